	.target	sm_90a

	.elftype	@"ET_EXEC"


//--------------------- .note.nv.tkinfo           --------------------------
	.section	.note.nv.tkinfo,"",@"SHT_NOTE"
	.sectionflags	@"SHF_NOTE_NV_TKINFO"
	.tkinfo
        /*0018*/ 	.word	0x00000002
        /*0030*/ 	.string	""
        /*0030*/ 	.string	"ptxas"
        /*0030*/ 	.string	"Cuda compilation tools, release 13.0, V13.0.88"
        /*0030*/ 	.string	"Build cuda_13.0.r13.0/compiler.36424714_0"
        /*0030*/ 	.string	"-arch sm_90a -m 64 "



//--------------------- .note.nv.cuinfo           --------------------------
	.section	.note.nv.cuinfo,"",@"SHT_NOTE"
	.sectionflags	@"SHF_NOTE_NV_CUINFO"
        /*0018*/ 	.short	0x0002
        /*001a*/ 	.short	0x005a
        /*001c*/ 	.short	0x0082
	.zero		2


//--------------------- .nv.info                  --------------------------
	.section	.nv.info,"",@"SHT_CUDA_INFO"
	.align	4


	//----- nvinfo : EIATTR_REGCOUNT
	.align		4
        /*0000*/ 	.byte	0x04, 0x2f
        /*0002*/ 	.short	(.L_12 - .L_11)
	.align		4
.L_11:
        /*0004*/ 	.word	index@(_ZN7cutlass13device_kernelINS_4gemm6kernel13GemmUniversalIN4cute5tupleIJiiiiEEENS1_10collective13CollectiveMmaINS1_37MainloopSm90TmaGmmaWarpSpecializedFP8ILi3ENS5_IJNS4_1CILi1EEESB_SB_EEENS1_35KernelTmaWarpSpecializedCooperativeEEENS5_IJNSA_ILi384EEENSA_ILi160EEENSA_ILi128EEEEEENS_12float_e4m3_tENS5_IJlSB_lEEESJ_SK_NS4_8TiledMMAINS4_8MMA_AtomIJNS4_4SM904GMMA30MMA_64x32x32_F32E4M3E4M3_SS_TNILNSO_7ScaleInE1ELSQ_1EEEEEENS4_6LayoutINS5_IJNSA_ILi2EEESB_SB_EEENS5_IJSB_NSA_ILi0EEESW_EEEEENS5_IJNS4_10UnderscoreESZ_SZ_EEEEENS4_13SM90_TMA_LOADENS4_14ComposedLayoutINS4_7SwizzleILi3ELi4ELi3EEENS4_18smem_ptr_flag_bitsILi8EEENST_INS5_IJNSA_ILi8EEESH_EEENS5_IJSH_SB_EEEEEEEvNS4_8identityES12_S1C_vS1D_EENS_8epilogue10collective6detail29Sm90TmaWarpSpecializedAdapterINS1G_15DefaultEpilogueISJ_SK_SK_NS1F_6thread17LinearCombinationISJ_Li1EffLNS1K_9ScaleType4KindE0ELNS_15FloatRoundStyleE2ESJ_EENS1_15EpilogueDefaultEEEEEvvEEEEvNT_6ParamsE)
        /*0008*/ 	.word	0x000000a8


	//----- nvinfo : EIATTR_FRAME_SIZE
	.align		4
.L_12:
        /*000c*/ 	.byte	0x04, 0x11
        /*000e*/ 	.short	(.L_14 - .L_13)
	.align		4
.L_13:
        /*0010*/ 	.word	index@(_ZN7cutlass13device_kernelINS_4gemm6kernel13GemmUniversalIN4cute5tupleIJiiiiEEENS1_10collective13CollectiveMmaINS1_37MainloopSm90TmaGmmaWarpSpecializedFP8ILi3ENS5_IJNS4_1CILi1EEESB_SB_EEENS1_35KernelTmaWarpSpecializedCooperativeEEENS5_IJNSA_ILi384EEENSA_ILi160EEENSA_ILi128EEEEEENS_12float_e4m3_tENS5_IJlSB_lEEESJ_SK_NS4_8TiledMMAINS4_8MMA_AtomIJNS4_4SM904GMMA30MMA_64x32x32_F32E4M3E4M3_SS_TNILNSO_7ScaleInE1ELSQ_1EEEEEENS4_6LayoutINS5_IJNSA_ILi2EEESB_SB_EEENS5_IJSB_NSA_ILi0EEESW_EEEEENS5_IJNS4_10UnderscoreESZ_SZ_EEEEENS4_13SM90_TMA_LOADENS4_14ComposedLayoutINS4_7SwizzleILi3ELi4ELi3EEENS4_18smem_ptr_flag_bitsILi8EEENST_INS5_IJNSA_ILi8EEESH_EEENS5_IJSH_SB_EEEEEEEvNS4_8identityES12_S1C_vS1D_EENS_8epilogue10collective6detail29Sm90TmaWarpSpecializedAdapterINS1G_15DefaultEpilogueISJ_SK_SK_NS1F_6thread17LinearCombinationISJ_Li1EffLNS1K_9ScaleType4KindE0ELNS_15FloatRoundStyleE2ESJ_EENS1_15EpilogueDefaultEEEEEvvEEEEvNT_6ParamsE)
        /*0014*/ 	.word	0x00000580


	//----- nvinfo : EIATTR_MIN_STACK_SIZE
	.align		4
.L_14:
        /*0018*/ 	.byte	0x04, 0x12
        /*001a*/ 	.short	(.L_16 - .L_15)
	.align		4
.L_15:
        /*001c*/ 	.word	index@(_ZN7cutlass13device_kernelINS_4gemm6kernel13GemmUniversalIN4cute5tupleIJiiiiEEENS1_10collective13CollectiveMmaINS1_37MainloopSm90TmaGmmaWarpSpecializedFP8ILi3ENS5_IJNS4_1CILi1EEESB_SB_EEENS1_35KernelTmaWarpSpecializedCooperativeEEENS5_IJNSA_ILi384EEENSA_ILi160EEENSA_ILi128EEEEEENS_12float_e4m3_tENS5_IJlSB_lEEESJ_SK_NS4_8TiledMMAINS4_8MMA_AtomIJNS4_4SM904GMMA30MMA_64x32x32_F32E4M3E4M3_SS_TNILNSO_7ScaleInE1ELSQ_1EEEEEENS4_6LayoutINS5_IJNSA_ILi2EEESB_SB_EEENS5_IJSB_NSA_ILi0EEESW_EEEEENS5_IJNS4_10UnderscoreESZ_SZ_EEEEENS4_13SM90_TMA_LOADENS4_14ComposedLayoutINS4_7SwizzleILi3ELi4ELi3EEENS4_18smem_ptr_flag_bitsILi8EEENST_INS5_IJNSA_ILi8EEESH_EEENS5_IJSH_SB_EEEEEEEvNS4_8identityES12_S1C_vS1D_EENS_8epilogue10collective6detail29Sm90TmaWarpSpecializedAdapterINS1G_15DefaultEpilogueISJ_SK_SK_NS1F_6thread17LinearCombinationISJ_Li1EffLNS1K_9ScaleType4KindE0ELNS_15FloatRoundStyleE2ESJ_EENS1_15EpilogueDefaultEEEEEvvEEEEvNT_6ParamsE)
        /*0020*/ 	.word	0x00000580
.L_16:


//--------------------- .nv.compat                --------------------------
	.section	.nv.compat,"",@"SHT_CUDA_COMPAT_INFO"
	.align	4
        /*0000*/ 	.byte	0x02, 0x09, 0x01, 0x00, 0x02, 0x02, 0x04, 0x00, 0x02, 0x05, 0x05, 0x00, 0x03, 0x07, 0x01, 0x01
        /*0010*/ 	.byte	0x02, 0x03, 0x01, 0x00, 0x02, 0x06, 0x01, 0x00, 0x04, 0x0b, 0x08, 0x00, 0x00, 0x00, 0x00, 0x00
        /*0020*/ 	.byte	0x00, 0x00, 0x00, 0x00


//--------------------- .nv.info._ZN7cutlass13device_kernelINS_4gemm6kernel13GemmUniversalIN4cute5tupleIJiiiiEEENS1_10collective13CollectiveMmaINS1_37MainloopSm90TmaGmmaWarpSpecializedFP8ILi3ENS5_IJNS4_1CILi1EEESB_SB_EEENS1_35KernelTmaWarpSpecializedCooperativeEEENS5_IJNSA_ILi384EEENSA_ILi160EEENSA_ILi128EEEEEENS_12float_e4m3_tENS5_IJlSB_lEEESJ_SK_NS4_8TiledMMAINS4_8MMA_AtomIJNS4_4SM904GMMA30MMA_64x32x32_F32E4M3E4M3_SS_TNILNSO_7ScaleInE1ELSQ_1EEEEEENS4_6LayoutINS5_IJNSA_ILi2EEESB_SB_EEENS5_IJSB_NSA_ILi0EEESW_EEEEENS5_IJNS4_10UnderscoreESZ_SZ_EEEEENS4_13SM90_TMA_LOADENS4_14ComposedLayoutINS4_7SwizzleILi3ELi4ELi3EEENS4_18smem_ptr_flag_bitsILi8EEENST_INS5_IJNSA_ILi8EEESH_EEENS5_IJSH_SB_EEEEEEEvNS4_8identityES12_S1C_vS1D_EENS_8epilogue10collective6detail29Sm90TmaWarpSpecializedAdapterINS1G_15DefaultEpilogueISJ_SK_SK_NS1F_6thread17LinearCombinationISJ_Li1EffLNS1K_9ScaleType4KindE0ELNS_15FloatRoundStyleE2ESJ_EENS1_15EpilogueDefaultEEEEEvvEEEEvNT_6ParamsE --------------------------
	.section	.nv.info._ZN7cutlass13device_kernelINS_4gemm6kernel13GemmUniversalIN4cute5tupleIJiiiiEEENS1_10collective13CollectiveMmaINS1_37MainloopSm90TmaGmmaWarpSpecializedFP8ILi3ENS5_IJNS4_1CILi1EEESB_SB_EEENS1_35KernelTmaWarpSpecializedCooperativeEEENS5_IJNSA_ILi384EEENSA_ILi160EEENSA_ILi128EEEEEENS_12float_e4m3_tENS5_IJlSB_lEEESJ_SK_NS4_8TiledMMAINS4_8MMA_AtomIJNS4_4SM904GMMA30MMA_64x32x32_F32E4M3E4M3_SS_TNILNSO_7ScaleInE1ELSQ_1EEEEEENS4_6LayoutINS5_IJNSA_ILi2EEESB_SB_EEENS5_IJSB_NSA_ILi0EEESW_EEEEENS5_IJNS4_10UnderscoreESZ_SZ_EEEEENS4_13SM90_TMA_LOADENS4_14ComposedLayoutINS4_7SwizzleILi3ELi4ELi3EEENS4_18smem_ptr_flag_bitsILi8EEENST_INS5_IJNSA_ILi8EEESH_EEENS5_IJSH_SB_EEEEEEEvNS4_8identityES12_S1C_vS1D_EENS_8epilogue10collective6detail29Sm90TmaWarpSpecializedAdapterINS1G_15DefaultEpilogueISJ_SK_SK_NS1F_6thread17LinearCombinationISJ_Li1EffLNS1K_9ScaleType4KindE0ELNS_15FloatRoundStyleE2ESJ_EENS1_15EpilogueDefaultEEEEEvvEEEEvNT_6ParamsE,"",@"SHT_CUDA_INFO"
	.sectionflags	@""
	.align	4


	//----- nvinfo : EIATTR_CUDA_API_VERSION
	.align		4
        /*0000*/ 	.byte	0x04, 0x37
        /*0002*/ 	.short	(.L_18 - .L_17)
.L_17:
        /*0004*/ 	.word	0x00000082


	//----- nvinfo : EIATTR_KPARAM_INFO
	.align		4
.L_18:
        /*0008*/ 	.byte	0x04, 0x17
        /*000a*/ 	.short	(.L_20 - .L_19)
.L_19:
        /*000c*/ 	.word	0x00000000
        /*0010*/ 	.short	0x0000
        /*0012*/ 	.short	0x0070
        /*0014*/ 	.byte	0x00, 0xf0, 0x01, 0x10


	//----- nvinfo : EIATTR_SPARSE_MMA_MASK
	.align		4
.L_20:
        /*0018*/ 	.byte	0x03, 0x50
        /*001a*/ 	.short	0x0000


	//----- nvinfo : EIATTR_MAXREG_COUNT
	.align		4
        /*001c*/ 	.byte	0x03, 0x1b
        /*001e*/ 	.short	0x00a8


	//----- nvinfo : EIATTR_NUM_BARRIERS
	.align		4
        /*0020*/ 	.byte	0x02, 0x4c
        /*0022*/ 	.byte	0x01
	.zero		1


	//----- nvinfo : EIATTR_ANNOTATIONS
	.align		4
        /*0024*/ 	.byte	0x04, 0x55
        /*0026*/ 	.short	(.L_22 - .L_21)


	//   ....[0]....
.L_21:
        /*0028*/ 	.word	0x00000001
        /*002c*/ 	.byte	0x90, 0x05, 0x00, 0x00, 0x01, 0x00, 0x00, 0x00, 0xb0, 0x05, 0x00, 0x00, 0x01, 0x00, 0x00, 0x00
        /* <DEDUP_REMOVED lines=1300> */
        /*517c*/ 	.byte	0xb0, 0xc7, 0x02, 0x00


	//----- nvinfo : EIATTR_MERCURY_ISA_VERSION
	.align		4
.L_22:
        /*5180*/ 	.byte	0x03, 0x5f
        /*5182*/ 	.short	0x0101


	//----- nvinfo : EIATTR_INT_WARP_WIDE_INSTR_OFFSETS
	.align		4
        /*5184*/ 	.byte	0x04, 0x31
        /*5186*/ 	.short	(.L_24 - .L_23)


	//   ....[0]....
.L_23:
        /*5188*/ 	.word	0x00000450


	//   ....[1]....
        /*518c*/ 	.word	0x00000460


	//   ....[2]....
        /*5190*/ 	.word	0x000005a0


	//----- nvinfo : EIATTR_COOP_GROUP_MASK_REGIDS
	.align		4
.L_24:
        /*5194*/ 	.byte	0x04, 0x29
        /*5196*/ 	.short	(.L_26 - .L_25)


	//   ....[0]....
.L_25:
        /*5198*/ 	.word	0xffffffff


	//   ....[1]....
        /*519c*/ 	.word	0xffffffff


	//   ....[2]....
        /*51a0*/ 	.word	0xffffffff


	//   ....[3]....
        /*51a4*/ 	.word	0xffffffff


	//   ....[4]....
        /*51a8*/ 	.word	0xffffffff


	//----- nvinfo : EIATTR_COOP_GROUP_INSTR_OFFSETS
	.align		4
.L_26:
        /*51ac*/ 	.byte	0x04, 0x28
        /*51ae*/ 	.short	(.L_28 - .L_27)


	//   ....[0]....
.L_27:
        /*51b0*/ 	.word	0x00000070


	//   ....[1]....
        /*51b4*/ 	.word	0x00000080


	//   ....[2]....
        /*51b8*/ 	.word	0x000001a0


	//   ....[3]....
        /*51bc*/ 	.word	0x00000390


	//   ....[4]....
        /*51c0*/ 	.word	0x00002570


	//----- nvinfo : EIATTR_REG_RECONFIG
	.align		4
.L_28:
        /*51c4*/ 	.byte	0x01, 0x54
	.zero		2


	//----- nvinfo : EIATTR_MBARRIER_INSTR_OFFSETS
	.align		4
        /*51c8*/ 	.byte	0x04, 0x39
        /*51ca*/ 	.short	(.L_30 - .L_29)


	//   ....[0]....
.L_29:
        /*51cc*/ 	.word	0x00000320
        /*51d0*/ 	.word	0x000000ff
        /*51d4*/ 	.word	0x00000000
        /*51d8*/ 	.short	0x0100
        /*51da*/ 	.byte	0x0a
	.zero		1


	//   ....[1]....
        /*51dc*/ 	.word	0x00000330
        /*51e0*/ 	.word	0x000000ff
        /*51e4*/ 	.word	0x00000018
        /*51e8*/ 	.short	0x0100
        /*51ea*/ 	.byte	0x0a
	.zero		1


	//   ....[2]....
        /*51ec*/ 	.word	0x00000340
        /*51f0*/ 	.word	0x000000ff
        /*51f4*/ 	.word	0x00000008
        /*51f8*/ 	.short	0x0100
        /*51fa*/ 	.byte	0x0a
	.zero		1


	//   ....[3]....
        /*51fc*/ 	.word	0x00000350
        /*5200*/ 	.word	0x000000ff
        /*5204*/ 	.word	0x00000020
        /*5208*/ 	.short	0x0100
        /*520a*/ 	.byte	0x0a
	.zero		1


	//   ....[4]....
        /*520c*/ 	.word	0x00000360
        /*5210*/ 	.word	0x000000ff
        /*5214*/ 	.word	0x00000010
        /*5218*/ 	.short	0x0100
        /*521a*/ 	.byte	0x0a
	.zero		1


	//   ....[5]....
        /*521c*/ 	.word	0x00000370
        /*5220*/ 	.word	0x000000ff
        /*5224*/ 	.word	0x00000028
        /*5228*/ 	.short	0x0100
        /*522a*/ 	.byte	0x0a
	.zero		1


	//   ....[6]....
        /*522c*/ 	.word	0x000005d0
        /*5230*/ 	.word	0x000000ff
        /*5234*/ 	.word	0x00000040
        /*5238*/ 	.short	0x0100
        /*523a*/ 	.byte	0x08
	.zero		1


	//   ....[7]....
        /*523c*/ 	.word	0x000005e0
        /*5240*/ 	.word	0x000000ff
        /*5244*/ 	.word	0x00000048
        /*5248*/ 	.short	0x0100
        /*524a*/ 	.byte	0x08
	.zero		1


	//   ....[8]....
        /*524c*/ 	.word	0x00002960
        /*5250*/ 	.word	0x000000ff
        /*5254*/ 	.word	0x00000000
        /*5258*/ 	.short	0x010a
        /*525a*/ 	.byte	0x0c
	.zero		1


	//   ....[9]....
        /*525c*/ 	.word	0x000029c0
        /*5260*/ 	.word	0x000000ff
        /*5264*/ 	.word	0x00000000
        /*5268*/ 	.short	0x010a
        /*526a*/ 	.byte	0x0c
	.zero		1


	//   ....[10]....
        /*526c*/ 	.word	0x00007bf0
        /*5270*/ 	.word	0x000000ff
        /*5274*/ 	.word	0x00000000
        /*5278*/ 	.short	0x010a
        /*527a*/ 	.byte	0x0e
	.zero		1


	//   ....[11]....
        /*527c*/ 	.word	0x00007c30
        /*5280*/ 	.word	0x000000ff
        /*5284*/ 	.word	0x00000000
        /*5288*/ 	.short	0x010a
        /*528a*/ 	.byte	0x0e
	.zero		1


	//   ....[12]....
        /*528c*/ 	.word	0x0000d190
        /*5290*/ 	.word	0x000000ff
        /*5294*/ 	.word	0x00000000
        /*5298*/ 	.short	0x0101
        /*529a*/ 	.byte	0x0d
	.zero		1


	//   ....[13]....
        /*529c*/ 	.word	0x00010680
        /*52a0*/ 	.word	0x000000ff
        /*52a4*/ 	.word	0x00000000
        /*52a8*/ 	.short	0x0101
        /*52aa*/ 	.byte	0x06
	.zero		1


	//   ....[14]....
        /*52ac*/ 	.word	0x0002ba60
        /*52b0*/ 	.word	0x00000010
        /*52b4*/ 	.word	0x00000018
        /*52b8*/ 	.short	0x010a
        /*52ba*/ 	.byte	0x3f
	.zero		1


	//   ....[15]....
        /*52bc*/ 	.word	0x0002bdb0
        /*52c0*/ 	.word	0x00000002
        /*52c4*/ 	.word	0x00000048
        /*52c8*/ 	.short	0x0101
        /*52ca*/ 	.byte	0x3f
	.zero		1


	//   ....[16]....
        /*52cc*/ 	.word	0x0002c580
        /*52d0*/ 	.word	0x00000003
        /*52d4*/ 	.word	0x00000000
        /*52d8*/ 	.short	0x010a
        /*52da*/ 	.byte	0x3f
	.zero		1


	//   ....[17]....
        /*52dc*/ 	.word	0x0002c610
        /*52e0*/ 	.word	0x00000003
        /*52e4*/ 	.word	0x00000000
        /*52e8*/ 	.short	0x010a
        /*52ea*/ 	.byte	0x3f
	.zero		1


	//   ....[18]....
        /*52ec*/ 	.word	0x0002c6a0
        /*52f0*/ 	.word	0x00000003
        /*52f4*/ 	.word	0x00000000
        /*52f8*/ 	.short	0x010a
        /*52fa*/ 	.byte	0x3f
	.zero		1


	//   ....[19]....
        /*52fc*/ 	.word	0x0002c710
        /*5300*/ 	.word	0x0000000c
        /*5304*/ 	.word	0x00000000
        /*5308*/ 	.short	0x010a
        /*530a*/ 	.byte	0x3f
	.zero		1


	//   ....[20]....
        /*530c*/ 	.word	0x0002c780
        /*5310*/ 	.word	0x00000000
        /*5314*/ 	.word	0x00000000
        /*5318*/ 	.short	0x010a
        /*531a*/ 	.byte	0x3f
	.zero		1


	//   ....[21]....
        /*531c*/ 	.word	0x0002c860
        /*5320*/ 	.word	0x00000010
        /*5324*/ 	.word	0x00000018
        /*5328*/ 	.short	0x010a
        /*532a*/ 	.byte	0x3f
	.zero		1


	//   ....[22]....
        /*532c*/ 	.word	0x0002c940
        /*5330*/ 	.word	0x00000003
        /*5334*/ 	.word	0x00000000
        /*5338*/ 	.short	0x010a
        /*533a*/ 	.byte	0x3f
	.zero		1


	//   ....[23]....
        /*533c*/ 	.word	0x0002c990
        /*5340*/ 	.word	0x00000003
        /*5344*/ 	.word	0x00000000
        /*5348*/ 	.short	0x010a
        /*534a*/ 	.byte	0x3f
	.zero		1


	//----- nvinfo : EIATTR_NUM_MBARRIERS
	.align		4
.L_30:
        /*534c*/ 	.byte	0x03, 0x38
        /*534e*/ 	.short	0x0008


	//----- nvinfo : EIATTR_EXIT_INSTR_OFFSETS
	.align		4
        /*5350*/ 	.byte	0x04, 0x1c
        /*5352*/ 	.short	(.L_32 - .L_31)


	//   ....[0]....
.L_31:
        /*5354*/ 	.word	0x00000640


	//   ....[1]....
        /*5358*/ 	.word	0x00000f90


	//   ....[2]....
        /*535c*/ 	.word	0x0002b080


	//   ....[3]....
        /*5360*/ 	.word	0x0002b6f0


	//   ....[4]....
        /*5364*/ 	.word	0x0002c6f0


	//----- nvinfo : EIATTR_MAX_THREADS
	.align		4
.L_32:
        /*5368*/ 	.byte	0x04, 0x05
        /*536a*/ 	.short	(.L_34 - .L_33)
.L_33:
        /*536c*/ 	.word	0x00000180
        /*5370*/ 	.word	0x00000001
        /*5374*/ 	.word	0x00000001


	//----- nvinfo : EIATTR_CRS_STACK_SIZE
	.align		4
.L_34:
        /*5378*/ 	.byte	0x04, 0x1e
        /*537a*/ 	.short	(.L_36 - .L_35)
.L_35:
        /*537c*/ 	.word	0x00000000


	//----- nvinfo : EIATTR_CBANK_PARAM_SIZE
	.align		4
.L_36:
        /*5380*/ 	.byte	0x03, 0x19
        /*5382*/ 	.short	0x0470


	//----- nvinfo : EIATTR_PARAM_CBANK
	.align		4
        /*5384*/ 	.byte	0x04, 0x0a
        /*5386*/ 	.short	(.L_38 - .L_37)
	.align		4
.L_37:
        /*5388*/ 	.word	index@(.nv.constant0._ZN7cutlass13device_kernelINS_4gemm6kernel13GemmUniversalIN4cute5tupleIJiiiiEEENS1_10collective13CollectiveMmaINS1_37MainloopSm90TmaGmmaWarpSpecializedFP8ILi3ENS5_IJNS4_1CILi1EEESB_SB_EEENS1_35KernelTmaWarpSpecializedCooperativeEEENS5_IJNSA_ILi384EEENSA_ILi160EEENSA_ILi128EEEEEENS_12float_e4m3_tENS5_IJlSB_lEEESJ_SK_NS4_8TiledMMAINS4_8MMA_AtomIJNS4_4SM904GMMA30MMA_64x32x32_F32E4M3E4M3_SS_TNILNSO_7ScaleInE1ELSQ_1EEEEEENS4_6LayoutINS5_IJNSA_ILi2EEESB_SB_EEENS5_IJSB_NSA_ILi0EEESW_EEEEENS5_IJNS4_10UnderscoreESZ_SZ_EEEEENS4_13SM90_TMA_LOADENS4_14ComposedLayoutINS4_7SwizzleILi3ELi4ELi3EEENS4_18smem_ptr_flag_bitsILi8EEENST_INS5_IJNSA_ILi8EEESH_EEENS5_IJSH_SB_EEEEEEEvNS4_8identityES12_S1C_vS1D_EENS_8epilogue10collective6detail29Sm90TmaWarpSpecializedAdapterINS1G_15DefaultEpilogueISJ_SK_SK_NS1F_6thread17LinearCombinationISJ_Li1EffLNS1K_9ScaleType4KindE0ELNS_15FloatRoundStyleE2ESJ_EENS1_15EpilogueDefaultEEEEEvvEEEEvNT_6ParamsE)
        /*538c*/ 	.short	0x0210
        /*538e*/ 	.short	0x0470


	//----- nvinfo : EIATTR_SW_WAR
	.align		4
.L_38:
        /*5390*/ 	.byte	0x04, 0x36
        /*5392*/ 	.short	(.L_40 - .L_39)
.L_39:
        /*5394*/ 	.word	0x00000008
.L_40:


//--------------------- .nv.callgraph             --------------------------
	.section	.nv.callgraph,"",@"SHT_CUDA_CALLGRAPH"
	.align	4
	.sectionentsize	8
	.align		4
        /*0000*/ 	.word	0x00000000
	.align		4
        /*0004*/ 	.word	0xffffffff
	.align		4
        /*0008*/ 	.word	0x00000000
	.align		4
        /*000c*/ 	.word	0xfffffffe
	.align		4
        /*0010*/ 	.word	0x00000000
	.align		4
        /*0014*/ 	.word	0xfffffffd
	.align		4
        /*0018*/ 	.word	0x00000000
	.align		4
        /*001c*/ 	.word	0xfffffffc


//--------------------- .nv.constant4             --------------------------
	.section	.nv.constant4,"a",@progbits
	.align	8
	.align		8
.nv.constant4:
        /*0000*/ 	.dword	_ZN40_INTERNAL_0a22cf77_4_k_cu_11dc2ef9_183634cuda3std3__45__cpo5beginE
	.align		8
        /*0008*/ 	.dword	_ZN40_INTERNAL_0a22cf77_4_k_cu_11dc2ef9_183634cuda3std3__45__cpo3endE
	.align		8
        /*0010*/ 	.dword	_ZN40_INTERNAL_0a22cf77_4_k_cu_11dc2ef9_183634cuda3std3__45__cpo6cbeginE
	.align		8
        /*0018*/ 	.dword	_ZN40_INTERNAL_0a22cf77_4_k_cu_11dc2ef9_183634cuda3std3__45__cpo4cendE
	.align		8
        /*0020*/ 	.dword	_ZN40_INTERNAL_0a22cf77_4_k_cu_11dc2ef9_183634cuda3std3__442_GLOBAL__N__0a22cf77_4_k_cu_11dc2ef9_183636ignoreE
	.align		8
        /*0028*/ 	.dword	_ZN40_INTERNAL_0a22cf77_4_k_cu_11dc2ef9_183634cuda3std3__419piecewise_constructE
	.align		8
        /*0030*/ 	.dword	_ZN40_INTERNAL_0a22cf77_4_k_cu_11dc2ef9_183634cuda3std3__48in_placeE
	.align		8
        /*0038*/ 	.dword	_ZN40_INTERNAL_0a22cf77_4_k_cu_11dc2ef9_183634cuda3std6ranges3__45__cpo4swapE
	.align		8
        /*0040*/ 	.dword	_ZN40_INTERNAL_0a22cf77_4_k_cu_11dc2ef9_183634cuda3std6ranges3__45__cpo9iter_moveE
	.align		8
        /*0048*/ 	.dword	_ZN40_INTERNAL_0a22cf77_4_k_cu_11dc2ef9_183634cute7productE
	.align		8
        /*0050*/ 	.dword	_ZN40_INTERNAL_0a22cf77_4_k_cu_11dc2ef9_183634cute1_E


//--------------------- .text._ZN7cutlass13device_kernelINS_4gemm6kernel13GemmUniversalIN4cute5tupleIJiiiiEEENS1_10collective13CollectiveMmaINS1_37MainloopSm90TmaGmmaWarpSpecializedFP8ILi3ENS5_IJNS4_1CILi1EEESB_SB_EEENS1_35KernelTmaWarpSpecializedCooperativeEEENS5_IJNSA_ILi384EEENSA_ILi160EEENSA_ILi128EEEEEENS_12float_e4m3_tENS5_IJlSB_lEEESJ_SK_NS4_8TiledMMAINS4_8MMA_AtomIJNS4_4SM904GMMA30MMA_64x32x32_F32E4M3E4M3_SS_TNILNSO_7ScaleInE1ELSQ_1EEEEEENS4_6LayoutINS5_IJNSA_ILi2EEESB_SB_EEENS5_IJSB_NSA_ILi0EEESW_EEEEENS5_IJNS4_10UnderscoreESZ_SZ_EEEEENS4_13SM90_TMA_LOADENS4_14ComposedLayoutINS4_7SwizzleILi3ELi4ELi3EEENS4_18smem_ptr_flag_bitsILi8EEENST_INS5_IJNSA_ILi8EEESH_EEENS5_IJSH_SB_EEEEEEEvNS4_8identityES12_S1C_vS1D_EENS_8epilogue10collective6detail29Sm90TmaWarpSpecializedAdapterINS1G_15DefaultEpilogueISJ_SK_SK_NS1F_6thread17LinearCombinationISJ_Li1EffLNS1K_9ScaleType4KindE0ELNS_15FloatRoundStyleE2ESJ_EENS1_15EpilogueDefaultEEEEEvvEEEEvNT_6ParamsE --------------------------
	.section	.text._ZN7cutlass13device_kernelINS_4gemm6kernel13GemmUniversalIN4cute5tupleIJiiiiEEENS1_10collective13CollectiveMmaINS1_37MainloopSm90TmaGmmaWarpSpecializedFP8ILi3ENS5_IJNS4_1CILi1EEESB_SB_EEENS1_35KernelTmaWarpSpecializedCooperativeEEENS5_IJNSA_ILi384EEENSA_ILi160EEENSA_ILi128EEEEEENS_12float_e4m3_tENS5_IJlSB_lEEESJ_SK_NS4_8TiledMMAINS4_8MMA_AtomIJNS4_4SM904GMMA30MMA_64x32x32_F32E4M3E4M3_SS_TNILNSO_7ScaleInE1ELSQ_1EEEEEENS4_6LayoutINS5_IJNSA_ILi2EEESB_SB_EEENS5_IJSB_NSA_ILi0EEESW_EEEEENS5_IJNS4_10UnderscoreESZ_SZ_EEEEENS4_13SM90_TMA_LOADENS4_14ComposedLayoutINS4_7SwizzleILi3ELi4ELi3EEENS4_18smem_ptr_flag_bitsILi8EEENST_INS5_IJNSA_ILi8EEESH_EEENS5_IJSH_SB_EEEEEEEvNS4_8identityES12_S1C_vS1D_EENS_8epilogue10collective6detail29Sm90TmaWarpSpecializedAdapterINS1G_15DefaultEpilogueISJ_SK_SK_NS1F_6thread17LinearCombinationISJ_Li1EffLNS1K_9ScaleType4KindE0ELNS_15FloatRoundStyleE2ESJ_EENS1_15EpilogueDefaultEEEEEvvEEEEvNT_6ParamsE,"ax",@progbits
	.align	128
.text._ZN7cutlass13device_kernelINS_4gemm6kernel13GemmUniversalIN4cute5tupleIJiiiiEEENS1_10collective13CollectiveMmaINS1_37MainloopSm90TmaGmmaWarpSpecializedFP8ILi3ENS5_IJNS4_1CILi1EEESB_SB_EEENS1_35KernelTmaWarpSpecializedCooperativeEEENS5_IJNSA_ILi384EEENSA_ILi160EEENSA_ILi128EEEEEENS_12float_e4m3_tENS5_IJlSB_lEEESJ_SK_NS4_8TiledMMAINS4_8MMA_AtomIJNS4_4SM904GMMA30MMA_64x32x32_F32E4M3E4M3_SS_TNILNSO_7ScaleInE1ELSQ_1EEEEEENS4_6LayoutINS5_IJNSA_ILi2EEESB_SB_EEENS5_IJSB_NSA_ILi0EEESW_EEEEENS5_IJNS4_10UnderscoreESZ_SZ_EEEEENS4_13SM90_TMA_LOADENS4_14ComposedLayoutINS4_7SwizzleILi3ELi4ELi3EEENS4_18smem_ptr_flag_bitsILi8EEENST_INS5_IJNSA_ILi8EEESH_EEENS5_IJSH_SB_EEEEEEEvNS4_8identityES12_S1C_vS1D_EENS_8epilogue10collective6detail29Sm90TmaWarpSpecializedAdapterINS1G_15DefaultEpilogueISJ_SK_SK_NS1F_6thread17LinearCombinationISJ_Li1EffLNS1K_9ScaleType4KindE0ELNS_15FloatRoundStyleE2ESJ_EENS1_15EpilogueDefaultEEEEEvvEEEEvNT_6ParamsE:
        .type           _ZN7cutlass13device_kernelINS_4gemm6kernel13GemmUniversalIN4cute5tupleIJiiiiEEENS1_10collective13CollectiveMmaINS1_37MainloopSm90TmaGmmaWarpSpecializedFP8ILi3ENS5_IJNS4_1CILi1EEESB_SB_EEENS1_35KernelTmaWarpSpecializedCooperativeEEENS5_IJNSA_ILi384EEENSA_ILi160EEENSA_ILi128EEEEEENS_12float_e4m3_tENS5_IJlSB_lEEESJ_SK_NS4_8TiledMMAINS4_8MMA_AtomIJNS4_4SM904GMMA30MMA_64x32x32_F32E4M3E4M3_SS_TNILNSO_7ScaleInE1ELSQ_1EEEEEENS4_6LayoutINS5_IJNSA_ILi2EEESB_SB_EEENS5_IJSB_NSA_ILi0EEESW_EEEEENS5_IJNS4_10UnderscoreESZ_SZ_EEEEENS4_13SM90_TMA_LOADENS4_14ComposedLayoutINS4_7SwizzleILi3ELi4ELi3EEENS4_18smem_ptr_flag_bitsILi8EEENST_INS5_IJNSA_ILi8EEESH_EEENS5_IJSH_SB_EEEEEEEvNS4_8identityES12_S1C_vS1D_EENS_8epilogue10collective6detail29Sm90TmaWarpSpecializedAdapterINS1G_15DefaultEpilogueISJ_SK_SK_NS1F_6thread17LinearCombinationISJ_Li1EffLNS1K_9ScaleType4KindE0ELNS_15FloatRoundStyleE2ESJ_EENS1_15EpilogueDefaultEEEEEvvEEEEvNT_6ParamsE,@function
        .size           _ZN7cutlass13device_kernelINS_4gemm6kernel13GemmUniversalIN4cute5tupleIJiiiiEEENS1_10collective13CollectiveMmaINS1_37MainloopSm90TmaGmmaWarpSpecializedFP8ILi3ENS5_IJNS4_1CILi1EEESB_SB_EEENS1_35KernelTmaWarpSpecializedCooperativeEEENS5_IJNSA_ILi384EEENSA_ILi160EEENSA_ILi128EEEEEENS_12float_e4m3_tENS5_IJlSB_lEEESJ_SK_NS4_8TiledMMAINS4_8MMA_AtomIJNS4_4SM904GMMA30MMA_64x32x32_F32E4M3E4M3_SS_TNILNSO_7ScaleInE1ELSQ_1EEEEEENS4_6LayoutINS5_IJNSA_ILi2EEESB_SB_EEENS5_IJSB_NSA_ILi0EEESW_EEEEENS5_IJNS4_10UnderscoreESZ_SZ_EEEEENS4_13SM90_TMA_LOADENS4_14ComposedLayoutINS4_7SwizzleILi3ELi4ELi3EEENS4_18smem_ptr_flag_bitsILi8EEENST_INS5_IJNSA_ILi8EEESH_EEENS5_IJSH_SB_EEEEEEEvNS4_8identityES12_S1C_vS1D_EENS_8epilogue10collective6detail29Sm90TmaWarpSpecializedAdapterINS1G_15DefaultEpilogueISJ_SK_SK_NS1F_6thread17LinearCombinationISJ_Li1EffLNS1K_9ScaleType4KindE0ELNS_15FloatRoundStyleE2ESJ_EENS1_15EpilogueDefaultEEEEEvvEEEEvNT_6ParamsE,(.L_x_73 - _ZN7cutlass13device_kernelINS_4gemm6kernel13GemmUniversalIN4cute5tupleIJiiiiEEENS1_10collective13CollectiveMmaINS1_37MainloopSm90TmaGmmaWarpSpecializedFP8ILi3ENS5_IJNS4_1CILi1EEESB_SB_EEENS1_35KernelTmaWarpSpecializedCooperativeEEENS5_IJNSA_ILi384EEENSA_ILi160EEENSA_ILi128EEEEEENS_12float_e4m3_tENS5_IJlSB_lEEESJ_SK_NS4_8TiledMMAINS4_8MMA_AtomIJNS4_4SM904GMMA30MMA_64x32x32_F32E4M3E4M3_SS_TNILNSO_7ScaleInE1ELSQ_1EEEEEENS4_6LayoutINS5_IJNSA_ILi2EEESB_SB_EEENS5_IJSB_NSA_ILi0EEESW_EEEEENS5_IJNS4_10UnderscoreESZ_SZ_EEEEENS4_13SM90_TMA_LOADENS4_14ComposedLayoutINS4_7SwizzleILi3ELi4ELi3EEENS4_18smem_ptr_flag_bitsILi8EEENST_INS5_IJNSA_ILi8EEESH_EEENS5_IJSH_SB_EEEEEEEvNS4_8identityES12_S1C_vS1D_EENS_8epilogue10collective6detail29Sm90TmaWarpSpecializedAdapterINS1G_15DefaultEpilogueISJ_SK_SK_NS1F_6thread17LinearCombinationISJ_Li1EffLNS1K_9ScaleType4KindE0ELNS_15FloatRoundStyleE2ESJ_EENS1_15EpilogueDefaultEEEEEvvEEEEvNT_6ParamsE)
        .other          _ZN7cutlass13device_kernelINS_4gemm6kernel13GemmUniversalIN4cute5tupleIJiiiiEEENS1_10collective13CollectiveMmaINS1_37MainloopSm90TmaGmmaWarpSpecializedFP8ILi3ENS5_IJNS4_1CILi1EEESB_SB_EEENS1_35KernelTmaWarpSpecializedCooperativeEEENS5_IJNSA_ILi384EEENSA_ILi160EEENSA_ILi128EEEEEENS_12float_e4m3_tENS5_IJlSB_lEEESJ_SK_NS4_8TiledMMAINS4_8MMA_AtomIJNS4_4SM904GMMA30MMA_64x32x32_F32E4M3E4M3_SS_TNILNSO_7ScaleInE1ELSQ_1EEEEEENS4_6LayoutINS5_IJNSA_ILi2EEESB_SB_EEENS5_IJSB_NSA_ILi0EEESW_EEEEENS5_IJNS4_10UnderscoreESZ_SZ_EEEEENS4_13SM90_TMA_LOADENS4_14ComposedLayoutINS4_7SwizzleILi3ELi4ELi3EEENS4_18smem_ptr_flag_bitsILi8EEENST_INS5_IJNSA_ILi8EEESH_EEENS5_IJSH_SB_EEEEEEEvNS4_8identityES12_S1C_vS1D_EENS_8epilogue10collective6detail29Sm90TmaWarpSpecializedAdapterINS1G_15DefaultEpilogueISJ_SK_SK_NS1F_6thread17LinearCombinationISJ_Li1EffLNS1K_9ScaleType4KindE0ELNS_15FloatRoundStyleE2ESJ_EENS1_15EpilogueDefaultEEEEEvvEEEEvNT_6ParamsE,@"STO_CUDA_ENTRY STV_DEFAULT"
_ZN7cutlass13device_kernelINS_4gemm6kernel13GemmUniversalIN4cute5tupleIJiiiiEEENS1_10collective13CollectiveMmaINS1_37MainloopSm90TmaGmmaWarpSpecializedFP8ILi3ENS5_IJNS4_1CILi1EEESB_SB_EEENS1_35KernelTmaWarpSpecializedCooperativeEEENS5_IJNSA_ILi384EEENSA_ILi160EEENSA_ILi128EEEEEENS_12float_e4m3_tENS5_IJlSB_lEEESJ_SK_NS4_8TiledMMAINS4_8MMA_AtomIJNS4_4SM904GMMA30MMA_64x32x32_F32E4M3E4M3_SS_TNILNSO_7ScaleInE1ELSQ_1EEEEEENS4_6LayoutINS5_IJNSA_ILi2EEESB_SB_EEENS5_IJSB_NSA_ILi0EEESW_EEEEENS5_IJNS4_10UnderscoreESZ_SZ_EEEEENS4_13SM90_TMA_LOADENS4_14ComposedLayoutINS4_7SwizzleILi3ELi4ELi3EEENS4_18smem_ptr_flag_bitsILi8EEENST_INS5_IJNSA_ILi8EEESH_EEENS5_IJSH_SB_EEEEEEEvNS4_8identityES12_S1C_vS1D_EENS_8epilogue10collective6detail29Sm90TmaWarpSpecializedAdapterINS1G_15DefaultEpilogueISJ_SK_SK_NS1F_6thread17LinearCombinationISJ_Li1EffLNS1K_9ScaleType4KindE0ELNS_15FloatRoundStyleE2ESJ_EENS1_15EpilogueDefaultEEEEEvvEEEEvNT_6ParamsE:
[----:B------:R-:W0:Y:S02]  /*0000*/  LDC R1, c[0x0][0x28] ;  /* 0x00000a00ff017b82 */ /* 0x000e240000000800 */
[----:B0-----:R-:W-:Y:S01]  /*0010*/  VIADD R1, R1, 0xfffffa80 ;  /* 0xfffffa8001017836 */ /* 0x001fe20000000000 */
[----:B------:R-:W0:Y:S01]  /*0020*/  S2R R2, SR_TID.X ;  /* 0x0000000000027919 */ /* 0x000e220000002100 */
[----:B------:R-:W-:Y:S01]  /*0030*/  ELECT P0, URZ, PT ;  /* 0x00000000003f782f */ /* 0x000fe20003800000 */
[----:B------:R-:W-:Y:S01]  /*0040*/  BSSY B0, `(.L_x_0) ;  /* 0x0000015000007945 */ /* 0x000fe20003800000 */
[--C-:B0-----:R-:W-:Y:S02]  /*0050*/  SHF.R.U32.HI R0, RZ, 0x5, R2.reuse ;  /* 0x00000005ff007819 */ /* 0x101fe40000011602 */
[----:B------:R-:W-:-:S03]  /*0060*/  SHF.R.U32.HI R2, RZ, 0x7, R2 ;  /* 0x00000007ff027819 */ /* 0x000fc60000011602 */
[----:B------:R-:W0:Y:S04]  /*0070*/  SHFL.IDX PT, R3, R0, RZ, 0x1f ;  /* 0x00001fff00037589 */ /* 0x000e2800000e0000 */
[----:B------:R-:W1:Y:S01]  /*0080*/  SHFL.IDX PT, R2, R2, RZ, 0x1f ;  /* 0x00001fff02027589 */ /* 0x000e6200000e0000 */
[----:B0-----:R-:W-:Y:S02]  /*0090*/  R2UR UR4, R3 ;  /* 0x00000000030472ca */ /* 0x001fe400000e0000 */
[----:B-1----:R-:W-:-:S11]  /*00a0*/  R2UR UR8, R2 ;  /* 0x00000000020872ca */ /* 0x002fd600000e0000 */
[----:B------:R-:W-:Y:S02]  /*00b0*/  USHF.R.S32.HI UR5, URZ, 0x1f, UR4 ;  /* 0x0000001f3f057899 */ /* 0x000fe40008011404 */
[----:B------:R-:W-:Y:S02]  /*00c0*/  ISETP.NE.OR P0, PT, RZ, UR4, !P0 ;  /* 0x00000004ff007c0c */ /* 0x000fe4000c705670 */
[----:B------:R-:W-:-:S04]  /*00d0*/  ULEA.HI UR5, UR5, UR4, URZ, 0x2 ;  /* 0x0000000405057291 */ /* 0x000fc8000f8f103f */
[----:B------:R-:W-:-:S04]  /*00e0*/  ULOP3.LUT UR5, UR5, 0xfffffffc, URZ, 0xc0, !UPT ;  /* 0xfffffffc05057892 */ /* 0x000fc8000f8ec03f */
[----:B------:R-:W-:-:S03]  /*00f0*/  UIADD3 UR6, UR4, -UR5, URZ ;  /* 0x8000000504067290 */ /* 0x000fc6000fffe03f */
[----:B------:R-:W-:Y:S09]  /*0100*/  @P0 BRA `(.L_x_1) ;  /* 0x0000000000200947 */ /* 0x000ff20003800000 */
[----:B------:R-:W-:Y:S02]  /*0110*/  ULDC.64 UR4, c[0x0][0x198] ;  /* 0x0000660000047ab9 */ /* 0x000fe40000000a00 */
[----:B------:R-:W-:Y:S02]  /*0120*/  UIADD3 UR10, UP0, UR4, 0xf0, URZ ;  /* 0x000000f0040a7890 */ /* 0x000fe4000ff1e03f */
[----:B------:R-:W-:Y:S02]  /*0130*/  UIADD3 UR4, UP1, UR4, 0x1f0, URZ ;  /* 0x000001f004047890 */ /* 0x000fe4000ff3e03f */
[----:B------:R-:W-:Y:S02]  /*0140*/  UIADD3.X UR11, URZ, UR5, URZ, UP0, !UPT ;  /* 0x000000053f0b7290 */ /* 0x000fe400087fe43f */
[----:B------:R-:W-:-:S07]  /*0150*/  UIADD3.X UR5, URZ, UR5, URZ, UP1, !UPT ;  /* 0x000000053f057290 */ /* 0x000fce0008ffe43f */
[----:B------:R0:W-:Y:S02]  /*0160*/  UTMACCTL.PF [UR10] ;  /* 0x000000000a0079b9 */ /* 0x0001e40008040000 */
[----:B------:R0:W-:Y:S02]  /*0170*/  UTMACCTL.PF [UR4] ;  /* 0x00000000040079b9 */ /* 0x0001e40008040000 */
[----:B0-----:R-:W-:Y:S01]  /*0180*/  NOP ;  /* 0x0000000000007918 */ /* 0x001fe20000000000 */
.L_x_1:
[----:B------:R-:W-:Y:S05]  /*0190*/  BSYNC B0 ;  /* 0x0000000000007941 */ /* 0x000fea0003800000 */
.L_x_0:
[----:B------:R-:W0:Y:S01]  /*01a0*/  SHFL.IDX PT, R2, R0, RZ, 0x1f ;  /* 0x00001fff00027589 */ /* 0x000e2200000e0000 */
[----:B------:R-:W-:Y:S01]  /*01b0*/  UISETP.NE.AND UP0, UPT, UR6, 0x3, UPT ;  /* 0x000000030600788c */ /* 0x000fe2000bf05270 */
[----:B------:R-:W-:Y:S01]  /*01c0*/  ISETP.NE.AND P1, PT, RZ, UR8, PT ;  /* 0x00000008ff007c0c */ /* 0x000fe2000bf25270 */
[----:B------:R-:W-:Y:S02]  /*01d0*/  UIADD3 UR11, UR8, -0x1, URZ ;  /* 0xffffffff080b7890 */ /* 0x000fe4000fffe03f */
[----:B------:R-:W-:Y:S02]  /*01e0*/  UISETP.EQ.OR UP0, UPT, UR6, URZ, !UP0 ;  /* 0x0000003f0600728c */ /* 0x000fe4000c702670 */
[----:B------:R-:W-:Y:S02]  /*01f0*/  UISETP.GE.U32.AND UP1, UPT, UR11, 0x2, UPT ;  /* 0x000000020b00788c */ /* 0x000fe4000bf26070 */
[----:B------:R-:W-:-:S04]  /*0200*/  UISETP.EQ.AND UP0, UPT, UR8, URZ, UP0 ;  /* 0x0000003f0800728c */ /* 0x000fc80008702270 */
[----:B------:R-:W-:-:S04]  /*0210*/  USEL UR7, URZ, 0x1, !UP0 ;  /* 0x000000013f077887 */ /* 0x000fc8000c000000 */
[----:B------:R-:W-:Y:S01]  /*0220*/  USEL UR7, UR7, 0x2, UP1 ;  /* 0x0000000207077887 */ /* 0x000fe20008800000 */
[----:B0-----:R-:W-:-:S13]  /*0230*/  ISETP.NE.AND P0, PT, R2, RZ, PT ;  /* 0x000000ff0200720c */ /* 0x001fda0003f05270 */
[----:B------:R-:W-:Y:S05]  /*0240*/  @P0 BRA `(.L_x_2) ;  /* 0x0000000000500947 */ /* 0x000fea0003800000 */
[----:B------:R-:W0:Y:S01]  /*0250*/  S2UR UR10, SR_CgaCtaId ;  /* 0x00000000000a79c3 */ /* 0x000e220000008800 */
[----:B------:R-:W-:Y:S01]  /*0260*/  UMOV UR4, 0x400 ;  /* 0x0000040000047882 */ /* 0x000fe20000000000 */
[----:B------:R-:W-:Y:S01]  /*0270*/  UMOV UR5, 0x1 ;  /* 0x0000000100057882 */ /* 0x000fe20000000000 */
[----:B------:R-:W-:Y:S01]  /*0280*/  UMOV UR8, 0x100 ;  /* 0x0000010000087882 */ /* 0x000fe20000000000 */
[----:B------:R-:W-:Y:S01]  /*0290*/  ELECT P0, URZ, PT ;  /* 0x00000000003f782f */ /* 0x000fe20003800000 */
[----:B------:R-:W-:-:S04]  /*02a0*/  UIADD3 UR8, -UR8, 0x100000, URZ ;  /* 0x0010000008087890 */ /* 0x000fc8000fffe13f */
[----:B------:R-:W-:Y:S02]  /*02b0*/  USHF.L.U32 UR9, UR8, 0xb, URZ ;  /* 0x0000000b08097899 */ /* 0x000fe4000800063f */
[----:B------:R-:W-:Y:S02]  /*02c0*/  USHF.L.U32 UR8, UR8, 0x1, URZ ;  /* 0x0000000108087899 */ /* 0x000fe4000800063f */
[----:B0-----:R-:W-:Y:S02]  /*02d0*/  ULEA UR10, UR10, UR4, 0x18 ;  /* 0x000000040a0a7291 */ /* 0x001fe4000f8ec03f */
[----:B------:R-:W-:-:S04]  /*02e0*/  UIADD3 UR4, -UR5, 0x100000, URZ ;  /* 0x0010000005047890 */ /* 0x000fc8000fffe13f */
[----:B------:R-:W-:Y:S02]  /*02f0*/  USHF.L.U32 UR5, UR4, 0xb, URZ ;  /* 0x0000000b04057899 */ /* 0x000fe4000800063f */
[----:B------:R-:W-:Y:S01]  /*0300*/  USHF.L.U32 UR4, UR4, 0x1, URZ ;  /* 0x0000000104047899 */ /* 0x000fe2000800063f */
[----:B------:R-:W0:Y:S11]  /*0310*/  FENCE.VIEW.ASYNC.S ;  /* 0x00000000000073c6 */ /* 0x000e360000000000 */
[----:B0-----:R0:W1:Y:S01]  /*0320*/  SYNCS.EXCH.64 URZ, [UR10], UR4 ;  /* 0x000000040a3f75b2 */ /* 0x0010620008000100 */
[----:B------:R0:W2:Y:S01]  /*0330*/  SYNCS.EXCH.64 URZ, [UR10+0x18], UR8 ;  /* 0x000018080a3f75b2 */ /* 0x0000a20008000100 */
[----:B------:R0:W3:Y:S01]  /*0340*/  SYNCS.EXCH.64 URZ, [UR10+0x8], UR4 ;  /* 0x000008040a3f75b2 */ /* 0x0000e20008000100 */
[----:B------:R0:W4:Y:S01]  /*0350*/  SYNCS.EXCH.64 URZ, [UR10+0x20], UR8 ;  /* 0x000020080a3f75b2 */ /* 0x0001220008000100 */
[----:B------:R0:W0:Y:S01]  /*0360*/  SYNCS.EXCH.64 URZ, [UR10+0x10], UR4 ;  /* 0x000010040a3f75b2 */ /* 0x0000220008000100 */
[----:B------:R0:W0:Y:S01]  /*0370*/  SYNCS.EXCH.64 URZ, [UR10+0x28], UR8 ;  /* 0x000028080a3f75b2 */ /* 0x0000220008000100 */
[----:B------:R-:W-:Y:S01]  /*0380*/  NOP ;  /* 0x0000000000007918 */ /* 0x000fe20000000000 */
.L_x_2:
[----:B------:R-:W5:Y:S01]  /*0390*/  SHFL.IDX PT, R0, R0, RZ, 0x1f ;  /* 0x00001fff00007589 */ /* 0x000f6200000e0000 */
[----:B------:R-:W1:Y:S01]  /*03a0*/  LDC R2, c[0x0][0x65c] ;  /* 0x00019700ff027b82 */ /* 0x000e620000000800 */
[----:B------:R-:W-:Y:S01]  /*03b0*/  ELECT P0, URZ, PT ;  /* 0x00000000003f782f */ /* 0x000fe20003800000 */
[----:B------:R-:W-:Y:S01]  /*03c0*/  IMAD.MOV.U32 R3, RZ, RZ, RZ ;  /* 0x000000ffff037224 */ /* 0x000fe200078e00ff */
[----:B0-----:R-:W-:Y:S01]  /*03d0*/  UMOV UR4, 0x20 ;  /* 0x0000002000047882 */ /* 0x001fe20000000000 */
[----:B------:R-:W-:Y:S01]  /*03e0*/  NOP ;  /* 0x0000000000007918 */ /* 0x000fe20000000000 */
[----:B------:R-:W-:Y:S01]  /*03f0*/  NOP ;  /* 0x0000000000007918 */ /* 0x000fe20000000000 */
[----:B------:R-:W-:Y:S02]  /*0400*/  LOP3.LUT R6, R6, 0xfff7ffff, RZ, 0xc0, !PT ;  /* 0xfff7ffff06067812 */ /* 0x000fe400078ec0ff */
[----:B-----5:R-:W-:Y:S02]  /*0410*/  ISETP.NE.OR P0, PT, R0, RZ, !P0 ;  /* 0x000000ff0000720c */ /* 0x020fe40004705670 */
[----:B-1----:R-:W-:Y:S01]  /*0420*/  ISETP.NE.AND P2, PT, R2, 0x1, PT ;  /* 0x000000010200780c */ /* 0x002fe20003f45270 */
[----:B------:R-:W0:Y:S01]  /*0430*/  S2R R0, SR_CTAID.Y ;  /* 0x0000000000007919 */ /* 0x000e220000002600 */
[----:B------:R-:W1:Y:S09]  /*0440*/  S2R R2, SR_CTAID.X ;  /* 0x0000000000027919 */ /* 0x000e720000002500 */
[----:B------:R-:W-:Y:S01]  /*0450*/  VOTEU.ALL UP0, P0 ;  /* 0x00000000003f7886 */ /* 0x000fe20000000000 */
[----:B------:R-:W-:Y:S01]  /*0460*/  VOTEU.ALL UP1, P0 ;  /* 0x00000000003f7886 */ /* 0x000fe20000020000 */
[----:B------:R-:W1:Y:S01]  /*0470*/  @P2 LDC R9, c[0x0][0x10] ;  /* 0x00000400ff092b82 */ /* 0x000e620000000800 */
[----:B------:R-:W-:Y:S01]  /*0480*/  @P2 IMAD.MOV.U32 R5, RZ, RZ, RZ ;  /* 0x000000ffff052224 */ /* 0x000fe200078e00ff */
[----:B------:R-:W-:Y:S01]  /*0490*/  @P2 LOP3.LUT R6, R6, 0x80000, RZ, 0xfc, !PT ;  /* 0x0008000006062812 */ /* 0x000fe200078efcff */
[----:B------:R-:W-:Y:S01]  /*04a0*/  @P2 IMAD.MOV.U32 R11, RZ, RZ, RZ ;  /* 0x000000ffff0b2224 */ /* 0x000fe200078e00ff */
[----:B------:R-:W-:Y:S01]  /*04b0*/  @!UP0 UMOV UR8, 0x400 ;  /* 0x0000040000088882 */ /* 0x000fe20000000000 */
[----:B------:R-:W-:-:S04]  /*04c0*/  @!UP0 UIADD3 UR4, -UR4, 0x100000, URZ ;  /* 0x0010000004048890 */ /* 0x000fc8000fffe13f */
[----:B------:R-:W-:Y:S02]  /*04d0*/  @!UP0 USHF.L.U32 UR5, UR4, 0xb, URZ ;  /* 0x0000000b04058899 */ /* 0x000fe4000800063f */
[----:B------:R-:W-:Y:S01]  /*04e0*/  @!UP0 USHF.L.U32 UR4, UR4, 0x1, URZ ;  /* 0x0000000104048899 */ /* 0x000fe2000800063f */
[----:B------:R-:W5:Y:S08]  /*04f0*/  @!P2 LDC R7, c[0x0][0xc] ;  /* 0x00000300ff07ab82 */ /* 0x000f700000000800 */
[----:B------:R-:W2:Y:S01]  /*0500*/  @!UP0 S2UR UR9, SR_CgaCtaId ;  /* 0x00000000000989c3 */ /* 0x000ea20000008800 */
[----:B0-----:R-:W-:-:S04]  /*0510*/  @P2 IMAD.MOV.U32 R4, RZ, RZ, R0 ;  /* 0x000000ffff042224 */ /* 0x001fc800078e0000 */
[----:B-1----:R-:W-:-:S04]  /*0520*/  @P2 IMAD.WIDE.U32 R8, R2, R9, R4 ;  /* 0x0000000902082225 */ /* 0x002fc800078e0004 */
[----:B------:R-:W-:Y:S02]  /*0530*/  @P2 IMAD.MOV.U32 R18, RZ, RZ, R8 ;  /* 0x000000ffff122224 */ /* 0x000fe400078e0008 */
[----:B------:R-:W-:Y:S02]  /*0540*/  @P2 IMAD.IADD R19, R9, 0x1, R11 ;  /* 0x0000000109132824 */ /* 0x000fe400078e020b */
[----:B-----5:R-:W-:-:S04]  /*0550*/  @!P2 IMAD.WIDE.U32 R4, R7, R0, R2 ;  /* 0x000000000704a225 */ /* 0x020fc800078e0002 */
[----:B------:R-:W-:Y:S02]  /*0560*/  @!P2 IMAD.MOV.U32 R18, RZ, RZ, R4 ;  /* 0x000000ffff12a224 */ /* 0x000fe400078e0004 */
[----:B------:R-:W-:Y:S01]  /*0570*/  @!P2 IMAD.MOV.U32 R19, RZ, RZ, R5 ;  /* 0x000000ffff13a224 */ /* 0x000fe200078e0005 */
[----:B--2---:R-:W-:Y:S02]  /*0580*/  @!UP0 ULEA UR8, UR9, UR8, 0x18 ;  /* 0x0000000809088291 */ /* 0x004fe4000f8ec03f */
[----:B------:R0:W-:Y:S01]  /*0590*/  STL [R1+0x404], R18 ;  /* 0x0004041201007387 */ /* 0x0001e20000100800 */
[----:B------:R-:W-:-:S03]  /*05a0*/  VOTEU.ALL UP0, P0 ;  /* 0x00000000003f7886 */ /* 0x000fc60000000000 */
[----:B------:R0:W-:Y:S04]  /*05b0*/  STL [R1+0x400], R19 ;  /* 0x0004001301007387 */ /* 0x0001e80000100800 */
[----:B------:R-:W1:Y:S02]  /*05c0*/  FENCE.VIEW.ASYNC.S ;  /* 0x00000000000073c6 */ /* 0x000e640000000000 */
[----:B-1----:R0:W3:Y:S01]  /*05d0*/  @!UP0 SYNCS.EXCH.64 URZ, [UR8+0x40], UR4 ;  /* 0x00004004083f85b2 */ /* 0x0020e20008000100 */
[----:B------:R0:W3:Y:S01]  /*05e0*/  @!UP1 SYNCS.EXCH.64 URZ, [UR8+0x48], UR4 ;  /* 0x00004804083f95b2 */ /* 0x0000e20008000100 */
[----:B------:R-:W-:Y:S01]  /*05f0*/  NOP ;  /* 0x0000000000007918 */ /* 0x000fe20000000000 */
[----:B---34-:R-:W-:Y:S06]  /*0600*/  BAR.SYNC.DEFER_BLOCKING 0x0 ;  /* 0x0000000000007b1d */ /* 0x018fec0000010000 */
[----:B0-----:R-:W-:Y:S05]  /*0610*/  @!P1 BRA `(.L_x_3) ;  /* 0x000002a8009c9947 */ /* 0x001fea0003800000 */
[----:B------:R-:W-:-:S06]  /*0620*/  UISETP.GT.U32.AND UP0, UPT, UR11, 0x1, UPT ;  /* 0x000000010b00788c */ /* 0x000fcc000bf04070 */
[----:B------:R-:W-:-:S13]  /*0630*/  PLOP3.LUT P0, PT, PT, PT, UP0, 0x80, 0x0 ;  /* 0x000000000000781c */ /* 0x000fda0003f0f008 */
[----:B------:R-:W-:Y:S05]  /*0640*/  @P0 EXIT ;  /* 0x000000000000094d */ /* 0x000fea0003800000 */
[----:B------:R-:W-:Y:S01]  /*0650*/  IMAD.MOV.U32 R7, RZ, RZ, -0x1 ;  /* 0xffffffffff077424 */ /* 0x000fe200078e00ff */
[----:B------:R-:W-:Y:S01]  /*0660*/  ULDC.64 UR4, c[0x0][0x650] ;  /* 0x0001940000047ab9 */ /* 0x000fe20000000a00 */
[----:B------:R-:W-:Y:S01]  /*0670*/  IMAD.MOV.U32 R5, RZ, RZ, -0x1 ;  /* 0xffffffffff057424 */ /* 0x000fe200078e00ff */
[----:B------:R-:W-:Y:S01]  /*0680*/  ISETP.GE.U32.AND P0, PT, R18, UR4, PT ;  /* 0x0000000412007c0c */ /* 0x000fe2000bf06070 */
[----:B------:R-:W-:Y:S01]  /*0690*/  UMOV UR34, 0xffffffff ;  /* 0xffffffff00227882 */ /* 0x000fe20000000000 */
[----:B------:R0:W-:Y:S01]  /*06a0*/  STL [R1+0x3f8], R7 ;  /* 0x0003f80701007387 */ /* 0x0001e20000100800 */
[----:B------:R-:W-:Y:S02]  /*06b0*/  PRMT R4, RZ, 0x7610, R4 ;  /* 0x00007610ff047816 */ /* 0x000fe40000000004 */
[----:B------:R-:W-:Y:S01]  /*06c0*/  ISETP.GE.U32.AND.EX P0, PT, R19, UR5, PT, P0 ;  /* 0x0000000513007c0c */ /* 0x000fe2000bf06100 */
[----:B------:R0:W-:-:S12]  /*06d0*/  STL [R1+0x3fc], R5 ;  /* 0x0003fc0501007387 */ /* 0x0001d80000100800 */
[----:B0-----:R-:W-:Y:S05]  /*06e0*/  @P0 BRA `(.L_x_4) ;  /* 0x0000000400680947 */ /* 0x001fea0003800000 */
[----:B------:R-:W0:Y:S01]  /*06f0*/  LDC.64 R14, c[0x0][0x628] ;  /* 0x00018a00ff0e7b82 */ /* 0x000e220000000a00 */
[----:B------:R-:W-:Y:S02]  /*0700*/  IMAD.MOV.U32 R4, RZ, RZ, R18 ;  /* 0x000000ffff047224 */ /* 0x000fe400078e0012 */
[----:B------:R-:W-:-:S05]  /*0710*/  IMAD.MOV.U32 R5, RZ, RZ, R19 ;  /* 0x000000ffff057224 */ /* 0x000fca00078e0013 */
[----:B------:R-:W1:Y:S08]  /*0720*/  LDC R12, c[0x0][0x630] ;  /* 0x00018c00ff0c7b82 */ /* 0x000e700000000800 */
[----:B------:R-:W2:Y:S01]  /*0730*/  LDC.64 R16, c[0x0][0x620] ;  /* 0x00018800ff107b82 */ /* 0x000ea20000000a00 */
[----:B0-----:R-:W-:-:S04]  /*0740*/  ISETP.NE.U32.AND P0, PT, R14, RZ, PT ;  /* 0x000000ff0e00720c */ /* 0x001fc80003f05070 */
[----:B------:R-:W-:-:S13]  /*0750*/  ISETP.NE.AND.EX P0, PT, R15, RZ, PT, P0 ;  /* 0x000000ff0f00720c */ /* 0x000fda0003f05300 */
[----:B-12---:R-:W-:Y:S05]  /*0760*/  @!P0 BRA `(.L_x_5) ;  /* 0x0000000000288947 */ /* 0x006fea0003800000 */
[----:B------:R-:W0:Y:S02]  /*0770*/  LDC R7, c[0x0][0x634] ;  /* 0x00018d00ff077b82 */ /* 0x000e240000000800 */
[----:B0-----:R-:W-:-:S05]  /*0780*/  IADD3 R7, P0, R18, R7, RZ ;  /* 0x0000000712077210 */ /* 0x001fca0007f1e0ff */
[----:B------:R-:W-:-:S04]  /*0790*/  IMAD.X R13, RZ, RZ, R19, P0 ;  /* 0x000000ffff0d7224 */ /* 0x000fc800000e0613 */
[----:B------:R-:W-:-:S04]  /*07a0*/  IMAD.WIDE.U32 R4, R13, R14, RZ ;  /* 0x0000000e0d047225 */ /* 0x000fc800078e00ff */
[----:B------:R-:W-:-:S04]  /*07b0*/  IMAD.WIDE.U32 R8, P0, R7, R15, R4 ;  /* 0x0000000f07087225 */ /* 0x000fc80007800004 */
[----:B------:R-:W-:-:S04]  /*07c0*/  IMAD.WIDE.U32 R4, R7, R14, RZ ;  /* 0x0000000e07047225 */ /* 0x000fc800078e00ff */
[----:B------:R-:W-:Y:S01]  /*07d0*/  IMAD.X R11, RZ, RZ, RZ, P0 ;  /* 0x000000ffff0b7224 */ /* 0x000fe200000e06ff */
[----:B------:R-:W-:Y:S01]  /*07e0*/  IADD3 RZ, P0, R5, R8, RZ ;  /* 0x0000000805ff7210 */ /* 0x000fe20007f1e0ff */
[----:B------:R-:W-:-:S04]  /*07f0*/  IMAD.MOV.U32 R10, RZ, RZ, R9 ;  /* 0x000000ffff0a7224 */ /* 0x000fc800078e0009 */
[----:B------:R-:W-:-:S08]  /*0800*/  IMAD.WIDE.U32.X R4, R13, R15, R10, P0 ;  /* 0x0000000f0d047225 */ /* 0x000fd000000e040a */
.L_x_5:
[-CC-:B------:R-:W-:Y:S01]  /*0810*/  SHF.R.U64 R23, R4, R12.reuse, R5.reuse ;  /* 0x0000000c04177219 */ /* 0x180fe20000001205 */
[----:B------:R-:W0:Y:S01]  /*0820*/  LDC R10, c[0x0][0x618] ;  /* 0x00018600ff0a7b82 */ /* 0x000e220000000800 */
[----:B------:R-:W-:Y:S01]  /*0830*/  SHF.R.U32.HI R4, RZ, R12, R5 ;  /* 0x0000000cff047219 */ /* 0x000fe20000011605 */
[----:B------:R-:W-:Y:S01]  /*0840*/  IMAD.MOV.U32 R5, RZ, RZ, R19 ;  /* 0x000000ffff057224 */ /* 0x000fe200078e0013 */
[----:B------:R-:W-:Y:S01]  /*0850*/  IADD3 R9, P0, RZ, -R23, RZ ;  /* 0x80000017ff097210 */ /* 0x000fe20007f1e0ff */
[----:B------:R-:W-:Y:S01]  /*0860*/  ULDC UR4, c[0x0][0x150] ;  /* 0x0000540000047ab9 */ /* 0x000fe20000000800 */
[----:B------:R-:W-:-:S03]  /*0870*/  I2FP.F32.U32 R3, R2 ;  /* 0x0000000200037245 */ /* 0x000fc60000201000 */
[----:B------:R-:W-:Y:S01]  /*0880*/  IMAD.X R11, RZ, RZ, ~R4, P0 ;  /* 0x000000ffff0b7224 */ /* 0x000fe200000e0e04 */
[----:B------:R-:W1:Y:S01]  /*0890*/  LDC R12, c[0x0][0x608] ;  /* 0x00018200ff0c7b82 */ /* 0x000e620000000800 */
[----:B------:R-:W-:Y:S02]  /*08a0*/  IMAD.MOV.U32 R4, RZ, RZ, R18 ;  /* 0x000000ffff047224 */ /* 0x000fe400078e0012 */
[----:B------:R-:W-:Y:S01]  /*08b0*/  FMUL R3, R3, UR4 ;  /* 0x0000000403037c20 */ /* 0x000fe20008400000 */
[-C--:B------:R-:W-:Y:S01]  /*08c0*/  IMAD R8, R11, R16.reuse, RZ ;  /* 0x000000100b087224 */ /* 0x080fe200078e02ff */
[----:B------:R-:W-:Y:S01]  /*08d0*/  ULDC UR4, c[0x0][0x154] ;  /* 0x0000550000047ab9 */ /* 0x000fe20000000800 */
[C---:B------:R-:W-:Y:S02]  /*08e0*/  IMAD.WIDE.U32 R4, R9.reuse, R16, R4 ;  /* 0x0000001009047225 */ /* 0x040fe400078e0004 */
[----:B------:R-:W2:Y:S01]  /*08f0*/  LDC.64 R18, c[0x0][0x640] ;  /* 0x00019000ff127b82 */ /* 0x000ea20000000a00 */
[----:B------:R-:W3:Y:S01]  /*0900*/  F2I.U32.TRUNC.NTZ R3, R3 ;  /* 0x0000000300037305 */ /* 0x000ee2000020f000 */
[----:B------:R-:W-:-:S04]  /*0910*/  IMAD R9, R9, R17, R8 ;  /* 0x0000001109097224 */ /* 0x000fc800078e0208 */
[----:B------:R-:W-:Y:S02]  /*0920*/  IMAD.IADD R5, R5, 0x1, R9 ;  /* 0x0000000105057824 */ /* 0x000fe400078e0209 */
[----:B------:R-:W4:Y:S01]  /*0930*/  LDC R7, c[0x0][0x144] ;  /* 0x00005100ff077b82 */ /* 0x000f220000000800 */
[----:B------:R-:W-:Y:S02]  /*0940*/  IMAD.MOV.U32 R9, RZ, RZ, -0x1 ;  /* 0xffffffffff097424 */ /* 0x000fe400078e00ff */
[----:B0-----:R-:W-:Y:S02]  /*0950*/  SHF.R.U64 R14, R4, R10, R5 ;  /* 0x0000000a040e7219 */ /* 0x001fe40000001205 */
[----:B------:R-:W-:-:S03]  /*0960*/  I2FP.F32.U32 R4, R0 ;  /* 0x0000000000047245 */ /* 0x000fc60000201000 */
[----:B------:R-:W0:Y:S01]  /*0970*/  LDC R16, c[0x0][0x658] ;  /* 0x00019600ff107b82 */ /* 0x000e220000000800 */
[----:B---3--:R-:W-:Y:S01]  /*0980*/  IMAD.MOV R8, RZ, RZ, -R3 ;  /* 0x000000ffff087224 */ /* 0x008fe200078e0a03 */
[----:B------:R-:W-:Y:S01]  /*0990*/  SHF.R.U32.HI R3, RZ, R10, R5 ;  /* 0x0000000aff037219 */ /* 0x000fe20000011605 */
[----:B------:R-:W-:Y:S01]  /*09a0*/  FMUL R4, R4, UR4 ;  /* 0x0000000404047c20 */ /* 0x000fe20008400000 */
[----:B------:R-:W-:Y:S02]  /*09b0*/  IMAD.MOV.U32 R5, RZ, RZ, 0x1 ;  /* 0x00000001ff057424 */ /* 0x000fe400078e00ff */
[-CC-:B-1----:R-:W-:Y:S02]  /*09c0*/  SHF.R.U64 R24, R14, R12.reuse, R3.reuse ;  /* 0x0000000c0e187219 */ /* 0x182fe40000001203 */
[----:B------:R-:W1:Y:S01]  /*09d0*/  LDC R13, c[0x0][0x148] ;  /* 0x00005200ff0d7b82 */ /* 0x000e620000000800 */
[----:B--2---:R-:W-:Y:S02]  /*09e0*/  ISETP.NE.U32.AND P0, PT, R18, RZ, PT ;  /* 0x000000ff1200720c */ /* 0x004fe40003f05070 */
[----:B------:R-:W-:-:S02]  /*09f0*/  SHF.R.U32.HI R3, RZ, R12, R3 ;  /* 0x0000000cff037219 */ /* 0x000fc40000011603 */
[----:B------:R-:W-:Y:S01]  /*0a00*/  ISETP.NE.AND.EX P0, PT, R19, RZ, PT, P0 ;  /* 0x000000ff1300720c */ /* 0x000fe20003f05300 */
[----:B------:R2:W3:Y:S02]  /*0a10*/  F2I.U32.TRUNC.NTZ R12, R4 ;  /* 0x00000004000c7305 */ /* 0x0004e4000020f000 */
[----:B------:R-:W1:Y:S01]  /*0a20*/  LDC R17, c[0x0][0x600] ;  /* 0x00018000ff117b82 */ /* 0x000e620000000800 */
[----:B----4-:R-:W-:-:S07]  /*0a30*/  IMAD R7, R7, R8, R2 ;  /* 0x0000000807077224 */ /* 0x010fce00078e0202 */
[----:B------:R-:W4:Y:S01]  /*0a40*/  LDC R20, c[0x0][0x648] ;  /* 0x00019200ff147b82 */ /* 0x000f220000000800 */
[-C--:B0-----:R-:W-:Y:S02]  /*0a50*/  SHF.L.U32 R2, R9, R16.reuse, RZ ;  /* 0x0000001009027219 */ /* 0x081fe400000006ff */
[--C-:B------:R-:W-:Y:S02]  /*0a60*/  SHF.R.U64 R26, R24, R16, R3.reuse ;  /* 0x00000010181a7219 */ /* 0x100fe40000001203 */
[----:B------:R-:W-:Y:S02]  /*0a70*/  LOP3.LUT R11, RZ, R2, RZ, 0x33, !PT ;  /* 0x00000002ff0b7212 */ /* 0x000fe400078e33ff */
[-C--:B------:R-:W-:Y:S01]  /*0a80*/  SHF.R.U32.HI R3, RZ, R16.reuse, R3 ;  /* 0x00000010ff037219 */ /* 0x080fe20000011603 */
[----:B------:R-:W0:Y:S01]  /*0a90*/  LDC R21, c[0x0][0x638] ;  /* 0x00018e00ff157b82 */ /* 0x000e220000000800 */
[----:B------:R-:W-:Y:S01]  /*0aa0*/  SHF.L.U32 R10, R5, R16, RZ ;  /* 0x00000010050a7219 */ /* 0x000fe200000006ff */
[----:B------:R-:W-:-:S06]  /*0ab0*/  IMAD.MOV.U32 R2, RZ, RZ, R26 ;  /* 0x000000ffff027224 */ /* 0x000fcc00078e001a */
[----:B------:R-:W0:Y:S01]  /*0ac0*/  LDC R22, c[0x0][0x610] ;  /* 0x00018400ff167b82 */ /* 0x000e220000000800 */
[----:B--23--:R-:W-:Y:S05]  /*0ad0*/  @!P0 BRA `(.L_x_6) ;  /* 0x0000000000288947 */ /* 0x00cfea0003800000 */
[----:B------:R-:W2:Y:S02]  /*0ae0*/  LDC R9, c[0x0][0x64c] ;  /* 0x00019300ff097b82 */ /* 0x000ea40000000800 */
[----:B--2---:R-:W-:-:S05]  /*0af0*/  IADD3 R9, P0, R26, R9, RZ ;  /* 0x000000091a097210 */ /* 0x004fca0007f1e0ff */
        /* <DEDUP_REMOVED lines=8> */
.L_x_6:
[----:B----4-:R-:W-:Y:S01]  /*0b80*/  SHF.R.U64 R2, R2, R20, R3 ;  /* 0x0000001402027219 */ /* 0x010fe20000001203 */
[----:B-1----:R-:W-:Y:S01]  /*0b90*/  VIADD R3, R17, 0xffffffff ;  /* 0xffffffff11037836 */ /* 0x002fe20000000000 */
[----:B------:R-:W-:Y:S01]  /*0ba0*/  LOP3.LUT R11, R24, R11, RZ, 0xc0, !PT ;  /* 0x0000000b180b7212 */ /* 0x000fe200078ec0ff */
[----:B------:R-:W-:Y:S01]  /*0bb0*/  IMAD.MOV R12, RZ, RZ, -R12 ;  /* 0x000000ffff0c7224 */ /* 0x000fe200078e0a0c */
[----:B------:R-:W-:Y:S01]  /*0bc0*/  R2UR UR34, R23 ;  /* 0x00000000172272ca */ /* 0x000fe200000e0000 */
[----:B------:R-:W-:Y:S01]  /*0bd0*/  IMAD.MOV R4, RZ, RZ, -R2 ;  /* 0x000000ffff047224 */ /* 0x000fe200078e0a02 */
[----:B------:R-:W-:Y:S01]  /*0be0*/  LOP3.LUT R3, R14, R3, RZ, 0xc0, !PT ;  /* 0x000000030e037212 */ /* 0x000fe200078ec0ff */
[----:B------:R-:W-:Y:S02]  /*0bf0*/  @P2 IMAD R7, R13, R12, R0 ;  /* 0x0000000c0d072224 */ /* 0x000fe400078e0200 */
[----:B------:R-:W-:Y:S02]  /*0c00*/  IMAD R10, R10, R2, R11 ;  /* 0x000000020a0a7224 */ /* 0x000fe400078e020b */
[----:B0-----:R-:W-:-:S02]  /*0c10*/  IMAD R0, R4, R21, R26 ;  /* 0x0000001504007224 */ /* 0x001fc400078e021a */
[----:B------:R-:W-:Y:S02]  /*0c20*/  IMAD R7, R10, R22, R7 ;  /* 0x000000160a077224 */ /* 0x000fe400078e0207 */
[----:B------:R-:W-:Y:S02]  /*0c30*/  IMAD R0, R0, R17, R3 ;  /* 0x0000001100007224 */ /* 0x000fe400078e0203 */
[----:B------:R-:W-:-:S03]  /*0c40*/  IMAD.MOV.U32 R4, RZ, RZ, 0x1 ;  /* 0x00000001ff047424 */ /* 0x000fc600078e00ff */
[----:B------:R-:W-:Y:S02]  /*0c50*/  SEL R2, R0, R7, !P2 ;  /* 0x0000000700027207 */ /* 0x000fe40005000000 */
[----:B------:R-:W-:-:S03]  /*0c60*/  SEL R0, R7, R0, !P2 ;  /* 0x0000000007007207 */ /* 0x000fc60005000000 */
[----:B------:R0:W-:Y:S04]  /*0c70*/  STL [R1+0x3fc], R2 ;  /* 0x0003fc0201007387 */ /* 0x0001e80000100800 */
[----:B------:R0:W-:Y:S02]  /*0c80*/  STL [R1+0x3f8], R0 ;  /* 0x0003f80001007387 */ /* 0x0001e40000100800 */
.L_x_4:
[----:B------:R-:W-:-:S08]  /*0c90*/  NOP ;  /* 0x0000000000007918 */ /* 0x000fd00000000000 */
[----:B------:R-:W1:Y:S02]  /*0ca0*/  USETMAXREG.TRY_ALLOC.CTAPOOL UP0, 0xf0 ;  /* 0x000000f0000079c8 */ /* 0x000e640008000600 */
[----:B-1----:R-:W-:-:S13]  /*0cb0*/  PLOP3.LUT P0, PT, PT, PT, UP0, 0x80, 0x0 ;  /* 0x000000000000781c */ /* 0x002fda0003f0f008 */
[----:B------:R-:W-:Y:S05]  /*0cc0*/  @!P0 BRA `(.L_x_4) ;  /* 0xfffffffc00f08947 */ /* 0x000fea000383ffff */
[----:B------:R-:W-:Y:S01]  /*0cd0*/  ULDC.64 UR4, c[0x0][0x598] ;  /* 0x0001660000047ab9 */ /* 0x000fe20000000a00 */
[----:B------:R-:W-:Y:S01]  /*0ce0*/  ULDC.64 UR40, c[0x0][0x208] ;  /* 0x0000820000287ab9 */ /* 0x000fe20000000a00 */
[----:B------:R-:W-:-:S04]  /*0cf0*/  ISETP.NE.U32.AND P0, PT, RZ, UR4, PT ;  /* 0x00000004ff007c0c */ /* 0x000fc8000bf05070 */
[----:B------:R-:W-:-:S13]  /*0d00*/  ISETP.NE.AND.EX P0, PT, RZ, UR5, PT, P0 ;  /* 0x00000005ff007c0c */ /* 0x000fda000bf05300 */
[----:B------:R-:W-:Y:S05]  /*0d10*/  @!P0 BRA `(.L_x_7) ;  /* 0x0000000000208947 */ /* 0x000fea0003800000 */
[----:B0-----:R-:W0:Y:S02]  /*0d20*/  LDC.64 R2, c[0x0][0x598] ;  /* 0x00016600ff027b82 */ /* 0x001e240000000a00 */
[----:B0-----:R-:W2:Y:S02]  /*0d30*/  LDG.E.64 R2, desc[UR40][R2.64] ;  /* 0x0000002802027981 */ /* 0x001ea4000c1e1b00 */
[----:B--2---:R-:W-:-:S04]  /*0d40*/  ISETP.NE.U32.AND P0, PT, R2, RZ, PT ;  /* 0x000000ff0200720c */ /* 0x004fc80003f05070 */
[----:B------:R-:W-:-:S13]  /*0d50*/  ISETP.NE.AND.EX P0, PT, R3, RZ, PT, P0 ;  /* 0x000000ff0300720c */ /* 0x000fda0003f05300 */
[----:B------:R-:W-:Y:S05]  /*0d60*/  @!P0 BRA `(.L_x_7) ;  /* 0x00000000000c8947 */ /* 0x000fea0003800000 */
[----:B------:R-:W2:Y:S02]  /*0d70*/  LD.E R2, desc[UR40][R2.64] ;  /* 0x0000002802027980 */ /* 0x000ea4000c101900 */
[----:B--2---:R-:W-:Y:S01]  /*0d80*/  R2UR UR33, R2 ;  /* 0x00000000022172ca */ /* 0x004fe200000e0000 */
[----:B------:R-:W-:-:S14]  /*0d90*/  BRA `(.L_x_8) ;  /* 0x0000000000247947 */ /* 0x000fdc0003800000 */
.L_x_7:
[----:B------:R-:W-:Y:S02]  /*0da0*/  ULDC.64 UR4, c[0x0][0x588] ;  /* 0x0001620000047ab9 */ /* 0x000fe40000000a00 */
[----:B------:R-:W-:-:S04]  /*0db0*/  ISETP.NE.U32.AND P0, PT, RZ, UR4, PT ;  /* 0x00000004ff007c0c */ /* 0x000fc8000bf05070 */
[----:B------:R-:W-:-:S13]  /*0dc0*/  ISETP.NE.AND.EX P0, PT, RZ, UR5, PT, P0 ;  /* 0x00000005ff007c0c */ /* 0x000fda000bf05300 */
[----:B------:R-:W-:Y:S05]  /*0dd0*/  @!P0 BRA `(.L_x_9) ;  /* 0x0000000000108947 */ /* 0x000fea0003800000 */
[----:B0-----:R-:W0:Y:S02]  /*0de0*/  LDC.64 R2, c[0x0][0x588] ;  /* 0x00016200ff027b82 */ /* 0x001e240000000a00 */
[----:B0-----:R-:W2:Y:S02]  /*0df0*/  LDG.E R2, desc[UR40][R2.64] ;  /* 0x0000002802027981 */ /* 0x001ea4000c1e1900 */
[----:B--2---:R-:W-:Y:S01]  /*0e00*/  R2UR UR33, R2 ;  /* 0x00000000022172ca */ /* 0x004fe200000e0000 */
[----:B------:R-:W-:-:S14]  /*0e10*/  BRA `(.L_x_8) ;  /* 0x0000000000047947 */ /* 0x000fdc0003800000 */
.L_x_9:
[----:B------:R-:W-:-:S05]  /*0e20*/  ULDC UR33, c[0x0][0x580] ;  /* 0x0001600000217ab9 */ /* 0x000fca0000000800 */
.L_x_8:
[----:B------:R-:W-:Y:S02]  /*0e30*/  ULDC.64 UR4, c[0x0][0x5a0] ;  /* 0x0001680000047ab9 */ /* 0x000fe40000000a00 */
        /* <DEDUP_REMOVED lines=11> */
.L_x_10:
        /* <DEDUP_REMOVED lines=8> */
.L_x_12:
[----:B------:R-:W-:-:S05]  /*0f70*/  ULDC UR32, c[0x0][0x584] ;  /* 0x0001610000207ab9 */ /* 0x000fca0000000800 */
.L_x_11:
[----:B------:R-:W-:-:S13]  /*0f80*/  LOP3.LUT P0, RZ, R4, 0xff, RZ, 0xc0, !PT ;  /* 0x000000ff04ff7812 */ /* 0x000fda000780c0ff */
[----:B------:R-:W-:Y:S05]  /*0f90*/  @!P0 EXIT ;  /* 0x000000000000894d */ /* 0x000fea0003800000 */
[----:B------:R-:W1:Y:S01]  /*0fa0*/  LDC.64 R10, c[0x0][0x5c8] ;  /* 0x00017200ff0a7b82 */ /* 0x000e620000000a00 */
[----:B------:R-:W-:Y:S01]  /*0fb0*/  ULDC UR4, c[0x0][0x28c] ;  /* 0x0000a30000047ab9 */ /* 0x000fe20000000800 */
[----:B------:R-:W-:Y:S02]  /*0fc0*/  ULOP3.LUT UR8, UR7, 0x1, URZ, 0xfc, !UPT ;  /* 0x0000000107087892 */ /* 0x000fe4000f8efc3f */
[----:B------:R-:W-:-:S04]  /*0fd0*/  UIADD3 UR4, UR4, 0x7f, URZ ;  /* 0x0000007f04047890 */ /* 0x000fc8000fffe03f */
[----:B------:R-:W-:-:S04]  /*0fe0*/  USHF.R.S32.HI UR5, URZ, 0x1f, UR4 ;  /* 0x0000001f3f057899 */ /* 0x000fc80008011404 */
[----:B------:R-:W-:-:S03]  /*0ff0*/  ULEA.HI UR5, UR5, UR4, URZ, 0x7 ;  /* 0x0000000405057291 */ /* 0x000fc6000f8f383f */
[----:B------:R-:W-:Y:S01]  /*1000*/  UMOV UR4, URZ ;  /* 0x0000003f00047c82 */ /* 0x000fe20008000000 */
[----:B------:R-:W-:-:S03]  /*1010*/  USHF.R.S32.HI UR9, URZ, 0x7, UR5 ;  /* 0x000000073f097899 */ /* 0x000fc60008011405 */
[----:B------:R-:W-:Y:S01]  /*1020*/  UMOV UR5, URZ ;  /* 0x0000003f00057c82 */ /* 0x000fe20008000000 */
[C-C-:B-1----:R-:W-:Y:S01]  /*1030*/  SHF.L.U64.HI R7, R10.reuse, 0x7, R11.reuse ;  /* 0x000000070a077819 */ /* 0x142fe2000001020b */
[C---:B------:R-:W-:Y:S01]  /*1040*/  IMAD.SHL.U32 R8, R10.reuse, 0x80, RZ ;  /* 0x000000800a087824 */ /* 0x040fe200078e00ff */
[C-C-:B------:R-:W-:Y:S01]  /*1050*/  SHF.L.U64.HI R4, R10.reuse, 0x3, R11.reuse ;  /* 0x000000030a047819 */ /* 0x140fe2000001020b */
[C---:B------:R-:W-:Y:S01]  /*1060*/  IMAD.SHL.U32 R3, R10.reuse, 0x8, RZ ;  /* 0x000000080a037824 */ /* 0x040fe200078e00ff */
[C---:B------:R-:W-:Y:S01]  /*1070*/  SHF.L.U64.HI R9, R10.reuse, 0x8, R11 ;  /* 0x000000080a097819 */ /* 0x040fe2000001020b */
[----:B------:R-:W-:-:S07]  /*1080*/  IMAD.SHL.U32 R10, R10, 0x100, RZ ;  /* 0x000001000a0a7824 */ /* 0x000fce00078e00ff */
.L_x_39:
[----:B------:R-:W-:Y:S01]  /*1090*/  STL [R1+0x3f4], RZ ;  /* 0x0003f4ff01007387 */ /* 0x000fe20000100800 */
[----:B-1----:R-:W1:Y:S01]  /*10a0*/  S2UR UR16, SR_CgaCtaId ;  /* 0x00000000001079c3 */ /* 0x002e620000008800 */
[----:B------:R-:W-:Y:S01]  /*10b0*/  UMOV UR15, 0x400 ;  /* 0x00000400000f7882 */ /* 0x000fe20000000000 */
[----:B------:R-:W-:Y:S01]  /*10c0*/  UMOV UR6, URZ ;  /* 0x0000003f00067c82 */ /* 0x000fe20008000000 */
[----:B------:R-:W-:Y:S01]  /*10d0*/  STL [R1+0x3f0], RZ ;  /* 0x0003f0ff01007387 */ /* 0x000fe20000100800 */
[----:B------:R-:W-:Y:S01]  /*10e0*/  UMOV UR12, URZ ;  /* 0x0000003f000c7c82 */ /* 0x000fe20008000000 */
[----:B------:R-:W-:Y:S01]  /*10f0*/  UMOV UR13, URZ ;  /* 0x0000003f000d7c82 */ /* 0x000fe20008000000 */
[----:B------:R-:W-:Y:S01]  /*1100*/  UMOV UR39, UR5 ;  /* 0x0000000500277c82 */ /* 0x000fe20008000000 */
[----:B------:R-:W-:Y:S01]  /*1110*/  STL [R1+0x3ec], RZ ;  /* 0x0003ecff01007387 */ /* 0x000fe20000100800 */
[----:B0-2---:R-:W2:Y:S01]  /*1120*/  LDC R12, c[0x0][0x28c] ;  /* 0x0000a300ff0c7b82 */ /* 0x005ea20000000800 */
[----:B------:R-:W-:Y:S01]  /*1130*/  UMOV UR38, UR4 ;  /* 0x0000000400267c82 */ /* 0x000fe20008000000 */
[----:B------:R-:W-:Y:S01]  /*1140*/  CS2R R236, SRZ ;  /* 0x0000000000ec7805 */ /* 0x000fe2000001ff00 */
[----:B------:R-:W-:Y:S01]  /*1150*/  STL [R1+0x3e8], RZ ;  /* 0x0003e8ff01007387 */ /* 0x000fe20000100800 */
[----:B------:R-:W-:-:S02]  /*1160*/  CS2R R234, SRZ ;  /* 0x0000000000ea7805 */ /* 0x000fc4000001ff00 */
[----:B------:R-:W-:Y:S02]  /*1170*/  CS2R R232, SRZ ;  /* 0x0000000000e87805 */ /* 0x000fe4000001ff00 */
[----:B------:R-:W-:Y:S01]  /*1180*/  CS2R R22, SRZ ;  /* 0x0000000000167805 */ /* 0x000fe2000001ff00 */
[----:B------:R-:W-:Y:S01]  /*1190*/  STL [R1+0x3e4], RZ ;  /* 0x0003e4ff01007387 */ /* 0x000fe20000100800 */
[----:B------:R-:W-:Y:S02]  /*11a0*/  CS2R R20, SRZ ;  /* 0x0000000000147805 */ /* 0x000fe4000001ff00 */
[----:B------:R-:W-:Y:S02]  /*11b0*/  CS2R R18, SRZ ;  /* 0x0000000000127805 */ /* 0x000fe4000001ff00 */
        /* <DEDUP_REMOVED lines=14> */
[----:B--2---:R-:W-:Y:S02]  /*12a0*/  ISETP.GE.AND P0, PT, R12, 0x1, PT ;  /* 0x000000010c00780c */ /* 0x004fe40003f06270 */
        /* <DEDUP_REMOVED lines=128> */
[----:B------:R-:W-:Y:S01]  /*1ab0*/  CS2R R38, SRZ ;  /* 0x0000000000267805 */ /* 0x000fe2000001ff00 */
[----:B------:R-:W-:Y:S04]  /*1ac0*/  STL [R1+0x350], RZ ;  /* 0x000350ff01007387 */ /* 0x000fe80000100800 */
        /* <DEDUP_REMOVED lines=124> */
[----:B------:R-:W-:Y:S01]  /*2290*/  STL [R1+0x15c], RZ ;  /* 0x00015cff01007387 */ /* 0x000fe20000100800 */
[----:B------:R-:W2:Y:S03]  /*22a0*/  S2R R11, SR_TID.X ;  /* 0x00000000000b7919 */ /* 0x000ea60000002100 */
        /* <DEDUP_REMOVED lines=8> */
[----:B--2---:R-:W-:-:S03]  /*2330*/  LOP3.LUT R11, R11, 0x80, RZ, 0xc0, !PT ;  /* 0x000000800b0b7812 */ /* 0x004fc600078ec0ff */
[----:B------:R-:W-:Y:S01]  /*2340*/  STL [R1+0x138], RZ ;  /* 0x000138ff01007387 */ /* 0x000fe20000100800 */
[----:B------:R-:W-:-:S03]  /*2350*/  SHF.R.U32.HI R11, RZ, 0x7, R11 ;  /* 0x00000007ff0b7819 */ /* 0x000fc6000001160b */
        /* <DEDUP_REMOVED lines=33> */
[----:B------:R-:W2:Y:S04]  /*2570*/  SHFL.IDX PT, R11, R11, RZ, 0x1f ;  /* 0x00001fff0b0b7589 */ /* 0x000ea800000e0000 */
[----:B---3--:R3:W-:Y:S04]  /*2580*/  STL [R1+0xb0], RZ ;  /* 0x0000b0ff01007387 */ /* 0x0087e80000100800 */
[----:B------:R3:W-:Y:S04]  /*2590*/  STL [R1+0xac], RZ ;  /* 0x0000acff01007387 */ /* 0x0007e80000100800 */
[----:B------:R3:W-:Y:S04]  /*25a0*/  STL [R1+0xa8], RZ ;  /* 0x0000a8ff01007387 */ /* 0x0007e80000100800 */
[----:B------:R3:W-:Y:S04]  /*25b0*/  STL [R1+0xa4], RZ ;  /* 0x0000a4ff01007387 */ /* 0x0007e80000100800 */
[----:B------:R3:W-:Y:S04]  /*25c0*/  STL [R1+0xa0], RZ ;  /* 0x0000a0ff01007387 */ /* 0x0007e80000100800 */
[----:B------:R3:W-:Y:S01]  /*25d0*/  STL [R1+0x9c], RZ ;  /* 0x00009cff01007387 */ /* 0x0007e20000100800 */
[----:B--2---:R-:W-:-:S03]  /*25e0*/  R2UR UR11, R11 ;  /* 0x000000000b0b72ca */ /* 0x004fc600000e0000 */
[----:B------:R3:W-:Y:S04]  /*25f0*/  STL [R1+0x98], RZ ;  /* 0x000098ff01007387 */ /* 0x0007e80000100800 */
[----:B------:R3:W-:Y:S04]  /*2600*/  STL [R1+0x94], RZ ;  /* 0x000094ff01007387 */ /* 0x0007e80000100800 */
[----:B------:R3:W-:Y:S02]  /*2610*/  STL [R1+0x90], RZ ;  /* 0x000090ff01007387 */ /* 0x0007e40000100800 */
[----:B------:R-:W-:-:S02]  /*2620*/  ULEA.HI UR10, UR11, UR11, URZ, 0x1 ;  /* 0x0000000b0b0a7291 */ /* 0x000fc4000f8f083f */
[----:B------:R3:W-:Y:S02]  /*2630*/  STL [R1+0x8c], RZ ;  /* 0x00008cff01007387 */ /* 0x0007e40000100800 */
[----:B------:R-:W-:Y:S02]  /*2640*/  ULOP3.LUT UR14, UR10, 0x7fffe, URZ, 0xc0, !UPT ;  /* 0x0007fffe0a0e7892 */ /* 0x000fe4000f8ec03f */
[----:B------:R3:W-:Y:S01]  /*2650*/  STL [R1+0x88], RZ ;  /* 0x000088ff01007387 */ /* 0x0007e20000100800 */
[----:B-1----:R-:W-:Y:S02]  /*2660*/  ULEA UR10, UR16, UR15, 0x18 ;  /* 0x0000000f100a7291 */ /* 0x002fe4000f8ec03f */
[----:B------:R-:W-:Y:S01]  /*2670*/  UIADD3 UR14, UR11, -UR14, URZ ;  /* 0x8000000e0b0e7290 */ /* 0x000fe2000fffe03f */
[----:B------:R3:W-:Y:S03]  /*2680*/  STL [R1+0x84], RZ ;  /* 0x000084ff01007387 */ /* 0x0007e60000100800 */
[----:B------:R-:W-:Y:S01]  /*2690*/  ULEA UR14, UR14, UR10, 0xd ;  /* 0x0000000a0e0e7291 */ /* 0x000fe2000f8e683f */
[----:B------:R3:W-:Y:S03]  /*26a0*/  STL [R1+0x80], RZ ;  /* 0x000080ff01007387 */ /* 0x0007e60000100800 */
[----:B------:R-:W-:Y:S01]  /*26b0*/  UIADD3 UR14, UR14, 0x100, URZ ;  /* 0x000001000e0e7890 */ /* 0x000fe2000fffe03f */
[----:B------:R3:W-:Y:S03]  /*26c0*/  STL [R1+0x40], RZ ;  /* 0x000040ff01007387 */ /* 0x0007e60000100800 */
[----:B------:R-:W-:Y:S01]  /*26d0*/  USHF.R.U32.HI UR11, URZ, 0x4, UR14 ;  /* 0x000000043f0b7899 */ /* 0x000fe2000801160e */
[----:B------:R3:W-:Y:S03]  /*26e0*/  STL [R1+0x44], RZ ;  /* 0x000044ff01007387 */ /* 0x0007e60000100800 */
[----:B------:R-:W-:Y:S01]  /*26f0*/  ULOP3.LUT UR11, UR11, 0x3fff, URZ, 0xc0, !UPT ;  /* 0x00003fff0b0b7892 */ /* 0x000fe2000f8ec03f */
[----:B------:R3:W-:Y:S04]  /*2700*/  STL [R1+0x48], RZ ;  /* 0x000048ff01007387 */ /* 0x0007e80000100800 */
        /* <DEDUP_REMOVED lines=13> */
[----:B------:R3:W-:Y:S04]  /*27e0*/  STL [R1], RZ ;  /* 0x000000ff01007387 */ /* 0x0007e80000100800 */
        /* <DEDUP_REMOVED lines=14> */
[----:B------:R3:W-:Y:S01]  /*28d0*/  STL [R1+0x3c], RZ ;  /* 0x00003cff01007387 */ /* 0x0007e20000100800 */
[----:B------:R-:W-:Y:S05]  /*28e0*/  @!P0 BRA `(.L_x_13) ;  /* 0x0000005000788947 */ /* 0x000fea0003800000 */
[----:B------:R-:W-:-:S06]  /*28f0*/  UISETP.NE.AND UP0, UPT, UR8, 0x3, UPT ;  /* 0x000000030800788c */ /* 0x000fcc000bf05270 */
[----:B------:R-:W-:-:S13]  /*2900*/  PLOP3.LUT P1, PT, PT, PT, UP0, 0x80, 0x0 ;  /* 0x000000000000781c */ /* 0x000fda0003f2f008 */
[----:B------:R-:W-:Y:S05]  /*2910*/  @!P1 BRA `(.L_x_14) ;  /* 0x0000000000049947 */ /* 0x000fea0003800000 */
[----:B------:R-:W-:Y:S01]  /*2920*/  BPT.TRAP 0x1 ;  /* 0x000000040000795c */ /* 0x000fe20000300000 */
.L_x_14:
[----:B------:R-:W-:Y:S01]  /*2930*/  ULEA UR12, UR5, UR10, 0x3 ;  /* 0x0000000a050c7291 */ /* 0x000fe2000f8e183f */
[----:B------:R-:W-:-:S05]  /*2940*/  IMAD.U32 R11, RZ, RZ, UR4 ;  /* 0x00000004ff0b7e24 */ /* 0x000fca000f8e00ff */
[----:B------:R-:W-:-:S04]  /*2950*/  SHF.L.U32 R11, R11, 0x1f, RZ ;  /* 0x0000001f0b0b7819 */ /* 0x000fc800000006ff */
[----:B------:R1:W2:Y:S01]  /*2960*/  SYNCS.PHASECHK.TRANS64.TRYWAIT P0, [UR12], R11 ;  /* 0x0000000bff0075a7 */ /* 0x0002a2000800014c */
[----:B------:R-:W-:Y:S05]  /*2970*/  @!P1 BRA `(.L_x_15) ;  /* 0x0000000000049947 */ /* 0x000fea0003800000 */
[----:B------:R-:W-:Y:S01]  /*2980*/  BPT.TRAP 0x1 ;  /* 0x000000040000795c */ /* 0x000fe20000300000 */
.L_x_15:
[----:B------:R4:W-:Y:S01]  /*2990*/  STL [R1+0x3f4], RZ ;  /* 0x0003f4ff01007387 */ /* 0x0009e20000100800 */
[----:B------:R-:W-:Y:S01]  /*29a0*/  UMOV UR6, 0x4 ;  /* 0x0000000400067882 */ /* 0x000fe20000000000 */
[----:B--2---:R-:W-:Y:S05]  /*29b0*/  @P0 BRA `(.L_x_16) ;  /* 0x0000000000080947 */ /* 0x004fea0003800000 */
[----:B------:R-:W2:Y:S02]  /*29c0*/  SYNCS.PHASECHK.TRANS64.TRYWAIT P0, [UR12], R11 ;  /* 0x0000000bff0075a7 */ /* 0x000ea4000800014c */
[----:B--2---:R-:W-:Y:S05]  /*29d0*/  @!P0 BRA `(.L_x_17) ;  /* 0x0000029c00488947 */ /* 0x004fea0003800000 */
.L_x_16:
[----:B------:R-:W-:Y:S01]  /*29e0*/  UIADD3 UR12, UR10, 0x24100, URZ ;  /* 0x000241000a0c7890 */ /* 0x000fe2000fffe03f */
[----:B------:R-:W-:Y:S01]  /*29f0*/  WARPGROUP.ARRIVE ;  /* 0x00000000000079c5 */ /* 0x000fe20000000000 */
[----:B------:R-:W-:Y:S01]  /*2a00*/  ULOP3.LUT UR35, UR11, 0x10000, URZ, 0xfc, !UPT ;  /* 0x000100000b237892 */ /* 0x000fe2000f8efc3f */
[----:B------:R-:W-:Y:S01]  /*2a10*/  STL [R1+0x478], R3 ;  /* 0x0004780301007387 */ /* 0x000fe20000100800 */
[----:B------:R-:W-:Y:S02]  /*2a20*/  USHF.R.U32.HI UR12, URZ, 0x4, UR12 ;  /* 0x000000043f0c7899 */ /* 0x000fe4000801160c */
[----:B------:R-:W-:Y:S01]  /*2a30*/  UIMAD UR35, UR5, 0xc00, UR35 ;  /* 0x00000c00052378a4 */ /* 0x000fe2000f8e0223 */
[----:B------:R-:W-:Y:S01]  /*2a40*/  STL [R1+0x474], R2 ;  /* 0x0004740201007387 */ /* 0x000fe20000100800 */
[----:B------:R-:W-:Y:S01]  /*2a50*/  ULOP3.LUT UR12, UR12, 0x3fff, URZ, 0xc0, !UPT ;  /* 0x00003fff0c0c7892 */ /* 0x000fe2000f8ec03f */
[----:B------:R-:W-:Y:S01]  /*2a60*/  UMOV UR21, 0x40000040 ;  /* 0x4000004000157882 */ /* 0x000fe20000000000 */
[----:B------:R-:W-:-:S02]  /*2a70*/  UMOV UR23, 0x40000040 ;  /* 0x4000004000177882 */ /* 0x000fc40000000000 */
[----:B------:R-:W-:Y:S01]  /*2a80*/  ULOP3.LUT UR12, UR12, 0x10000, URZ, 0xfc, !UPT ;  /* 0x000100000c0c7892 */ /* 0x000fe2000f8efc3f */
[----:B------:R-:W-:Y:S01]  /*2a90*/  STL [R1+0x470], R0 ;  /* 0x0004700001007387 */ /* 0x000fe20000100800 */
[----:B------:R-:W-:Y:S01]  /*2aa0*/  UMOV UR20, UR35 ;  /* 0x0000002300147c82 */ /* 0x000fe20008000000 */
[----:B------:R-:W-:Y:S01]  /*2ab0*/  UMOV UR25, UR21 ;  /* 0x0000001500197c82 */ /* 0x000fe20008000000 */
[----:B------:R-:W-:Y:S01]  /*2ac0*/  UIMAD UR36, UR5, 0x500, UR12 ;  /* 0x00000500052478a4 */ /* 0x000fe2000f8e020c */
[----:B------:R0:W-:Y:S01]  /*2ad0*/  STL [R1+0x428], R10 ;  /* 0x0004280a01007387 */ /* 0x0001e20000100800 */
[----:B------:R-:W-:Y:S01]  /*2ae0*/  UMOV UR24, UR20 ;  /* 0x0000001400187c82 */ /* 0x000fe20008000000 */
[----:B------:R-:W-:Y:S01]  /*2af0*/  UMOV UR27, 0x40000040 ;  /* 0x40000040001b7882 */ /* 0x000fe20000000000 */
[----:B------:R-:W-:Y:S01]  /*2b00*/  UIADD3 UR26, UR36, 0x100, URZ ;  /* 0x00000100241a7890 */ /* 0x000fe2000fffe03f */
[----:B------:R3:W-:Y:S01]  /*2b10*/  STL.64 [R1+0x420], R8 ;  /* 0x0004200801007387 */ /* 0x0007e20000100a00 */
[----:B------:R-:W-:-:S02]  /*2b20*/  UIADD3 UR30, UR36, 0x200, URZ ;  /* 0x00000200241e7890 */ /* 0x000fc4000fffe03f */
[----:B------:R-:W-:Y:S01]  /*2b30*/  UMOV UR22, UR36 ;  /* 0x0000002400167c82 */ /* 0x000fe20008000000 */
[----:B------:R-:W-:Y:S01]  /*2b40*/  UMOV UR28, UR20 ;  /* 0x00000014001c7c82 */ /* 0x000fe20008000000 */
[----:B------:R-:W-:Y:S01]  /*2b50*/  QGMMA.64x32x32.F32.E4M3.E4M3 R20, gdesc[UR20], RZ, !UPT, gsb0 ;  /* 0x00600000141479f3 */ /* 0x000fe2000c0008ff */
[----:B------:R-:W-:Y:S01]  /*2b60*/  UMOV UR29, UR21 ;  /* 0x00000015001d7c82 */ /* 0x000fe20008000000 */
[----:B------:R-:W-:Y:S01]  /*2b70*/  UMOV UR31, 0x40000040 ;  /* 0x40000040001f7882 */ /* 0x000fe20000000000 */
[----:B------:R-:W-:Y:S01]  /*2b80*/  UIADD3 UR18, UR36, 0x300, URZ ;  /* 0x0000030024127890 */ /* 0x000fe2000fffe03f */
[----:B------:R4:W-:Y:S01]  /*2b90*/  STL.64 [R1+0x418], R6 ;  /* 0x0004180601007387 */ /* 0x0009e20000100a00 */
[----:B------:R-:W-:Y:S01]  /*2ba0*/  UMOV UR16, UR20 ;  /* 0x0000001400107c82 */ /* 0x000fe20008000000 */
[----:B------:R-:W-:Y:S01]  /*2bb0*/  UMOV UR17, UR21 ;  /* 0x0000001500117c82 */ /* 0x000fe20008000000 */
[----:B------:R-:W-:Y:S01]  /*2bc0*/  UMOV UR19, 0x40000040 ;  /* 0x4000004000137882 */ /* 0x000fe20000000000 */
[----:B------:R-:W-:Y:S01]  /*2bd0*/  UIADD3 UR14, UR36, 0x400, URZ ;  /* 0x00000400240e7890 */ /* 0x000fe2000fffe03f */
[----:B------:R4:W-:Y:S01]  /*2be0*/  STL.64 [R1+0x410], R4 ;  /* 0x0004100401007387 */ /* 0x0009e20000100a00 */
[----:B------:R-:W-:Y:S01]  /*2bf0*/  UMOV UR12, UR20 ;  /* 0x00000014000c7c82 */ /* 0x000fe20008000000 */
[----:B------:R-:W-:Y:S01]  /*2c00*/  UMOV UR13, UR21 ;  /* 0x00000015000d7c82 */ /* 0x000fe20008000000 */
[----:B------:R-:W-:Y:S01]  /*2c10*/  UMOV UR15, 0x40000040 ;  /* 0x40000040000f7882 */ /* 0x000fe20000000000 */
        /* <DEDUP_REMOVED lines=12> */
[----:B------:R-:W-:-:S02]  /*2ce0*/  WARPGROUP.DEPBAR.LE gsb0, 0x0 ;  /* 0x00008000000079c5 */ /* 0x000fc40000010000 */
[----:B------:R-:W-:Y:S01]  /*2cf0*/  WARPGROUP.ARRIVE ;  /* 0x00000000000079c5 */ /* 0x000fe20000000000 */
[----:B------:R-:W-:Y:S01]  /*2d00*/  STL [R1+0x3c0], RZ ;  /* 0x0003c0ff01007387 */ /* 0x000fe20000100800 */
[----:B------:R-:W-:Y:S02]  /*2d10*/  IMAD.MOV.U32 R16, RZ, RZ, R20 ;  /* 0x000000ffff107224 */ /* 0x000fe400078e0014 */
[----:B------:R-:W-:Y:S01]  /*2d20*/  IMAD.MOV.U32 R15, RZ, RZ, R21 ;  /* 0x000000ffff0f7224 */ /* 0x000fe200078e0015 */
[----:B------:R-:W-:Y:S01]  /*2d30*/  STL [R1+0x3bc], RZ ;  /* 0x0003bcff01007387 */ /* 0x000fe20000100800 */
[----:B------:R-:W-:Y:S01]  /*2d40*/  QGMMA.64x32x32.F32.E4M3.E4M3 R200, gdesc[UR24], RZ, !UPT, gsb0 ;  /* 0x0060000018c879f3 */ /* 0x000fe2000c0008ff */
[----:B------:R-:W-:Y:S02]  /*2d50*/  IMAD.MOV.U32 R14, RZ, RZ, R22 ;  /* 0x000000ffff0e7224 */ /* 0x000fe400078e0016 */
[----:B------:R-:W-:Y:S01]  /*2d60*/  STL [R1+0x3b8], RZ ;  /* 0x0003b8ff01007387 */ /* 0x000fe20000100800 */
[----:B------:R-:W-:-:S02]  /*2d70*/  IMAD.MOV.U32 R13, RZ, RZ, R23 ;  /* 0x000000ffff0d7224 */ /* 0x000fc400078e0017 */
[----:B--2---:R-:W-:Y:S01]  /*2d80*/  IMAD.MOV.U32 R12, RZ, RZ, R24 ;  /* 0x000000ffff0c7224 */ /* 0x004fe200078e0018 */
[----:B------:R-:W-:Y:S01]  /*2d90*/  STL [R1+0x3b4], RZ ;  /* 0x0003b4ff01007387 */ /* 0x000fe20000100800 */
[----:B-1----:R-:W-:Y:S02]  /*2da0*/  IMAD.MOV.U32 R11, RZ, RZ, R25 ;  /* 0x000000ffff0b7224 */ /* 0x002fe400078e0019 */
[----:B0-----:R-:W-:Y:S01]  /*2db0*/  IMAD.MOV.U32 R10, RZ, RZ, R26 ;  /* 0x000000ffff0a7224 */ /* 0x001fe200078e001a */
[----:B------:R-:W-:Y:S01]  /*2dc0*/  STL [R1+0x3b0], RZ ;  /* 0x0003b0ff01007387 */ /* 0x000fe20000100800 */
[----:B---3--:R-:W-:Y:S02]  /*2dd0*/  IMAD.MOV.U32 R9, RZ, RZ, R27 ;  /* 0x000000ffff097224 */ /* 0x008fe400078e001b */
[----:B------:R-:W-:Y:S01]  /*2de0*/  IMAD.MOV.U32 R8, RZ, RZ, R28 ;  /* 0x000000ffff087224 */ /* 0x000fe200078e001c */
[----:B------:R-:W-:Y:S01]  /*2df0*/  STL [R1+0x3ac], RZ ;  /* 0x0003acff01007387 */ /* 0x000fe20000100800 */
[----:B----4-:R-:W-:-:S02]  /*2e00*/  IMAD.MOV.U32 R7, RZ, RZ, R29 ;  /* 0x000000ffff077224 */ /* 0x010fc400078e001d */
[----:B------:R-:W-:Y:S01]  /*2e10*/  IMAD.MOV.U32 R6, RZ, RZ, R30 ;  /* 0x000000ffff067224 */ /* 0x000fe200078e001e */
[----:B------:R-:W-:Y:S01]  /*2e20*/  STL [R1+0x3a8], RZ ;  /* 0x0003a8ff01007387 */ /* 0x000fe20000100800 */
[----:B------:R-:W-:Y:S02]  /*2e30*/  IMAD.MOV.U32 R5, RZ, RZ, R31 ;  /* 0x000000ffff057224 */ /* 0x000fe400078e001f */
[----:B------:R-:W-:Y:S01]  /*2e40*/  IMAD.MOV.U32 R4, RZ, RZ, R32 ;  /* 0x000000ffff047224 */ /* 0x000fe200078e0020 */
[----:B------:R-:W-:Y:S01]  /*2e50*/  STL [R1+0x3a4], RZ ;  /* 0x0003a4ff01007387 */ /* 0x000fe20000100800 */
[----:B------:R-:W-:Y:S02]  /*2e60*/  IMAD.MOV.U32 R3, RZ, RZ, R33 ;  /* 0x000000ffff037224 */ /* 0x000fe400078e0021 */
[----:B------:R-:W-:Y:S01]  /*2e70*/  IMAD.MOV.U32 R2, RZ, RZ, R34 ;  /* 0x000000ffff027224 */ /* 0x000fe200078e0022 */
[----:B------:R-:W-:Y:S01]  /*2e80*/  STL [R1+0x3a0], RZ ;  /* 0x0003a0ff01007387 */ /* 0x000fe20000100800 */
[----:B------:R-:W-:-:S03]  /*2e90*/  IMAD.MOV.U32 R0, RZ, RZ, R35 ;  /* 0x000000ffff007224 */ /* 0x000fc600078e0023 */
        /* <DEDUP_REMOVED lines=10> */
[----:B------:R-:W-:Y:S04]  /*2f40*/  STL [R1+0x37c], RZ ;  /* 0x00037cff01007387 */ /* 0x000fe80000100800 */
[----:B------:R-:W-:Y:S01]  /*2f50*/  STL [R1+0x378], RZ ;  /* 0x000378ff01007387 */ /* 0x000fe20000100800 */
[----:B------:R-:W-:Y:S03]  /*2f60*/  QGMMA.64x32x32.F32.E4M3.E4M3 R152, gdesc[UR28], RZ, !UPT, gsb0 ;  /* 0x006000001c9879f3 */ /* 0x000fe6000c0008ff */
        /* <DEDUP_REMOVED lines=19> */
[----:B------:R-:W-:Y:S01]  /*30a0*/  QGMMA.64x32x32.F32.E4M3.E4M3 R104, gdesc[UR16], RZ, !UPT, gsb0 ;  /* 0x00600000106879f3 */ /* 0x000fe2000c0008ff */
[----:B------:R-:W-:Y:S02]  /*30b0*/  UIADD3 UR16, UR35, 0x400, URZ ;  /* 0x0000040023107890 */ /* 0x000fe4000fffe03f */
        /* <DEDUP_REMOVED lines=20> */
[----:B------:R-:W-:Y:S01]  /*3200*/  UMOV UR12, UR16 ;  /* 0x00000010000c7c82 */ /* 0x000fe20008000000 */
[----:B------:R-:W-:Y:S01]  /*3210*/  UMOV UR13, 0x40000040 ;  /* 0x40000040000d7882 */ /* 0x000fe20000000000 */
[----:B------:R-:W-:Y:S01]  /*3220*/  UMOV UR16, UR12 ;  /* 0x0000000c00107c82 */ /* 0x000fe20008000000 */
[----:B------:R-:W-:Y:S01]  /*3230*/  UMOV UR17, UR13 ;  /* 0x0000000d00117c82 */ /* 0x000fe20008000000 */
[----:B------:R-:W-:Y:S01]  /*3240*/  UMOV UR28, UR12 ;  /* 0x0000000c001c7c82 */ /* 0x000fe20008000000 */
[----:B------:R-:W-:Y:S01]  /*3250*/  UMOV UR29, UR13 ;  /* 0x0000000d001d7c82 */ /* 0x000fe20008000000 */
[----:B------:R-:W-:Y:S01]  /*3260*/  STL [R1+0x2ec], RZ ;  /* 0x0002ecff01007387 */ /* 0x000fe20000100800 */
[----:B------:R-:W-:Y:S01]  /*3270*/  UMOV UR24, UR12 ;  /* 0x0000000c00187c82 */ /* 0x000fe20008000000 */
[----:B------:R-:W-:Y:S01]  /*3280*/  UMOV UR25, UR13 ;  /* 0x0000000d00197c82 */ /* 0x000fe20008000000 */
[----:B------:R-:W-:Y:S01]  /*3290*/  UMOV UR20, UR12 ;  /* 0x0000000c00147c82 */ /* 0x000fe20008000000 */
[----:B------:R-:W-:Y:S01]  /*32a0*/  STL [R1+0x2e8], RZ ;  /* 0x0002e8ff01007387 */ /* 0x000fe20000100800 */
[----:B------:R-:W-:-:S03]  /*32b0*/  UMOV UR21, UR13 ;  /* 0x0000000d00157c82 */ /* 0x000fc60008000000 */
        /* <DEDUP_REMOVED lines=93> */
[----:B------:R-:W-:-:S03]  /*3890*/  WARPGROUP.DEPBAR.LE gsb0, 0x0 ;  /* 0x00008000000079c5 */ /* 0x000fc60000010000 */
        /* <DEDUP_REMOVED lines=35> */
[----:B------:R0:W-:Y:S04]  /*3ad0*/  STL.64 [R1+0x508], R214 ;  /* 0x000508d601007387 */ /* 0x0001e80000100a00 */
[----:B------:R1:W-:Y:S04]  /*3ae0*/  STL.64 [R1+0x500], R212 ;  /* 0x000500d401007387 */ /* 0x0003e80000100a00 */
[----:B------:R2:W-:Y:S04]  /*3af0*/  STL.64 [R1+0x4f8], R210 ;  /* 0x0004f8d201007387 */ /* 0x0005e80000100a00 */
[----:B------:R3:W-:Y:S01]  /*3b00*/  STL.64 [R1+0x4f0], R208 ;  /* 0x0004f0d001007387 */ /* 0x0007e20000100a00 */
[----:B0-----:R-:W-:-:S02]  /*3b10*/  IMAD.MOV.U32 R214, RZ, RZ, R2 ;  /* 0x000000ffffd67224 */ /* 0x001fc400078e0002 */
[----:B------:R-:W-:Y:S01]  /*3b20*/  IMAD.MOV.U32 R215, RZ, RZ, R0 ;  /* 0x000000ffffd77224 */ /* 0x000fe200078e0000 */
[----:B------:R0:W-:Y:S01]  /*3b30*/  STL.64 [R1+0x4e8], R206 ;  /* 0x0004e8ce01007387 */ /* 0x0001e20000100a00 */
[----:B-1----:R-:W-:Y:S02]  /*3b40*/  IMAD.MOV.U32 R212, RZ, RZ, R4 ;  /* 0x000000ffffd47224 */ /* 0x002fe400078e0004 */
[----:B------:R-:W-:Y:S01]  /*3b50*/  IMAD.MOV.U32 R213, RZ, RZ, R3 ;  /* 0x000000ffffd57224 */ /* 0x000fe200078e0003 */
[----:B------:R1:W-:Y:S01]  /*3b60*/  STL.64 [R1+0x4e0], R204 ;  /* 0x0004e0cc01007387 */ /* 0x0003e20000100a00 */
[----:B--2---:R-:W-:Y:S02]  /*3b70*/  IMAD.MOV.U32 R210, RZ, RZ, R6 ;  /* 0x000000ffffd27224 */ /* 0x004fe400078e0006 */
[----:B------:R-:W-:Y:S01]  /*3b80*/  IMAD.MOV.U32 R211, RZ, RZ, R5 ;  /* 0x000000ffffd37224 */ /* 0x000fe200078e0005 */
[----:B------:R2:W-:Y:S01]  /*3b90*/  STL.64 [R1+0x4d8], R202 ;  /* 0x0004d8ca01007387 */ /* 0x0005e20000100a00 */
[----:B---3--:R-:W-:-:S02]  /*3ba0*/  IMAD.MOV.U32 R208, RZ, RZ, R8 ;  /* 0x000000ffffd07224 */ /* 0x008fc400078e0008 */
[----:B------:R-:W-:Y:S01]  /*3bb0*/  IMAD.MOV.U32 R209, RZ, RZ, R7 ;  /* 0x000000ffffd17224 */ /* 0x000fe200078e0007 */
[----:B------:R3:W-:Y:S01]  /*3bc0*/  STL.64 [R1+0x4d0], R200 ;  /* 0x0004d0c801007387 */ /* 0x0007e20000100a00 */
[----:B0-----:R-:W-:Y:S02]  /*3bd0*/  IMAD.MOV.U32 R206, RZ, RZ, R10 ;  /* 0x000000ffffce7224 */ /* 0x001fe400078e000a */
[----:B------:R-:W-:Y:S01]  /*3be0*/  IMAD.MOV.U32 R207, RZ, RZ, R9 ;  /* 0x000000ffffcf7224 */ /* 0x000fe200078e0009 */
[----:B------:R-:W-:Y:S01]  /*3bf0*/  STL [R1+0x118], RZ ;  /* 0x000118ff01007387 */ /* 0x000fe20000100800 */
[----:B-1----:R-:W-:Y:S02]  /*3c00*/  IMAD.MOV.U32 R204, RZ, RZ, R12 ;  /* 0x000000ffffcc7224 */ /* 0x002fe400078e000c */
[----:B------:R-:W-:Y:S01]  /*3c10*/  IMAD.MOV.U32 R205, RZ, RZ, R11 ;  /* 0x000000ffffcd7224 */ /* 0x000fe200078e000b */
[----:B------:R-:W-:Y:S01]  /*3c20*/  STL [R1+0x114], RZ ;  /* 0x000114ff01007387 */ /* 0x000fe20000100800 */
[----:B--2---:R-:W-:-:S02]  /*3c30*/  IMAD.MOV.U32 R202, RZ, RZ, R14 ;  /* 0x000000ffffca7224 */ /* 0x004fc400078e000e */
[----:B------:R-:W-:Y:S01]  /*3c40*/  IMAD.MOV.U32 R203, RZ, RZ, R13 ;  /* 0x000000ffffcb7224 */ /* 0x000fe200078e000d */
[----:B------:R-:W-:Y:S01]  /*3c50*/  STL [R1+0x110], RZ ;  /* 0x000110ff01007387 */ /* 0x000fe20000100800 */
[----:B---3--:R-:W-:Y:S02]  /*3c60*/  IMAD.MOV.U32 R200, RZ, RZ, R16 ;  /* 0x000000ffffc87224 */ /* 0x008fe400078e0010 */
[----:B------:R-:W-:Y:S01]  /*3c70*/  IMAD.MOV.U32 R201, RZ, RZ, R15 ;  /* 0x000000ffffc97224 */ /* 0x000fe200078e000f */
[----:B------:R-:W-:Y:S01]  /*3c80*/  STL [R1+0x10c], RZ ;  /* 0x00010cff01007387 */ /* 0x000fe20000100800 */
[----:B------:R-:W-:-:S03]  /*3c90*/  WARPGROUP.ARRIVE ;  /* 0x00000000000079c5 */ /* 0x000fc60000000000 */
[----:B------:R-:W-:Y:S03]  /*3ca0*/  STL [R1+0x108], RZ ;  /* 0x000108ff01007387 */ /* 0x000fe60000100800 */
[----:B------:R-:W-:Y:S01]  /*3cb0*/  QGMMA.64x32x32.F32.E4M3.E4M3 R4, gdesc[UR20], RZ, !UPT, gsb0 ;  /* 0x00600000140479f3 */ /* 0x000fe2000c0008ff */
[----:B------:R-:W-:Y:S01]  /*3cc0*/  UMOV UR20, UR16 ;  /* 0x0000001000147c82 */ /* 0x000fe20008000000 */
[----:B------:R-:W-:Y:S01]  /*3cd0*/  UMOV UR21, 0x40000040 ;  /* 0x4000004000157882 */ /* 0x000fe20000000000 */
[----:B------:R-:W-:Y:S01]  /*3ce0*/  UMOV UR24, UR20 ;  /* 0x0000001400187c82 */ /* 0x000fe20008000000 */
[----:B------:R-:W-:Y:S01]  /*3cf0*/  UMOV UR25, UR21 ;  /* 0x0000001500197c82 */ /* 0x000fe20008000000 */
[----:B------:R-:W-:Y:S01]  /*3d00*/  UMOV UR28, UR20 ;  /* 0x00000014001c7c82 */ /* 0x000fe20008000000 */
[----:B------:R-:W-:Y:S01]  /*3d10*/  UMOV UR29, UR21 ;  /* 0x00000015001d7c82 */ /* 0x000fe20008000000 */
[----:B------:R-:W-:Y:S01]  /*3d20*/  UMOV UR16, UR20 ;  /* 0x0000001400107c82 */ /* 0x000fe20008000000 */
[----:B------:R-:W-:Y:S01]  /*3d30*/  UMOV UR17, UR21 ;  /* 0x0000001500117c82 */ /* 0x000fe20008000000 */
[----:B------:R-:W-:Y:S01]  /*3d40*/  UMOV UR12, UR20 ;  /* 0x00000014000c7c82 */ /* 0x000fe20008000000 */
[----:B------:R-:W-:Y:S01]  /*3d50*/  UMOV UR13, UR21 ;  /* 0x00000015000d7c82 */ /* 0x000fe20008000000 */
[----:B------:R-:W-:Y:S04]  /*3d60*/  STL [R1+0x104], RZ ;  /* 0x000104ff01007387 */ /* 0x000fe80000100800 */
[----:B------:R-:W-:Y:S01]  /*3d70*/  STL [R1+0x100], RZ ;  /* 0x000100ff01007387 */ /* 0x000fe20000100800 */
[----:B------:R-:W-:-:S02]  /*3d80*/  WARPGROUP.DEPBAR.LE gsb0, 0x0 ;  /* 0x00008000000079c5 */ /* 0x000fc40000010000 */
[----:B------:R-:W-:-:S06]  /*3d90*/  WARPGROUP.ARRIVE ;  /* 0x00000000000079c5 */ /* 0x000fcc0000000000 */
[----:B------:R-:W-:Y:S01]  /*3da0*/  QGMMA.64x32x32.F32.E4M3.E4M3 R216, gdesc[UR20], RZ, !UPT, gsb0 ;  /* 0x0060000014d879f3 */ /* 0x000fe2000c0008ff */
[----:B------:R-:W-:Y:S01]  /*3db0*/  UIADD3 UR22, UR35, 0x2, URZ ;  /* 0x0000000223167890 */ /* 0x000fe2000fffe03f */
[----:B------:R-:W-:Y:S01]  /*3dc0*/  UMOV UR21, 0x40000040 ;  /* 0x4000004000157882 */ /* 0x000fe20000000000 */
[----:B------:R-:W-:-:S05]  /*3dd0*/  UMOV UR23, 0x40000040 ;  /* 0x4000004000177882 */ /* 0x000fca0000000000 */
[----:B------:R-:W-:Y:S01]  /*3de0*/  UMOV UR20, UR22 ;  /* 0x0000001600147c82 */ /* 0x000fe20008000000 */
[----:B------:R-:W-:Y:S02]  /*3df0*/  WARPGROUP.DEPBAR.LE gsb0, 0x0 ;  /* 0x00008000000079c5 */ /* 0x000fe40000010000 */
[----:B------:R-:W-:-:S06]  /*3e00*/  WARPGROUP.ARRIVE ;  /* 0x00000000000079c5 */ /* 0x000fcc0000000000 */
[----:B------:R-:W-:Y:S01]  /*3e10*/  QGMMA.64x32x32.F32.E4M3.E4M3 R168, gdesc[UR24], RZ, !UPT, gsb0 ;  /* 0x0060000018a879f3 */ /* 0x000fe2000c0008ff */
[----:B------:R-:W-:Y:S02]  /*3e20*/  UIADD3 UR26, UR36, 0x102, URZ ;  /* 0x00000102241a7890 */ /* 0x000fe4000fffe03f */
[----:B------:R-:W-:Y:S02]  /*3e30*/  WARPGROUP.DEPBAR.LE gsb0, 0x0 ;  /* 0x00008000000079c5 */ /* 0x000fe40000010000 */
[----:B------:R-:W-:-:S06]  /*3e40*/  WARPGROUP.ARRIVE ;  /* 0x00000000000079c5 */ /* 0x000fcc0000000000 */
[----:B------:R-:W-:Y:S03]  /*3e50*/  QGMMA.64x32x32.F32.E4M3.E4M3 R120, gdesc[UR28], RZ, !UPT, gsb0 ;  /* 0x006000001c7879f3 */ /* 0x000fe6000c0008ff */
[----:B------:R-:W-:Y:S02]  /*3e60*/  WARPGROUP.DEPBAR.LE gsb0, 0x0 ;  /* 0x00008000000079c5 */ /* 0x000fe40000010000 */
[----:B------:R-:W-:-:S06]  /*3e70*/  WARPGROUP.ARRIVE ;  /* 0x00000000000079c5 */ /* 0x000fcc0000000000 */
[----:B------:R-:W-:Y:S01]  /*3e80*/  QGMMA.64x32x32.F32.E4M3.E4M3 R72, gdesc[UR16], RZ, !UPT, gsb0 ;  /* 0x00600000104879f3 */ /* 0x000fe2000c0008ff */
[----:B------:R-:W-:-:S07]  /*3e90*/  UIADD3 UR16, UR36, 0x2, URZ ;  /* 0x0000000224107890 */ /* 0x000fce000fffe03f */
[----:B------:R-:W-:Y:S01]  /*3ea0*/  UMOV UR22, UR16 ;  /* 0x0000001000167c82 */ /* 0x000fe20008000000 */
[----:B------:R-:W-:Y:S02]  /*3eb0*/  WARPGROUP.DEPBAR.LE gsb0, 0x0 ;  /* 0x00008000000079c5 */ /* 0x000fe40000010000 */
[----:B------:R-:W-:-:S06]  /*3ec0*/  WARPGROUP.ARRIVE ;  /* 0x00000000000079c5 */ /* 0x000fcc0000000000 */
[----:B------:R-:W-:Y:S03]  /*3ed0*/  QGMMA.64x32x32.F32.E4M3.E4M3 R24, gdesc[UR12], RZ, !UPT, gsb0 ;  /* 0x006000000c1879f3 */ /* 0x000fe6000c0008ff */
[----:B------:R-:W-:Y:S02]  /*3ee0*/  WARPGROUP.DEPBAR.LE gsb0, 0x0 ;  /* 0x00008000000079c5 */ /* 0x000fe40000010000 */
[----:B------:R-:W-:-:S06]  /*3ef0*/  WARPGROUP.ARRIVE ;  /* 0x00000000000079c5 */ /* 0x000fcc0000000000 */
[----:B------:R-:W-:Y:S03]  /*3f00*/  QGMMA.64x32x32.F32.E4M3.E4M3 R200, gdesc[UR20], R200, gsb0 ;  /* 0x0060000014c879f3 */ /* 0x000fe600080008c8 */
[----:B------:R-:W-:Y:S02]  /*3f10*/  WARPGROUP.DEPBAR.LE gsb0, 0x0 ;  /* 0x00008000000079c5 */ /* 0x000fe40000010000 */
[----:B------:R-:W-:Y:S04]  /*3f20*/  STL.64 [R1+0x40], R200 ;  /* 0x000040c801007387 */ /* 0x000fe80000100a00 */
[----:B------:R-:W-:Y:S04]  /*3f30*/  STL.64 [R1+0x48], R202 ;  /* 0x000048ca01007387 */ /* 0x000fe80000100a00 */
[----:B------:R-:W-:Y:S04]  /*3f40*/  STL.64 [R1+0x50], R204 ;  /* 0x000050cc01007387 */ /* 0x000fe80000100a00 */
[----:B------:R-:W-:Y:S04]  /*3f50*/  STL.64 [R1+0x58], R206 ;  /* 0x000058ce01007387 */ /* 0x000fe80000100a00 */
[----:B------:R-:W-:Y:S04]  /*3f60*/  STL.64 [R1+0x60], R208 ;  /* 0x000060d001007387 */ /* 0x000fe80000100a00 */
[----:B------:R-:W-:Y:S04]  /*3f70*/  STL.64 [R1+0x68], R210 ;  /* 0x000068d201007387 */ /* 0x000fe80000100a00 */
[----:B------:R-:W-:Y:S04]  /*3f80*/  STL.64 [R1+0x70], R212 ;  /* 0x000070d401007387 */ /* 0x000fe80000100a00 */
[----:B------:R0:W-:Y:S04]  /*3f90*/  STL.64 [R1+0x78], R214 ;  /* 0x000078d601007387 */ /* 0x0001e80000100a00 */
[----:B0-----:R-:W2:Y:S04]  /*3fa0*/  LDL.LU.64 R214, [R1+0x508] ;  /* 0x0005080001d67983 */ /* 0x001ea80000300a00 */
[----:B------:R-:W2:Y:S04]  /*3fb0*/  LDL.LU.64 R212, [R1+0x500] ;  /* 0x0005000001d47983 */ /* 0x000ea80000300a00 */
[----:B------:R-:W2:Y:S04]  /*3fc0*/  LDL.LU.64 R210, [R1+0x4f8] ;  /* 0x0004f80001d27983 */ /* 0x000ea80000300a00 */
[----:B------:R-:W2:Y:S04]  /*3fd0*/  LDL.LU.64 R208, [R1+0x4f0] ;  /* 0x0004f00001d07983 */ /* 0x000ea80000300a00 */
[----:B------:R-:W2:Y:S04]  /*3fe0*/  LDL.LU.64 R206, [R1+0x4e8] ;  /* 0x0004e80001ce7983 */ /* 0x000ea80000300a00 */
[----:B------:R-:W2:Y:S04]  /*3ff0*/  LDL.LU.64 R204, [R1+0x4e0] ;  /* 0x0004e00001cc7983 */ /* 0x000ea80000300a00 */
[----:B------:R-:W2:Y:S04]  /*4000*/  LDL.LU.64 R202, [R1+0x4d8] ;  /* 0x0004d80001ca7983 */ /* 0x000ea80000300a00 */
[----:B------:R-:W2:Y:S01]  /*4010*/  LDL.LU.64 R200, [R1+0x4d0] ;  /* 0x0004d00001c87983 */ /* 0x000ea20000300a00 */
[----:B------:R-:W-:Y:S01]  /*4020*/  UMOV UR24, UR20 ;  /* 0x0000001400187c82 */ /* 0x000fe20008000000 */
[----:B------:R-:W-:Y:S01]  /*4030*/  UMOV UR25, UR21 ;  /* 0x0000001500197c82 */ /* 0x000fe20008000000 */
[----:B------:R-:W-:Y:S01]  /*4040*/  UMOV UR27, 0x40000040 ;  /* 0x40000040001b7882 */ /* 0x000fe20000000000 */
[----:B------:R-:W-:Y:S01]  /*4050*/  UIADD3 UR30, UR36, 0x202, URZ ;  /* 0x00000202241e7890 */ /* 0x000fe2000fffe03f */
        /* <DEDUP_REMOVED lines=11> */
[----:B--2---:R-:W-:-:S06]  /*4110*/  WARPGROUP.ARRIVE ;  /* 0x00000000000079c5 */ /* 0x004fcc0000000000 */
[----:B------:R-:W-:Y:S03]  /*4120*/  QGMMA.64x32x32.F32.E4M3.E4M3 R200, gdesc[UR24], R200, gsb0 ;  /* 0x0060000018c879f3 */ /* 0x000fe600080008c8 */
[----:B------:R-:W-:Y:S02]  /*4130*/  WARPGROUP.DEPBAR.LE gsb0, 0x0 ;  /* 0x00008000000079c5 */ /* 0x000fe40000010000 */
[----:B------:R-:W-:Y:S01]  /*4140*/  WARPGROUP.ARRIVE ;  /* 0x00000000000079c5 */ /* 0x000fe20000000000 */
[----:B------:R-:W-:Y:S04]  /*4150*/  STL.64 [R1+0x4c8], R214 ;  /* 0x0004c8d601007387 */ /* 0x000fe80000100a00 */
[----:B------:R-:W-:Y:S01]  /*4160*/  STL.64 [R1+0x4c0], R212 ;  /* 0x0004c0d401007387 */ /* 0x000fe20000100a00 */
[----:B------:R-:W-:Y:S03]  /*4170*/  QGMMA.64x32x32.F32.E4M3.E4M3 R152, gdesc[UR28], R152, gsb0 ;  /* 0x006000001c9879f3 */ /* 0x000fe60008000898 */
[----:B------:R-:W-:Y:S04]  /*4180*/  STL.64 [R1+0x4b8], R210 ;  /* 0x0004b8d201007387 */ /* 0x000fe80000100a00 */
[----:B------:R-:W-:Y:S04]  /*4190*/  STL.64 [R1+0x4b0], R208 ;  /* 0x0004b0d001007387 */ /* 0x000fe80000100a00 */
[----:B------:R-:W-:Y:S04]  /*41a0*/  STL.64 [R1+0x4a8], R206 ;  /* 0x0004a8ce01007387 */ /* 0x000fe80000100a00 */
[----:B------:R-:W-:Y:S04]  /*41b0*/  STL.64 [R1+0x4a0], R204 ;  /* 0x0004a0cc01007387 */ /* 0x000fe80000100a00 */
[----:B------:R-:W-:Y:S04]  /*41c0*/  STL.64 [R1+0x498], R202 ;  /* 0x000498ca01007387 */ /* 0x000fe80000100a00 */
[----:B------:R0:W-:Y:S04]  /*41d0*/  STL.64 [R1+0x490], R200 ;  /* 0x000490c801007387 */ /* 0x0001e80000100a00 */
[----:B------:R-:W-:Y:S04]  /*41e0*/  STL [R1+0xfc], RZ ;  /* 0x0000fcff01007387 */ /* 0x000fe80000100800 */
[----:B------:R-:W-:Y:S04]  /*41f0*/  STL [R1+0xf8], RZ ;  /* 0x0000f8ff01007387 */ /* 0x000fe80000100800 */
[----:B0-----:R-:W2:Y:S04]  /*4200*/  LDL.LU.64 R200, [R1+0x40] ;  /* 0x0000400001c87983 */ /* 0x001ea80000300a00 */
[----:B------:R-:W2:Y:S04]  /*4210*/  LDL.LU.64 R202, [R1+0x48] ;  /* 0x0000480001ca7983 */ /* 0x000ea80000300a00 */
[----:B------:R-:W2:Y:S04]  /*4220*/  LDL.LU.64 R204, [R1+0x50] ;  /* 0x0000500001cc7983 */ /* 0x000ea80000300a00 */
[----:B------:R-:W2:Y:S04]  /*4230*/  LDL.LU.64 R206, [R1+0x58] ;  /* 0x0000580001ce7983 */ /* 0x000ea80000300a00 */
[----:B------:R-:W2:Y:S04]  /*4240*/  LDL.LU.64 R208, [R1+0x60] ;  /* 0x0000600001d07983 */ /* 0x000ea80000300a00 */
[----:B------:R-:W2:Y:S04]  /*4250*/  LDL.LU.64 R210, [R1+0x68] ;  /* 0x0000680001d27983 */ /* 0x000ea80000300a00 */
[----:B------:R-:W2:Y:S01]  /*4260*/  LDL.LU.64 R212, [R1+0x70] ;  /* 0x0000700001d47983 */ /* 0x000ea20000300a00 */
[----:B------:R-:W-:-:S02]  /*4270*/  WARPGROUP.DEPBAR.LE gsb0, 0x0 ;  /* 0x00008000000079c5 */ /* 0x000fc40000010000 */
[----:B------:R-:W-:Y:S01]  /*4280*/  WARPGROUP.ARRIVE ;  /* 0x00000000000079c5 */ /* 0x000fe20000000000 */
[----:B------:R-:W2:Y:S05]  /*4290*/  LDL.LU.64 R214, [R1+0x78] ;  /* 0x0000780001d67983 */ /* 0x000eaa0000300a00 */
[----:B------:R-:W-:Y:S01]  /*42a0*/  QGMMA.64x32x32.F32.E4M3.E4M3 R104, gdesc[UR16], R104, gsb0 ;  /* 0x00600000106879f3 */ /* 0x000fe20008000868 */
[----:B------:R-:W-:Y:S02]  /*42b0*/  UIADD3 UR16, UR35, 0x402, URZ ;  /* 0x0000040223107890 */ /* 0x000fe4000fffe03f */
[----:B------:R-:W-:Y:S02]  /*42c0*/  WARPGROUP.DEPBAR.LE gsb0, 0x0 ;  /* 0x00008000000079c5 */ /* 0x000fe40000010000 */
[----:B------:R-:W-:-:S06]  /*42d0*/  WARPGROUP.ARRIVE ;  /* 0x00000000000079c5 */ /* 0x000fcc0000000000 */
[----:B------:R-:W-:Y:S01]  /*42e0*/  QGMMA.64x32x32.F32.E4M3.E4M3 R56, gdesc[UR12], R56, gsb0 ;  /* 0x006000000c3879f3 */ /* 0x000fe20008000838 */
[----:B------:R-:W-:Y:S01]  /*42f0*/  UMOV UR12, UR16 ;  /* 0x00000010000c7c82 */ /* 0x000fe20008000000 */
[----:B------:R-:W-:Y:S01]  /*4300*/  UMOV UR13, 0x40000040 ;  /* 0x40000040000d7882 */ /* 0x000fe20000000000 */
[----:B------:R-:W-:Y:S01]  /*4310*/  UMOV UR16, UR12 ;  /* 0x0000000c00107c82 */ /* 0x000fe20008000000 */
[----:B------:R-:W-:Y:S01]  /*4320*/  UMOV UR17, UR13 ;  /* 0x0000000d00117c82 */ /* 0x000fe20008000000 */
[----:B------:R-:W-:Y:S02]  /*4330*/  WARPGROUP.DEPBAR.LE gsb0, 0x0 ;  /* 0x00008000000079c5 */ /* 0x000fe40000010000 */
[----:B------:R-:W-:-:S06]  /*4340*/  WARPGROUP.ARRIVE ;  /* 0x00000000000079c5 */ /* 0x000fcc0000000000 */
[----:B------:R-:W-:Y:S03]  /*4350*/  QGMMA.64x32x32.F32.E4M3.E4M3 R40, gdesc[UR12], R40, gsb0 ;  /* 0x006000000c2879f3 */ /* 0x000fe60008000828 */
[----:B------:R-:W-:Y:S02]  /*4360*/  WARPGROUP.DEPBAR.LE gsb0, 0x0 ;  /* 0x00008000000079c5 */ /* 0x000fe40000010000 */
[----:B------:R-:W-:-:S06]  /*4370*/  WARPGROUP.ARRIVE ;  /* 0x00000000000079c5 */ /* 0x000fcc0000000000 */
[----:B------:R-:W-:Y:S01]  /*4380*/  QGMMA.64x32x32.F32.E4M3.E4M3 R88, gdesc[UR16], R88, gsb0 ;  /* 0x00600000105879f3 */ /* 0x000fe20008000858 */
[----:B------:R-:W-:Y:S01]  /*4390*/  UMOV UR28, UR12 ;  /* 0x0000000c001c7c82 */ /* 0x000fe20008000000 */
[----:B------:R-:W-:Y:S01]  /*43a0*/  UMOV UR29, UR13 ;  /* 0x0000000d001d7c82 */ /* 0x000fe20008000000 */
        /* <DEDUP_REMOVED lines=13> */
[----:B------:R-:W-:Y:S01]  /*4480*/  UIADD3 UR16, UR35, 0x802, URZ ;  /* 0x0000080223107890 */ /* 0x000fe2000fffe03f */
[----:B------:R-:W-:-:S06]  /*4490*/  UMOV UR21, 0x40000040 ;  /* 0x4000004000157882 */ /* 0x000fcc0000000000 */
        /* <DEDUP_REMOVED lines=24> */
[----:B------:R-:W-:Y:S02]  /*4620*/  UIADD3 UR22, UR35, 0x4, URZ ;  /* 0x0000000423167890 */ /* 0x000fe4000fffe03f */
[----:B------:R-:W-:Y:S01]  /*4630*/  UIADD3 UR16, UR36, 0x4, URZ ;  /* 0x0000000424107890 */ /* 0x000fe2000fffe03f */
[----:B------:R-:W-:Y:S01]  /*4640*/  UMOV UR21, 0x40000040 ;  /* 0x4000004000157882 */ /* 0x000fe20000000000 */
[----:B------:R-:W-:-:S03]  /*4650*/  UMOV UR23, 0x40000040 ;  /* 0x4000004000177882 */ /* 0x000fc60000000000 */
[----:B------:R-:W-:Y:S02]  /*4660*/  UMOV UR20, UR22 ;  /* 0x0000001600147c82 */ /* 0x000fe40008000000 */
[----:B------:R-:W-:Y:S01]  /*4670*/  UMOV UR22, UR16 ;  /* 0x0000001000167c82 */ /* 0x000fe20008000000 */
[----:B------:R-:W-:Y:S02]  /*4680*/  WARPGROUP.DEPBAR.LE gsb0, 0x0 ;  /* 0x00008000000079c5 */ /* 0x000fe40000010000 */
[----:B--2---:R-:W-:-:S06]  /*4690*/  WARPGROUP.ARRIVE ;  /* 0x00000000000079c5 */ /* 0x004fcc0000000000 */
[----:B------:R-:W-:Y:S01]  /*46a0*/  QGMMA.64x32x32.F32.E4M3.E4M3 R200, gdesc[UR20], R200, gsb0 ;  /* 0x0060000014c879f3 */ /* 0x000fe200080008c8 */
[----:B------:R-:W-:Y:S04]  /*46b0*/  STL [R1+0x48c], R99 ;  /* 0x00048c6301007387 */ /* 0x000fe80000100800 */
[----:B------:R-:W-:Y:S04]  /*46c0*/  STL [R1+0x488], R100 ;  /* 0x0004886401007387 */ /* 0x000fe80000100800 */
[----:B------:R-:W-:Y:S04]  /*46d0*/  STL [R1+0x484], R101 ;  /* 0x0004846501007387 */ /* 0x000fe80000100800 */
[----:B------:R-:W-:Y:S04]  /*46e0*/  STL [R1+0x480], R102 ;  /* 0x0004806601007387 */ /* 0x000fe80000100800 */
[----:B------:R0:W-:Y:S04]  /*46f0*/  STL [R1+0x47c], R103 ;  /* 0x00047c6701007387 */ /* 0x0001e80000100800 */
[----:B------:R-:W-:Y:S04]  /*4700*/  STL [R1+0xf4], RZ ;  /* 0x0000f4ff01007387 */ /* 0x000fe80000100800 */
[----:B------:R-:W-:Y:S04]  /*4710*/  STL [R1+0xf0], RZ ;  /* 0x0000f0ff01007387 */ /* 0x000fe80000100800 */
[----:B------:R-:W-:Y:S04]  /*4720*/  STL [R1+0xec], RZ ;  /* 0x0000ecff01007387 */ /* 0x000fe80000100800 */
[----:B------:R-:W-:Y:S04]  /*4730*/  STL [R1+0xe8], RZ ;  /* 0x0000e8ff01007387 */ /* 0x000fe80000100800 */
[----:B------:R-:W-:Y:S01]  /*4740*/  STL [R1+0xe4], RZ ;  /* 0x0000e4ff01007387 */ /* 0x000fe20000100800 */
[----:B------:R-:W-:-:S02]  /*4750*/  WARPGROUP.DEPBAR.LE gsb0, 0x0 ;  /* 0x00008000000079c5 */ /* 0x000fc40000010000 */
[----:B------:R-:W-:Y:S02]  /*4760*/  IMAD.MOV.U32 R21, RZ, RZ, R214 ;  /* 0x000000ffff157224 */ /* 0x000fe400078e00d6 */
[----:B------:R-:W-:Y:S02]  /*4770*/  IMAD.MOV.U32 R20, RZ, RZ, R215 ;  /* 0x000000ffff147224 */ /* 0x000fe400078e00d7 */
[----:B------:R-:W-:Y:S01]  /*4780*/  IMAD.MOV.U32 R23, RZ, RZ, R212 ;  /* 0x000000ffff177224 */ /* 0x000fe200078e00d4 */
[----:B------:R-:W2:Y:S01]  /*4790*/  LDL.LU.64 R214, [R1+0x4c8] ;  /* 0x0004c80001d67983 */ /* 0x000ea20000300a00 */
[----:B------:R-:W-:Y:S02]  /*47a0*/  IMAD.MOV.U32 R22, RZ, RZ, R213 ;  /* 0x000000ffff167224 */ /* 0x000fe400078e00d5 */
[----:B------:R-:W-:Y:S01]  /*47b0*/  IMAD.MOV.U32 R233, RZ, RZ, R210 ;  /* 0x000000ffffe97224 */ /* 0x000fe200078e00d2 */
[----:B------:R-:W2:Y:S01]  /*47c0*/  LDL.LU.64 R212, [R1+0x4c0] ;  /* 0x0004c00001d47983 */ /* 0x000ea20000300a00 */
[----:B------:R-:W-:-:S02]  /*47d0*/  IMAD.MOV.U32 R232, RZ, RZ, R211 ;  /* 0x000000ffffe87224 */ /* 0x000fc400078e00d3 */
[----:B------:R-:W-:Y:S01]  /*47e0*/  IMAD.MOV.U32 R235, RZ, RZ, R208 ;  /* 0x000000ffffeb7224 */ /* 0x000fe200078e00d0 */
[----:B------:R-:W2:Y:S01]  /*47f0*/  LDL.LU.64 R210, [R1+0x4b8] ;  /* 0x0004b80001d27983 */ /* 0x000ea20000300a00 */
[----:B------:R-:W-:Y:S02]  /*4800*/  IMAD.MOV.U32 R234, RZ, RZ, R209 ;  /* 0x000000ffffea7224 */ /* 0x000fe400078e00d1 */
[----:B------:R-:W-:Y:S01]  /*4810*/  IMAD.MOV.U32 R2, RZ, RZ, R206 ;  /* 0x000000ffff027224 */ /* 0x000fe200078e00ce */
[----:B------:R-:W2:Y:S01]  /*4820*/  LDL.LU.64 R208, [R1+0x4b0] ;  /* 0x0004b00001d07983 */ /* 0x000ea20000300a00 */
[----:B------:R-:W-:Y:S02]  /*4830*/  IMAD.MOV.U32 R0, RZ, RZ, R207 ;  /* 0x000000ffff007224 */ /* 0x000fe400078e00cf */
[----:B0-----:R-:W-:Y:S01]  /*4840*/  IMAD.MOV.U32 R103, RZ, RZ, R204 ;  /* 0x000000ffff677224 */ /* 0x001fe200078e00cc */
[----:B------:R-:W2:Y:S01]  /*4850*/  LDL.LU.64 R206, [R1+0x4a8] ;  /* 0x0004a80001ce7983 */ /* 0x000ea20000300a00 */
[----:B------:R-:W-:-:S02]  /*4860*/  IMAD.MOV.U32 R3, RZ, RZ, R205 ;  /* 0x000000ffff037224 */ /* 0x000fc400078e00cd */
[----:B------:R-:W-:Y:S01]  /*4870*/  IMAD.MOV.U32 R101, RZ, RZ, R202 ;  /* 0x000000ffff657224 */ /* 0x000fe200078e00ca */
[----:B------:R-:W2:Y:S01]  /*4880*/  LDL.LU.64 R204, [R1+0x4a0] ;  /* 0x0004a00001cc7983 */ /* 0x000ea20000300a00 */
[----:B------:R-:W-:Y:S02]  /*4890*/  IMAD.MOV.U32 R102, RZ, RZ, R203 ;  /* 0x000000ffff667224 */ /* 0x000fe400078e00cb */
[----:B------:R-:W-:Y:S01]  /*48a0*/  IMAD.MOV.U32 R99, RZ, RZ, R200 ;  /* 0x000000ffff637224 */ /* 0x000fe200078e00c8 */
[----:B------:R-:W2:Y:S01]  /*48b0*/  LDL.LU.64 R202, [R1+0x498] ;  /* 0x0004980001ca7983 */ /* 0x000ea20000300a00 */
[----:B------:R-:W-:-:S03]  /*48c0*/  IMAD.MOV.U32 R100, RZ, RZ, R201 ;  /* 0x000000ffff647224 */ /* 0x000fc600078e00c9 */
[----:B------:R-:W2:Y:S01]  /*48d0*/  LDL.LU.64 R200, [R1+0x490] ;  /* 0x0004900001c87983 */ /* 0x000ea20000300a00 */
        /* <DEDUP_REMOVED lines=25> */
[----:B------:R0:W-:Y:S04]  /*4a70*/  STL.64 [R1+0x438], R202 ;  /* 0x000438ca01007387 */ /* 0x0001e80000100a00 */
[----:B------:R1:W-:Y:S04]  /*4a80*/  STL.64 [R1+0x430], R200 ;  /* 0x000430c801007387 */ /* 0x0003e80000100a00 */
[----:B------:R-:W-:Y:S04]  /*4a90*/  STL [R1+0xe0], RZ ;  /* 0x0000e0ff01007387 */ /* 0x000fe80000100800 */
[----:B------:R-:W-:Y:S01]  /*4aa0*/  STL [R1+0xdc], RZ ;  /* 0x0000dcff01007387 */ /* 0x000fe20000100800 */
[----:B0-----:R-:W-:-:S02]  /*4ab0*/  IMAD.MOV.U32 R202, RZ, RZ, R101 ;  /* 0x000000ffffca7224 */ /* 0x001fc400078e0065 */
[----:B-1----:R-:W-:Y:S02]  /*4ac0*/  IMAD.MOV.U32 R200, RZ, RZ, R99 ;  /* 0x000000ffffc87224 */ /* 0x002fe400078e0063 */
[----:B------:R-:W2:Y:S01]  /*4ad0*/  LDL.LU R99, [R1+0x48c] ;  /* 0x00048c0001637983 */ /* 0x000ea20000300800 */
[----:B------:R-:W-:Y:S02]  /*4ae0*/  IMAD.MOV.U32 R201, RZ, RZ, R100 ;  /* 0x000000ffffc97224 */ /* 0x000fe400078e0064 */
[----:B------:R-:W-:Y:S01]  /*4af0*/  IMAD.MOV.U32 R203, RZ, RZ, R102 ;  /* 0x000000ffffcb7224 */ /* 0x000fe200078e0066 */
[----:B------:R-:W2:Y:S01]  /*4b00*/  LDL.LU R100, [R1+0x488] ;  /* 0x0004880001647983 */ /* 0x000ea20000300800 */
[----:B------:R-:W-:-:S03]  /*4b10*/  IMAD.MOV.U32 R204, RZ, RZ, R103 ;  /* 0x000000ffffcc7224 */ /* 0x000fc600078e0067 */
[----:B------:R-:W2:Y:S04]  /*4b20*/  LDL.LU R101, [R1+0x484] ;  /* 0x0004840001657983 */ /* 0x000ea80000300800 */
[----:B------:R-:W2:Y:S04]  /*4b30*/  LDL.LU R102, [R1+0x480] ;  /* 0x0004800001667983 */ /* 0x000ea80000300800 */
[----:B------:R-:W2:Y:S01]  /*4b40*/  LDL.LU R103, [R1+0x47c] ;  /* 0x00047c0001677983 */ /* 0x000ea20000300800 */
[----:B------:R-:W-:-:S06]  /*4b50*/  WARPGROUP.ARRIVE ;  /* 0x00000000000079c5 */ /* 0x000fcc0000000000 */
[----:B------:R-:W-:Y:S03]  /*4b60*/  QGMMA.64x32x32.F32.E4M3.E4M3 R152, gdesc[UR28], R152, gsb0 ;  /* 0x006000001c9879f3 */ /* 0x000fe60008000898 */
[----:B------:R-:W-:Y:S02]  /*4b70*/  WARPGROUP.DEPBAR.LE gsb0, 0x0 ;  /* 0x00008000000079c5 */ /* 0x000fe40000010000 */
[----:B------:R-:W-:-:S06]  /*4b80*/  WARPGROUP.ARRIVE ;  /* 0x00000000000079c5 */ /* 0x000fcc0000000000 */
[----:B------:R-:W-:Y:S03]  /*4b90*/  QGMMA.64x32x32.F32.E4M3.E4M3 R104, gdesc[UR16], R104, gsb0 ;  /* 0x00600000106879f3 */ /* 0x000fe60008000868 */
        /* <DEDUP_REMOVED lines=12> */
[----:B--2---:R-:W-:-:S06]  /*4c60*/  WARPGROUP.ARRIVE ;  /* 0x00000000000079c5 */ /* 0x004fcc0000000000 */
        /* <DEDUP_REMOVED lines=42> */
[----:B------:R-:W-:Y:S02]  /*4f10*/  IMAD.MOV.U32 R205, RZ, RZ, R3 ;  /* 0x000000ffffcd7224 */ /* 0x000fe400078e0003 */
[----:B------:R-:W-:Y:S02]  /*4f20*/  IMAD.MOV.U32 R206, RZ, RZ, R2 ;  /* 0x000000ffffce7224 */ /* 0x000fe400078e0002 */
[----:B------:R-:W-:Y:S02]  /*4f30*/  IMAD.MOV.U32 R207, RZ, RZ, R0 ;  /* 0x000000ffffcf7224 */ /* 0x000fe400078e0000 */
[----:B------:R-:W-:Y:S02]  /*4f40*/  IMAD.MOV.U32 R208, RZ, RZ, R235 ;  /* 0x000000ffffd07224 */ /* 0x000fe400078e00eb */
[----:B------:R-:W-:Y:S02]  /*4f50*/  IMAD.MOV.U32 R209, RZ, RZ, R234 ;  /* 0x000000ffffd17224 */ /* 0x000fe400078e00ea */
[----:B------:R-:W-:-:S02]  /*4f60*/  IMAD.MOV.U32 R210, RZ, RZ, R233 ;  /* 0x000000ffffd27224 */ /* 0x000fc400078e00e9 */
[----:B------:R-:W-:Y:S02]  /*4f70*/  IMAD.MOV.U32 R211, RZ, RZ, R232 ;  /* 0x000000ffffd37224 */ /* 0x000fe400078e00e8 */
[----:B------:R-:W-:Y:S02]  /*4f80*/  IMAD.MOV.U32 R212, RZ, RZ, R23 ;  /* 0x000000ffffd47224 */ /* 0x000fe400078e0017 */
[----:B------:R-:W-:Y:S02]  /*4f90*/  IMAD.MOV.U32 R213, RZ, RZ, R22 ;  /* 0x000000ffffd57224 */ /* 0x000fe400078e0016 */
[----:B------:R-:W-:Y:S02]  /*4fa0*/  IMAD.MOV.U32 R214, RZ, RZ, R21 ;  /* 0x000000ffffd67224 */ /* 0x000fe400078e0015 */
[----:B------:R-:W-:Y:S01]  /*4fb0*/  IMAD.MOV.U32 R215, RZ, RZ, R20 ;  /* 0x000000ffffd77224 */ /* 0x000fe200078e0014 */
[----:B------:R-:W-:Y:S01]  /*4fc0*/  UIADD3 UR22, UR35, 0x6, URZ ;  /* 0x0000000623167890 */ /* 0x000fe2000fffe03f */
[----:B------:R0:W5:Y:S01]  /*4fd0*/  LDL.LU R3, [R1+0x478] ;  /* 0x0004780001037983 */ /* 0x0001620000300800 */
[----:B------:R-:W-:Y:S01]  /*4fe0*/  UIADD3 UR16, UR36, 0x6, URZ ;  /* 0x0000000624107890 */ /* 0x000fe2000fffe03f */
[----:B------:R-:W-:Y:S01]  /*4ff0*/  UMOV UR21, 0x40000040 ;  /* 0x4000004000157882 */ /* 0x000fe20000000000 */
[----:B------:R-:W-:Y:S01]  /*5000*/  UMOV UR23, 0x40000040 ;  /* 0x4000004000177882 */ /* 0x000fe20000000000 */
[----:B------:R0:W5:Y:S02]  /*5010*/  LDL.LU R2, [R1+0x474] ;  /* 0x0004740001027983 */ /* 0x0001640000300800 */
[----:B------:R-:W-:-:S02]  /*5020*/  UMOV UR20, UR22 ;  /* 0x0000001600147c82 */ /* 0x000fc40008000000 */
[----:B------:R-:W-:Y:S01]  /*5030*/  UMOV UR22, UR16 ;  /* 0x0000001000167c82 */ /* 0x000fe20008000000 */
[----:B------:R0:W5:Y:S01]  /*5040*/  LDL.LU R0, [R1+0x470] ;  /* 0x0004700001007983 */ /* 0x0001620000300800 */
[----:B------:R-:W-:Y:S02]  /*5050*/  WARPGROUP.DEPBAR.LE gsb0, 0x0 ;  /* 0x00008000000079c5 */ /* 0x000fe40000010000 */
[----:B------:R-:W-:-:S06]  /*5060*/  WARPGROUP.ARRIVE ;  /* 0x00000000000079c5 */ /* 0x000fcc0000000000 */
[----:B------:R-:W-:Y:S01]  /*5070*/  QGMMA.64x32x32.F32.E4M3.E4M3 R200, gdesc[UR20], R200, gsb0 ;  /* 0x0060000014c879f3 */ /* 0x000fe200080008c8 */
[----:B------:R-:W-:Y:S04]  /*5080*/  STL [R1+0xd8], RZ ;  /* 0x0000d8ff01007387 */ /* 0x000fe80000100800 */
[----:B------:R-:W-:Y:S04]  /*5090*/  STL [R1+0xd4], RZ ;  /* 0x0000d4ff01007387 */ /* 0x000fe80000100800 */
[----:B------:R-:W-:Y:S04]  /*50a0*/  STL [R1+0xd0], RZ ;  /* 0x0000d0ff01007387 */ /* 0x000fe80000100800 */
[----:B------:R-:W-:Y:S04]  /*50b0*/  STL [R1+0xcc], RZ ;  /* 0x0000ccff01007387 */ /* 0x000fe80000100800 */
[----:B------:R-:W-:Y:S01]  /*50c0*/  STL [R1+0xc8], RZ ;  /* 0x0000c8ff01007387 */ /* 0x000fe20000100800 */
[----:B------:R-:W-:-:S03]  /*50d0*/  WARPGROUP.DEPBAR.LE gsb0, 0x0 ;  /* 0x00008000000079c5 */ /* 0x000fc60000010000 */
        /* <DEDUP_REMOVED lines=8> */
[----:B-1----:R-:W2:Y:S04]  /*5160*/  LDL.LU.64 R214, [R1+0x468] ;  /* 0x0004680001d67983 */ /* 0x002ea80000300a00 */
[----:B------:R-:W2:Y:S04]  /*5170*/  LDL.LU.64 R212, [R1+0x460] ;  /* 0x0004600001d47983 */ /* 0x000ea80000300a00 */
[----:B------:R-:W2:Y:S04]  /*5180*/  LDL.LU.64 R210, [R1+0x458] ;  /* 0x0004580001d27983 */ /* 0x000ea80000300a00 */
[----:B------:R-:W2:Y:S04]  /*5190*/  LDL.LU.64 R208, [R1+0x450] ;  /* 0x0004500001d07983 */ /* 0x000ea80000300a00 */
[----:B------:R-:W2:Y:S04]  /*51a0*/  LDL.LU.64 R206, [R1+0x448] ;  /* 0x0004480001ce7983 */ /* 0x000ea80000300a00 */
[----:B------:R-:W2:Y:S04]  /*51b0*/  LDL.LU.64 R204, [R1+0x440] ;  /* 0x0004400001cc7983 */ /* 0x000ea80000300a00 */
[----:B------:R-:W2:Y:S04]  /*51c0*/  LDL.LU.64 R202, [R1+0x438] ;  /* 0x0004380001ca7983 */ /* 0x000ea80000300a00 */
        /* <DEDUP_REMOVED lines=51> */
[----:B------:R-:W-:Y:S01]  /*5500*/  UIADD3 UR35, UR35, 0x806, URZ ;  /* 0x0000080623237890 */ /* 0x000fe2000fffe03f */
[----:B------:R-:W-:Y:S01]  /*5510*/  STL [R1+0xc4], RZ ;  /* 0x0000c4ff01007387 */ /* 0x000fe20000100800 */
[----:B------:R-:W-:Y:S01]  /*5520*/  ULDC UR12, c[0x0][0x50c] ;  /* 0x00014300000c7ab9 */ /* 0x000fe20000000800 */
[----:B------:R-:W-:Y:S02]  /*5530*/  WARPGROUP.DEPBAR.LE gsb0, 0x0 ;  /* 0x00008000000079c5 */ /* 0x000fe40000010000 */
[----:B------:R-:W-:-:S06]  /*5540*/  WARPGROUP.ARRIVE ;  /* 0x00000000000079c5 */ /* 0x000fcc0000000000 */
[----:B------:R-:W-:Y:S01]  /*5550*/  QGMMA.64x32x32.F32.E4M3.E4M3 R4, gdesc[UR20], R4, gsb0 ;  /* 0x00600000140479f3 */ /* 0x000fe20008000804 */
[----:B------:R-:W-:Y:S01]  /*5560*/  UMOV UR20, UR35 ;  /* 0x0000002300147c82 */ /* 0x000fe20008000000 */
[----:B------:R-:W-:Y:S01]  /*5570*/  UMOV UR21, 0x40000040 ;  /* 0x4000004000157882 */ /* 0x000fe20000000000 */
        /* <DEDUP_REMOVED lines=20> */
[----:B------:R-:W-:Y:S04]  /*56c0*/  STL [R1+0xc0], RZ ;  /* 0x0000c0ff01007387 */ /* 0x000fe80000100800 */
[----:B------:R-:W-:Y:S04]  /*56d0*/  STL [R1+0xbc], RZ ;  /* 0x0000bcff01007387 */ /* 0x000fe80000100800 */
[----:B------:R-:W-:Y:S04]  /*56e0*/  STL.64 [R1], R4 ;  /* 0x0000000401007387 */ /* 0x000fe80000100a00 */
[----:B------:R-:W-:Y:S04]  /*56f0*/  STL.64 [R1+0x8], R6 ;  /* 0x0000080601007387 */ /* 0x000fe80000100a00 */
[----:B------:R-:W-:Y:S04]  /*5700*/  STL.64 [R1+0x10], R8 ;  /* 0x0000100801007387 */ /* 0x000fe80000100a00 */
[----:B------:R1:W-:Y:S04]  /*5710*/  STL.64 [R1+0x18], R10 ;  /* 0x0000180a01007387 */ /* 0x0003e80000100a00 */
[----:B------:R-:W-:Y:S04]  /*5720*/  STL.64 [R1+0x20], R12 ;  /* 0x0000200c01007387 */ /* 0x000fe80000100a00 */
[----:B------:R-:W-:Y:S01]  /*5730*/  STL.64 [R1+0x28], R14 ;  /* 0x0000280e01007387 */ /* 0x000fe20000100a00 */
[----:B------:R-:W-:-:S02]  /*5740*/  WARPGROUP.DEPBAR.LE gsb0, 0x0 ;  /* 0x00008000000079c5 */ /* 0x000fc40000010000 */
[----:B------:R-:W-:-:S06]  /*5750*/  WARPGROUP.ARRIVE ;  /* 0x00000000000079c5 */ /* 0x000fcc0000000000 */
[----:B------:R-:W-:Y:S01]  /*5760*/  QGMMA.64x32x32.F32.E4M3.E4M3 R24, gdesc[UR20], R24, gsb0 ;  /* 0x00600000141879f3 */ /* 0x000fe20008000818 */
[----:B------:R-:W-:Y:S04]  /*5770*/  STL.64 [R1+0x30], R16 ;  /* 0x0000301001007387 */ /* 0x000fe80000100a00 */
[----:B------:R2:W-:Y:S04]  /*5780*/  STL.64 [R1+0x38], R18 ;  /* 0x0000381201007387 */ /* 0x0005e80000100a00 */
[----:B-1----:R0:W5:Y:S04]  /*5790*/  LDL.LU R10, [R1+0x428] ;  /* 0x00042800010a7983 */ /* 0x0021680000300800 */
[----:B------:R0:W5:Y:S04]  /*57a0*/  LDL.LU.64 R8, [R1+0x420] ;  /* 0x0004200001087983 */ /* 0x0001680000300a00 */
[----:B------:R0:W5:Y:S04]  /*57b0*/  LDL.LU.64 R6, [R1+0x418] ;  /* 0x0004180001067983 */ /* 0x0001680000300a00 */
[----:B------:R0:W5:Y:S04]  /*57c0*/  LDL.LU.64 R4, [R1+0x410] ;  /* 0x0004100001047983 */ /* 0x0001680000300a00 */
[----:B------:R0:W-:Y:S04]  /*57d0*/  STL [R1+0xb8], RZ ;  /* 0x0000b8ff01007387 */ /* 0x0001e80000100800 */
[----:B------:R0:W-:Y:S04]  /*57e0*/  STL [R1+0xb4], RZ ;  /* 0x0000b4ff01007387 */ /* 0x0001e80000100800 */
[----:B------:R0:W-:Y:S04]  /*57f0*/  STL [R1+0xb0], RZ ;  /* 0x0000b0ff01007387 */ /* 0x0001e80000100800 */
[----:B------:R0:W-:Y:S04]  /*5800*/  STL [R1+0xac], RZ ;  /* 0x0000acff01007387 */ /* 0x0001e80000100800 */
[----:B------:R0:W-:Y:S04]  /*5810*/  STL [R1+0xa8], RZ ;  /* 0x0000a8ff01007387 */ /* 0x0001e80000100800 */
[----:B------:R0:W-:Y:S01]  /*5820*/  STL [R1+0xa4], RZ ;  /* 0x0000a4ff01007387 */ /* 0x0001e20000100800 */
[----:B------:R-:W-:-:S03]  /*5830*/  UISETP.NE.AND UP0, UPT, UR12, 0x4, UPT ;  /* 0x000000040c00788c */ /* 0x000fc6000bf05270 */
[----:B------:R0:W-:Y:S04]  /*5840*/  STL [R1+0xa0], RZ ;  /* 0x0000a0ff01007387 */ /* 0x0001e80000100800 */
[----:B------:R0:W-:Y:S04]  /*5850*/  STL [R1+0x9c], RZ ;  /* 0x00009cff01007387 */ /* 0x0001e80000100800 */
[----:B------:R0:W-:Y:S04]  /*5860*/  STL [R1+0x98], RZ ;  /* 0x000098ff01007387 */ /* 0x0001e80000100800 */
[----:B------:R0:W-:Y:S01]  /*5870*/  STL [R1+0x94], RZ ;  /* 0x000094ff01007387 */ /* 0x0001e20000100800 */
[----:B------:R-:W-:-:S03]  /*5880*/  USEL UR12, URZ, 0x1, UP0 ;  /* 0x000000013f0c7887 */ /* 0x000fc60008000000 */
[----:B------:R0:W-:Y:S04]  /*5890*/  STL [R1+0x90], RZ ;  /* 0x000090ff01007387 */ /* 0x0001e80000100800 */
[----:B------:R0:W-:Y:S04]  /*58a0*/  STL [R1+0x8c], RZ ;  /* 0x00008cff01007387 */ /* 0x0001e80000100800 */
[----:B------:R0:W-:Y:S04]  /*58b0*/  STL [R1+0x88], RZ ;  /* 0x000088ff01007387 */ /* 0x0001e80000100800 */
[----:B------:R0:W-:Y:S04]  /*58c0*/  STL [R1+0x84], RZ ;  /* 0x000084ff01007387 */ /* 0x0001e80000100800 */
[----:B------:R0:W-:Y:S01]  /*58d0*/  STL [R1+0x80], RZ ;  /* 0x000080ff01007387 */ /* 0x0001e20000100800 */
[----:B------:R-:W-:Y:S01]  /*58e0*/  ISETP.NE.AND P0, PT, RZ, UR12, PT ;  /* 0x0000000cff007c0c */ /* 0x000fe2000bf05270 */
[----:B------:R-:W-:-:S02]  /*58f0*/  WARPGROUP.DEPBAR.LE gsb0, 0x0 ;  /* 0x00008000000079c5 */ /* 0x000fc40000010000 */
[----:B------:R-:W-:Y:S01]  /*5900*/  IMAD.MOV.U32 R11, RZ, RZ, R19 ;  /* 0x000000ffff0b7224 */ /* 0x000fe200078e0013 */
[----:B------:R-:W-:Y:S02]  /*5910*/  CS2R R236, SRZ ;  /* 0x0000000000ec7805 */ /* 0x000fe4000001ff00 */
[----:B------:R-:W-:Y:S02]  /*5920*/  CS2R R234, SRZ ;  /* 0x0000000000ea7805 */ /* 0x000fe4000001ff00 */
[----:B------:R-:W-:Y:S02]  /*5930*/  CS2R R232, SRZ ;  /* 0x0000000000e87805 */ /* 0x000fe4000001ff00 */
[----:B------:R-:W-:Y:S02]  /*5940*/  CS2R R22, SRZ ;  /* 0x0000000000167805 */ /* 0x000fe4000001ff00 */
[----:B------:R-:W-:Y:S02]  /*5950*/  CS2R R20, SRZ ;  /* 0x0000000000147805 */ /* 0x000fe4000001ff00 */
[----:B--2---:R-:W-:-:S02]  /*5960*/  CS2R R18, SRZ ;  /* 0x0000000000127805 */ /* 0x004fc4000001ff00 */
[----:B------:R-:W-:Y:S02]  /*5970*/  CS2R R16, SRZ ;  /* 0x0000000000107805 */ /* 0x000fe4000001ff00 */
[----:B------:R-:W-:Y:S02]  /*5980*/  CS2R R14, SRZ ;  /* 0x00000000000e7805 */ /* 0x000fe4000001ff00 */
[----:B------:R-:W-:Y:S01]  /*5990*/  CS2R R12, SRZ ;  /* 0x00000000000c7805 */ /* 0x000fe2000001ff00 */
[----:B0-----:R-:W-:Y:S06]  /*59a0*/  @!P0 BRA `(.L_x_18) ;  /* 0x0000002000308947 */ /* 0x001fec0003800000 */
[----:B------:R-:W2:Y:S04]  /*59b0*/  LDL R12, [R1+0x40] ;  /* 0x00004000010c7983 */ /* 0x000ea80000100800 */
[----:B------:R-:W3:Y:S04]  /*59c0*/  LDL R13, [R1+0x44] ;  /* 0x00004400010d7983 */ /* 0x000ee80000100800 */
[----:B------:R-:W4:Y:S04]  /*59d0*/  LDL R14, [R1+0x48] ;  /* 0x00004800010e7983 */ /* 0x000f280000100800 */
        /* <DEDUP_REMOVED lines=13> */
[----:B------:R0:W-:Y:S04]  /*5ab0*/  STL [R1+0x444], R35 ;  /* 0x0004442301007387 */ /* 0x0001e80000100800 */
[----:B0-----:R-:W4:Y:S04]  /*5ac0*/  LDL R35, [R1] ;  /* 0x0000000001237983 */ /* 0x001f280000100800 */
[----:B------:R0:W-:Y:S04]  /*5ad0*/  STL [R1+0x440], R36 ;  /* 0x0004402401007387 */ /* 0x0001e80000100800 */
[----:B0-----:R-:W4:Y:S04]  /*5ae0*/  LDL R36, [R1+0x4] ;  /* 0x0000040001247983 */ /* 0x001f280000100800 */
[----:B------:R0:W-:Y:S04]  /*5af0*/  STL [R1+0x43c], R37 ;  /* 0x00043c2501007387 */ /* 0x0001e80000100800 */
[----:B0-----:R-:W4:Y:S04]  /*5b00*/  LDL R37, [R1+0x8] ;  /* 0x0000080001257983 */ /* 0x001f280000100800 */
[----:B------:R0:W-:Y:S04]  /*5b10*/  STL [R1+0x438], R38 ;  /* 0x0004382601007387 */ /* 0x0001e80000100800 */
[----:B0-----:R-:W4:Y:S04]  /*5b20*/  LDL R38, [R1+0xc] ;  /* 0x00000c0001267983 */ /* 0x001f280000100800 */
[----:B------:R0:W-:Y:S04]  /*5b30*/  STL [R1+0x434], R39 ;  /* 0x0004342701007387 */ /* 0x0001e80000100800 */
[----:B0-----:R-:W4:Y:S04]  /*5b40*/  LDL R39, [R1+0x10] ;  /* 0x0000100001277983 */ /* 0x001f280000100800 */
[----:B-----5:R0:W-:Y:S04]  /*5b50*/  STL [R1+0x430], R10 ;  /* 0x0004300a01007387 */ /* 0x0201e80000100800 */
[----:B0-----:R-:W4:Y:S04]  /*5b60*/  LDL R10, [R1+0x14] ;  /* 0x00001400010a7983 */ /* 0x001f280000100800 */
        /* <DEDUP_REMOVED lines=17> */
[----:B0-----:R-:W4:Y:S01]  /*5c80*/  LDL R0, [R1+0x38] ;  /* 0x0000380001007983 */ /* 0x001f220000100800 */
[----:B------:R-:W-:-:S01]  /*5c90*/  FADD R11, RZ, R11 ;  /* 0x0000000bff0b7221 */ /* 0x000fc20000000000 */
[----:B------:R-:W-:Y:S01]  /*5ca0*/  UMOV UR6, URZ ;  /* 0x0000003f00067c82 */ /* 0x000fe20008000000 */
[----:B--2---:R-:W-:-:S01]  /*5cb0*/  FADD R12, RZ, R12 ;  /* 0x0000000cff0c7221 */ /* 0x004fc20000000000 */
[----:B---3--:R-:W-:Y:S01]  /*5cc0*/  FADD R13, RZ, R13 ;  /* 0x0000000dff0d7221 */ /* 0x008fe20000000000 */
[----:B----4-:R-:W-:-:S01]  /*5cd0*/  FADD R14, RZ, R14 ;  /* 0x0000000eff0e7221 */ /* 0x010fc20000000000 */
[----:B------:R-:W-:Y:S01]  /*5ce0*/  FADD R15, RZ, R15 ;  /* 0x0000000fff0f7221 */ /* 0x000fe20000000000 */
[----:B------:R-:W-:-:S01]  /*5cf0*/  FADD R16, RZ, R16 ;  /* 0x00000010ff107221 */ /* 0x000fc20000000000 */
        /* <DEDUP_REMOVED lines=11> */
[----:B------:R-:W-:-:S02]  /*5db0*/  FADD R236, RZ, R35 ;  /* 0x00000023ffec7221 */ /* 0x000fc40000000000 */
[----:B------:R-:W2:Y:S01]  /*5dc0*/  LDL.LU R35, [R1+0x444] ;  /* 0x0004440001237983 */ /* 0x000ea20000300800 */
[----:B------:R-:W-:-:S03]  /*5dd0*/  FADD R237, RZ, R36 ;  /* 0x00000024ffed7221 */ /* 0x000fc60000000000 */
[----:B------:R-:W3:Y:S01]  /*5de0*/  LDL.LU R36, [R1+0x440] ;  /* 0x0004400001247983 */ /* 0x000ee20000300800 */
[----:B------:R-:W-:-:S05]  /*5df0*/  FADD R37, RZ, R37 ;  /* 0x00000025ff257221 */ /* 0x000fca0000000000 */
[----:B------:R0:W-:Y:S01]  /*5e00*/  STL [R1+0x80], R37 ;  /* 0x0000802501007387 */ /* 0x0001e20000100800 */
[----:B------:R-:W-:-:S03]  /*5e10*/  FADD R38, RZ, R38 ;  /* 0x00000026ff267221 */ /* 0x000fc60000000000 */
[----:B0-----:R-:W4:Y:S04]  /*5e20*/  LDL.LU R37, [R1+0x43c] ;  /* 0x00043c0001257983 */ /* 0x001f280000300800 */
        /* <DEDUP_REMOVED lines=8> */
[----:B0-----:R0:W5:Y:S04]  /*5eb0*/  LDL.LU R10, [R1+0x430] ;  /* 0x00043000010a7983 */ /* 0x0011680000300800 */
[----:B------:R1:W-:Y:S01]  /*5ec0*/  STL [R1+0x90], R9 ;  /* 0x0000900901007387 */ /* 0x0003e20000100800 */
[----:B------:R-:W-:-:S03]  /*5ed0*/  FADD R8, RZ, R8 ;  /* 0x00000008ff087221 */ /* 0x000fc60000000000 */
[----:B-1----:R0:W5:Y:S04]  /*5ee0*/  LDL.LU R9, [R1+0x42c] ;  /* 0x00042c0001097983 */ /* 0x0021680000300800 */
        /* <DEDUP_REMOVED lines=21> */
[----:B------:R1:W-:Y:S04]  /*6040*/  STL [R1+0xb0], R0 ;  /* 0x0000b00001007387 */ /* 0x0003e80000100800 */
[----:B-1----:R0:W5:Y:S04]  /*6050*/  LDL.LU R0, [R1+0x40c] ;  /* 0x00040c0001007983 */ /* 0x0021680000300800 */
[----:B------:R1:W-:Y:S02]  /*6060*/  STL [R1+0xb4], R11 ;  /* 0x0000b40b01007387 */ /* 0x0003e40000100800 */
[----:B-1----:R-:W-:-:S05]  /*6070*/  FADD R11, RZ, R216 ;  /* 0x000000d8ff0b7221 */ /* 0x002fca0000000000 */
        /* <DEDUP_REMOVED lines=405> */
[----:B--2---:R-:W-:-:S05]  /*79d0*/  FADD R11, RZ, R35 ;  /* 0x00000023ff0b7221 */ /* 0x004fca0000000000 */
[----:B------:R3:W-:Y:S02]  /*79e0*/  STL [R1+0x3e4], R11 ;  /* 0x0003e40b01007387 */ /* 0x0007e40000100800 */
[----:B---3--:R-:W-:-:S05]  /*79f0*/  FADD R11, RZ, R36 ;  /* 0x00000024ff0b7221 */ /* 0x008fca0000000000 */
[----:B------:R4:W-:Y:S02]  /*7a00*/  STL [R1+0x3e8], R11 ;  /* 0x0003e80b01007387 */ /* 0x0009e40000100800 */
[----:B----4-:R-:W-:-:S05]  /*7a10*/  FADD R11, RZ, R37 ;  /* 0x00000025ff0b7221 */ /* 0x010fca0000000000 */
[----:B------:R1:W-:Y:S02]  /*7a20*/  STL [R1+0x3ec], R11 ;  /* 0x0003ec0b01007387 */ /* 0x0003e40000100800 */
[----:B-1----:R-:W-:-:S05]  /*7a30*/  FADD R11, RZ, R38 ;  /* 0x00000026ff0b7221 */ /* 0x002fca0000000000 */
[----:B------:R1:W-:Y:S02]  /*7a40*/  STL [R1+0x3f0], R11 ;  /* 0x0003f00b01007387 */ /* 0x0003e40000100800 */
[----:B-1----:R-:W-:-:S05]  /*7a50*/  FADD R11, RZ, R39 ;  /* 0x00000027ff0b7221 */ /* 0x002fca0000000000 */
[----:B------:R0:W-:Y:S02]  /*7a60*/  STL [R1+0x3f4], R11 ;  /* 0x0003f40b01007387 */ /* 0x0001e40000100800 */
.L_x_18:
[----:B------:R-:W-:Y:S01]  /*7a70*/  UIADD3 UR39, UR5, 0x1, URZ ;  /* 0x0000000105277890 */ /* 0x000fe2000fffe03f */
[----:B------:R-:W-:-:S03]  /*7a80*/  UMOV UR13, 0x1 ;  /* 0x00000001000d7882 */ /* 0x000fc60000000000 */
[----:B------:R-:W-:-:S04]  /*7a90*/  UISETP.NE.AND UP0, UPT, UR39, 0x3, UPT ;  /* 0x000000032700788c */ /* 0x000fc8000bf05270 */
[----:B------:R-:W-:Y:S02]  /*7aa0*/  USEL UR38, URZ, 0x1, UP0 ;  /* 0x000000013f267887 */ /* 0x000fe40008000000 */
[----:B------:R-:W-:Y:S02]  /*7ab0*/  USEL UR39, UR39, URZ, UP0 ;  /* 0x0000003f27277287 */ /* 0x000fe40008000000 */
[----:B------:R-:W-:-:S12]  /*7ac0*/  ULOP3.LUT UR38, UR4, UR38, URZ, 0x3c, !UPT ;  /* 0x0000002604267292 */ /* 0x000fd8000f8e3c3f */
.L_x_13:
[----:B------:R-:W-:-:S04]  /*7ad0*/  UISETP.LT.AND UP0, UPT, UR9, 0x1, UPT ;  /* 0x000000010900788c */ /* 0x000fc8000bf01270 */
[----:B------:R-:W-:-:S04]  /*7ae0*/  USEL UR14, UR9, 0x1, UP0 ;  /* 0x00000001090e7887 */ /* 0x000fc80008000000 */
[----:B------:R-:W-:-:S04]  /*7af0*/  UIADD3 UR37, UR9, -UR14, URZ ;  /* 0x8000000e09257290 */ /* 0x000fc8000fffe03f */
[----:B------:R-:W-:-:S06]  /*7b00*/  UISETP.GE.AND UP0, UPT, UR37, 0x1, UPT ;  /* 0x000000012500788c */ /* 0x000fcc000bf06270 */
[----:B------:R-:W-:-:S13]  /*7b10*/  PLOP3.LUT P0, PT, PT, PT, UP0, 0x80, 0x0 ;  /* 0x000000000000781c */ /* 0x000fda0003f0f008 */
[----:B------:R-:W-:Y:S05]  /*7b20*/  @!P0 BRA `(.L_x_19) ;  /* 0x0000005400dc8947 */ /* 0x000fea0003800000 */
[----:B------:R-:W-:Y:S01]  /*7b30*/  UMOV UR36, UR5 ;  /* 0x0000000500247c82 */ /* 0x000fe20008000000 */
[----:B------:R-:W-:-:S05]  /*7b40*/  ULDC UR35, c[0x0][0x50c] ;  /* 0x0001430000237ab9 */ /* 0x000fca0000000800 */
.L_x_27:
[----:B------:R-:W-:-:S06]  /*7b50*/  UISETP.NE.AND UP0, UPT, UR8, 0x3, UPT ;  /* 0x000000030800788c */ /* 0x000fcc000bf05270 */
[----:B------:R-:W-:-:S13]  /*7b60*/  PLOP3.LUT P1, PT, PT, PT, UP0, 0x80, 0x0 ;  /* 0x000000000000781c */ /* 0x000fda0003f2f008 */
[----:B-----5:R-:W-:Y:S05]  /*7b70*/  @!P1 BRA `(.L_x_20) ;  /* 0x0000000000049947 */ /* 0x020fea0003800000 */
[----:B------:R-:W-:Y:S01]  /*7b80*/  BPT.TRAP 0x1 ;  /* 0x000000040000795c */ /* 0x000fe20000300000 */
.L_x_20:
[----:B------:R-:W1:Y:S01]  /*7b90*/  S2UR UR14, SR_CgaCtaId ;  /* 0x00000000000e79c3 */ /* 0x000e620000008800 */
[----:B------:R-:W-:Y:S01]  /*7ba0*/  UMOV UR10, 0x400 ;  /* 0x00000400000a7882 */ /* 0x000fe20000000000 */
[----:B0-----:R-:W-:-:S05]  /*7bb0*/  IMAD.U32 R11, RZ, RZ, UR38 ;  /* 0x00000026ff0b7e24 */ /* 0x001fca000f8e00ff */
[----:B------:R-:W-:Y:S01]  /*7bc0*/  SHF.L.U32 R11, R11, 0x1f, RZ ;  /* 0x0000001f0b0b7819 */ /* 0x000fe200000006ff */
[----:B-1----:R-:W-:-:S04]  /*7bd0*/  ULEA UR10, UR14, UR10, 0x18 ;  /* 0x0000000a0e0a7291 */ /* 0x002fc8000f8ec03f */
[----:B------:R-:W-:-:S09]  /*7be0*/  ULEA UR14, UR39, UR10, 0x3 ;  /* 0x0000000a270e7291 */ /* 0x000fd2000f8e183f */
[----:B------:R0:W1:Y:S01]  /*7bf0*/  SYNCS.PHASECHK.TRANS64.TRYWAIT P0, [UR14], R11 ;  /* 0x0000000bff0075a7 */ /* 0x000062000800014e */
[----:B------:R-:W-:Y:S05]  /*7c00*/  @!P1 BRA `(.L_x_21) ;  /* 0x0000000000049947 */ /* 0x000fea0003800000 */
[----:B------:R-:W-:Y:S01]  /*7c10*/  BPT.TRAP 0x1 ;  /* 0x000000040000795c */ /* 0x000fe20000300000 */
.L_x_21:
[----:B-1----:R-:W-:Y:S05]  /*7c20*/  @P0 BRA `(.L_x_22) ;  /* 0x0000000000080947 */ /* 0x002fea0003800000 */
[----:B------:R-:W1:Y:S02]  /*7c30*/  SYNCS.PHASECHK.TRANS64.TRYWAIT P0, [UR14], R11 ;  /* 0x0000000bff0075a7 */ /* 0x000e64000800014e */
[----:B-1----:R-:W-:Y:S05]  /*7c40*/  @!P0 BRA `(.L_x_23) ;  /* 0x0000024800c48947 */ /* 0x002fea0003800000 */
.L_x_22:
        /* <DEDUP_REMOVED lines=16> */
[----:B------:R-:W-:-:S02]  /*7d50*/  UIADD3 UR14, UR10, 0x24100, URZ ;  /* 0x000241000a0e7890 */ /* 0x000fc4000fffe03f */
[----:B------:R-:W-:Y:S01]  /*7d60*/  UISETP.NE.AND UP0, UPT, UR12, URZ, UPT ;  /* 0x0000003f0c00728c */ /* 0x000fe2000bf05270 */
[----:B------:R-:W-:Y:S01]  /*7d70*/  STL [R1+0x4b8], R235 ;  /* 0x0004b8eb01007387 */ /* 0x000fe20000100800 */
[----:B------:R-:W-:Y:S02]  /*7d80*/  USHF.R.U32.HI UR14, URZ, 0x4, UR14 ;  /* 0x000000043f0e7899 */ /* 0x000fe4000801160e */
[----:B------:R-:W-:Y:S01]  /*7d90*/  USEL UR13, UR13, URZ, !UP0 ;  /* 0x0000003f0d0d7287 */ /* 0x000fe2000c000000 */
[----:B------:R-:W-:Y:S01]  /*7da0*/  STL [R1+0x4b4], R234 ;  /* 0x0004b4ea01007387 */ /* 0x000fe20000100800 */
[----:B------:R-:W-:Y:S02]  /*7db0*/  ULOP3.LUT UR14, UR14, 0x3fff, URZ, 0xc0, !UPT ;  /* 0x00003fff0e0e7892 */ /* 0x000fe4000f8ec03f */
[----:B------:R-:W-:Y:S01]  /*7dc0*/  ULOP3.LUT UR42, UR11, 0x10000, URZ, 0xfc, !UPT ;  /* 0x000100000b2a7892 */ /* 0x000fe2000f8efc3f */
[----:B------:R-:W-:Y:S01]  /*7dd0*/  STL [R1+0x4b0], R233 ;  /* 0x0004b0e901007387 */ /* 0x000fe20000100800 */
[----:B------:R-:W-:-:S02]  /*7de0*/  ULOP3.LUT UR14, UR14, 0x10000, URZ, 0xfc, !UPT ;  /* 0x000100000e0e7892 */ /* 0x000fc4000f8efc3f */
[----:B------:R-:W-:Y:S01]  /*7df0*/  UISETP.NE.U32.AND UP0, UPT, UR13, URZ, UPT ;  /* 0x0000003f0d00728c */ /* 0x000fe2000bf05070 */
[----:B------:R-:W-:Y:S01]  /*7e00*/  STL [R1+0x4ac], R232 ;  /* 0x0004ace801007387 */ /* 0x000fe20000100800 */
[----:B------:R-:W-:Y:S02]  /*7e10*/  UIMAD UR42, UR39, 0xc00, UR42 ;  /* 0x00000c00272a78a4 */ /* 0x000fe4000f8e022a */
[----:B------:R-:W-:Y:S01]  /*7e20*/  UIMAD UR43, UR39, 0x500, UR14 ;  /* 0x00000500272b78a4 */ /* 0x000fe2000f8e020e */
[----:B------:R-:W-:Y:S01]  /*7e30*/  STL [R1+0x4a8], R23 ;  /* 0x0004a81701007387 */ /* 0x000fe20000100800 */
[----:B------:R-:W-:Y:S01]  /*7e40*/  UMOV UR25, 0x40000040 ;  /* 0x4000004000197882 */ /* 0x000fe20000000000 */
[----:B------:R-:W-:Y:S02]  /*7e50*/  UMOV UR27, 0x40000040 ;  /* 0x40000040001b7882 */ /* 0x000fe40000000000 */
[----:B------:R-:W-:Y:S02]  /*7e60*/  UMOV UR24, UR42 ;  /* 0x0000002a00187c82 */ /* 0x000fe40008000000 */
[----:B------:R-:W-:Y:S01]  /*7e70*/  UMOV UR26, UR43 ;  /* 0x0000002b001a7c82 */ /* 0x000fe20008000000 */
[----:B------:R-:W-:Y:S01]  /*7e80*/  UIADD3 UR22, UR43, 0x100, URZ ;  /* 0x000001002b167890 */ /* 0x000fe2000fffe03f */
[----:B------:R-:W-:Y:S01]  /*7e90*/  STL [R1+0x4a4], R22 ;  /* 0x0004a41601007387 */ /* 0x000fe20000100800 */
[----:B------:R-:W-:Y:S01]  /*7ea0*/  UMOV UR20, UR24 ;  /* 0x0000001800147c82 */ /* 0x000fe20008000000 */
[----:B------:R-:W-:Y:S01]  /*7eb0*/  UMOV UR21, UR25 ;  /* 0x0000001900157c82 */ /* 0x000fe20008000000 */
[----:B------:R-:W-:Y:S01]  /*7ec0*/  UMOV UR23, 0x40000040 ;  /* 0x4000004000177882 */ /* 0x000fe20000000000 */
        /* <DEDUP_REMOVED lines=10> */
[----:B--2---:R-:W-:Y:S01]  /*7f70*/  WARPGROUP.ARRIVE ;  /* 0x00000000000079c5 */ /* 0x004fe20000000000 */
[----:B------:R-:W-:Y:S01]  /*7f80*/  UIADD3 UR30, UR43, 0x400, URZ ;  /* 0x000004002b1e7890 */ /* 0x000fe2000fffe03f */
[----:B-----5:R-:W-:Y:S04]  /*7f90*/  STL [R1+0x498], R3 ;  /* 0x0004980301007387 */ /* 0x020fe80000100800 */
[----:B------:R-:W-:Y:S01]  /*7fa0*/  QGMMA.64x32x32.F32.E4M3.E4M3 R24, gdesc[UR24], R24, UP0, gsb0 ;  /* 0x00600000181879f3 */ /* 0x000fe2000b800818 */
[----:B------:R-:W-:Y:S01]  /*7fb0*/  UMOV UR28, UR24 ;  /* 0x00000018001c7c82 */ /* 0x000fe20008000000 */
[----:B------:R-:W-:Y:S01]  /*7fc0*/  UMOV UR29, UR25 ;  /* 0x00000019001d7c82 */ /* 0x000fe20008000000 */
[----:B------:R-:W-:Y:S01]  /*7fd0*/  UMOV UR31, 0x40000040 ;  /* 0x40000040001f7882 */ /* 0x000fe20000000000 */
[----:B------:R-:W-:Y:S04]  /*7fe0*/  STL [R1+0x494], R2 ;  /* 0x0004940201007387 */ /* 0x000fe80000100800 */
[----:B------:R-:W-:Y:S04]  /*7ff0*/  STL [R1+0x490], R0 ;  /* 0x0004900001007387 */ /* 0x000fe80000100800 */
[----:B------:R-:W-:Y:S04]  /*8000*/  STL.64 [R1+0x448], R18 ;  /* 0x0004481201007387 */ /* 0x000fe80000100a00 */
[----:B------:R-:W-:Y:S04]  /*8010*/  STL.64 [R1+0x440], R16 ;  /* 0x0004401001007387 */ /* 0x000fe80000100a00 */
[----:B------:R-:W-:Y:S04]  /*8020*/  STL.64 [R1+0x438], R14 ;  /* 0x0004380e01007387 */ /* 0x000fe80000100a00 */
[----:B------:R-:W-:Y:S04]  /*8030*/  STL.64 [R1+0x430], R12 ;  /* 0x0004300c01007387 */ /* 0x000fe80000100a00 */
[----:B------:R-:W-:Y:S04]  /*8040*/  STL [R1+0x428], R10 ;  /* 0x0004280a01007387 */ /* 0x000fe80000100800 */
[----:B------:R-:W-:Y:S04]  /*8050*/  STL.64 [R1+0x420], R8 ;  /* 0x0004200801007387 */ /* 0x000fe80000100a00 */
[----:B------:R-:W-:Y:S04]  /*8060*/  STL.64 [R1+0x418], R6 ;  /* 0x0004180601007387 */ /* 0x000fe80000100a00 */
[----:B------:R1:W-:Y:S04]  /*8070*/  STL.64 [R1+0x410], R4 ;  /* 0x0004100401007387 */ /* 0x0003e80000100a00 */
[----:B-1----:R-:W2:Y:S04]  /*8080*/  LDL.LU.64 R4, [R1] ;  /* 0x0000000001047983 */ /* 0x002ea80000300a00 */
[----:B------:R-:W2:Y:S01]  /*8090*/  LDL.LU.64 R6, [R1+0x8] ;  /* 0x0000080001067983 */ /* 0x000ea20000300a00 */
[----:B------:R-:W-:-:S02]  /*80a0*/  WARPGROUP.DEPBAR.LE gsb0, 0x0 ;  /* 0x00008000000079c5 */ /* 0x000fc40000010000 */
[----:B------:R-:W-:Y:S01]  /*80b0*/  WARPGROUP.ARRIVE ;  /* 0x00000000000079c5 */ /* 0x000fe20000000000 */
[----:B------:R-:W2:Y:S04]  /*80c0*/  LDL.LU.64 R8, [R1+0x10] ;  /* 0x0000100001087983 */ /* 0x000ea80000300a00 */
[----:B0-----:R-:W2:Y:S01]  /*80d0*/  LDL.LU.64 R10, [R1+0x18] ;  /* 0x00001800010a7983 */ /* 0x001ea20000300a00 */
[----:B------:R-:W-:Y:S03]  /*80e0*/  QGMMA.64x32x32.F32.E4M3.E4M3 R200, gdesc[UR20], R200, UP0, gsb0 ;  /* 0x0060000014c879f3 */ /* 0x000fe6000b8008c8 */
[----:B------:R-:W2:Y:S04]  /*80f0*/  LDL.LU.64 R12, [R1+0x20] ;  /* 0x00002000010c7983 */ /* 0x000ea80000300a00 */
[----:B------:R-:W2:Y:S04]  /*8100*/  LDL.LU.64 R14, [R1+0x28] ;  /* 0x00002800010e7983 */ /* 0x000ea80000300a00 */
[----:B------:R-:W2:Y:S04]  /*8110*/  LDL.LU.64 R16, [R1+0x30] ;  /* 0x0000300001107983 */ /* 0x000ea80000300a00 */
[----:B------:R-:W2:Y:S01]  /*8120*/  LDL.LU.64 R18, [R1+0x38] ;  /* 0x0000380001127983 */ /* 0x000ea20000300a00 */
[----:B------:R-:W-:-:S02]  /*8130*/  IMAD.MOV.U32 R2, RZ, RZ, R38 ;  /* 0x000000ffff027224 */ /* 0x000fc400078e0026 */
[----:B------:R-:W-:Y:S01]  /*8140*/  IMAD.MOV.U32 R0, RZ, RZ, R39 ;  /* 0x000000ffff007224 */ /* 0x000fe200078e0027 */
[----:B------:R-:W-:Y:S01]  /*8150*/  STL.64 [R1+0x40], R24 ;  /* 0x0000401801007387 */ /* 0x000fe20000100a00 */
[----:B------:R-:W-:Y:S02]  /*8160*/  IMAD.MOV.U32 R20, RZ, RZ, R36 ;  /* 0x000000ffff147224 */ /* 0x000fe400078e0024 */
[----:B------:R-:W-:Y:S01]  /*8170*/  IMAD.MOV.U32 R3, RZ, RZ, R37 ;  /* 0x000000ffff037224 */ /* 0x000fe200078e0025 */
[----:B------:R-:W-:Y:S01]  /*8180*/  STL.64 [R1+0x48], R26 ;  /* 0x0000481a01007387 */ /* 0x000fe20000100a00 */
[----:B------:R-:W-:Y:S02]  /*8190*/  IMAD.MOV.U32 R22, RZ, RZ, R34 ;  /* 0x000000ffff167224 */ /* 0x000fe400078e0022 */
[----:B------:R-:W-:Y:S01]  /*81a0*/  IMAD.MOV.U32 R21, RZ, RZ, R35 ;  /* 0x000000ffff157224 */ /* 0x000fe200078e0023 */
[----:B------:R0:W-:Y:S01]  /*81b0*/  STL [R1+0x50], R28 ;  /* 0x0000501c01007387 */ /* 0x0001e20000100800 */
[----:B------:R-:W-:-:S02]  /*81c0*/  IMAD.MOV.U32 R232, RZ, RZ, R32 ;  /* 0x000000ffffe87224 */ /* 0x000fc400078e0020 */
[----:B------:R-:W-:Y:S01]  /*81d0*/  IMAD.MOV.U32 R23, RZ, RZ, R33 ;  /* 0x000000ffff177224 */ /* 0x000fe200078e0021 */
[----:B------:R-:W4:Y:S01]  /*81e0*/  LDL.LU.64 R38, [R1+0x578] ;  /* 0x0005780001267983 */ /* 0x000f220000300a00 */
[----:B------:R-:W-:Y:S02]  /*81f0*/  IMAD.MOV.U32 R234, RZ, RZ, R30 ;  /* 0x000000ffffea7224 */ /* 0x000fe400078e001e */
[----:B------:R-:W-:Y:S01]  /*8200*/  IMAD.MOV.U32 R233, RZ, RZ, R31 ;  /* 0x000000ffffe97224 */ /* 0x000fe200078e001f */
[----:B------:R-:W4:Y:S01]  /*8210*/  LDL.LU.64 R36, [R1+0x570] ;  /* 0x0005700001247983 */ /* 0x000f220000300a00 */
[----:B------:R-:W-:-:S03]  /*8220*/  IMAD.MOV.U32 R235, RZ, RZ, R29 ;  /* 0x000000ffffeb7224 */ /* 0x000fc600078e001d */
[----:B------:R-:W4:Y:S04]  /*8230*/  LDL.LU.64 R34, [R1+0x568] ;  /* 0x0005680001227983 */ /* 0x000f280000300a00 */
[----:B------:R-:W4:Y:S04]  /*8240*/  LDL.LU.64 R32, [R1+0x560] ;  /* 0x0005600001207983 */ /* 0x000f280000300a00 */
[----:B------:R-:W4:Y:S04]  /*8250*/  LDL.LU.64 R30, [R1+0x558] ;  /* 0x00055800011e7983 */ /* 0x000f280000300a00 */
[----:B0-----:R-:W4:Y:S04]  /*8260*/  LDL.LU.64 R28, [R1+0x550] ;  /* 0x00055000011c7983 */ /* 0x001f280000300a00 */
[----:B------:R-:W4:Y:S04]  /*8270*/  LDL.LU.64 R26, [R1+0x548] ;  /* 0x00054800011a7983 */ /* 0x000f280000300a00 */
[----:B------:R-:W4:Y:S01]  /*8280*/  LDL.LU.64 R24, [R1+0x540] ;  /* 0x0005400001187983 */ /* 0x000f220000300a00 */
[----:B------:R-:W-:-:S02]  /*8290*/  WARPGROUP.DEPBAR.LE gsb0, 0x0 ;  /* 0x00008000000079c5 */ /* 0x000fc40000010000 */
[----:B------:R-:W-:-:S06]  /*82a0*/  WARPGROUP.ARRIVE ;  /* 0x00000000000079c5 */ /* 0x000fcc0000000000 */
[----:B------:R-:W-:Y:S03]  /*82b0*/  QGMMA.64x32x32.F32.E4M3.E4M3 R152, gdesc[UR16], R152, UP0, gsb0 ;  /* 0x00600000109879f3 */ /* 0x000fe6000b800898 */
[----:B------:R-:W-:Y:S02]  /*82c0*/  WARPGROUP.DEPBAR.LE gsb0, 0x0 ;  /* 0x00008000000079c5 */ /* 0x000fe40000010000 */
[----:B------:R-:W-:-:S06]  /*82d0*/  WARPGROUP.ARRIVE ;  /* 0x00000000000079c5 */ /* 0x000fcc0000000000 */
[----:B------:R-:W-:Y:S03]  /*82e0*/  QGMMA.64x32x32.F32.E4M3.E4M3 R104, gdesc[UR12], R104, UP0, gsb0 ;  /* 0x006000000c6879f3 */ /* 0x000fe6000b800868 */
[----:B------:R-:W-:Y:S02]  /*82f0*/  WARPGROUP.DEPBAR.LE gsb0, 0x0 ;  /* 0x00008000000079c5 */ /* 0x000fe40000010000 */
[----:B------:R-:W-:-:S06]  /*8300*/  WARPGROUP.ARRIVE ;  /* 0x00000000000079c5 */ /* 0x000fcc0000000000 */
[----:B------:R-:W-:Y:S01]  /*8310*/  QGMMA.64x32x32.F32.E4M3.E4M3 R56, gdesc[UR28], R56, UP0, gsb0 ;  /* 0x006000001c3879f3 */ /* 0x000fe2000b800838 */
[----:B------:R-:W-:Y:S01]  /*8320*/  UIADD3 UR16, UR42, 0x400, URZ ;  /* 0x000004002a107890 */ /* 0x000fe2000fffe03f */
[----:B------:R-:W-:-:S06]  /*8330*/  UMOV UR29, 0x40000040 ;  /* 0x40000040001d7882 */ /* 0x000fcc0000000000 */
[----:B------:R-:W-:Y:S01]  /*8340*/  UMOV UR28, UR16 ;  /* 0x00000010001c7c82 */ /* 0x000fe20008000000 */
[----:B------:R-:W-:Y:S02]  /*8350*/  WARPGROUP.DEPBAR.LE gsb0, 0x0 ;  /* 0x00008000000079c5 */ /* 0x000fe40000010000 */
[----:B------:R-:W-:-:S06]  /*8360*/  WARPGROUP.ARRIVE ;  /* 0x00000000000079c5 */ /* 0x000fcc0000000000 */
[----:B------:R-:W-:Y:S01]  /*8370*/  QGMMA.64x32x32.F32.E4M3.E4M3 R40, gdesc[UR28], R40, UP0, gsb0 ;  /* 0x006000001c2879f3 */ /* 0x000fe2000b800828 */
[----:B------:R-:W-:Y:S01]  /*8380*/  UMOV UR12, UR28 ;  /* 0x0000001c000c7c82 */ /* 0x000fe20008000000 */
        /* <DEDUP_REMOVED lines=17> */
[----:B--2---:R-:W-:-:S06]  /*84a0*/  WARPGROUP.ARRIVE ;  /* 0x00000000000079c5 */ /* 0x004fcc0000000000 */
[----:B------:R-:W-:Y:S01]  /*84b0*/  QGMMA.64x32x32.F32.E4M3.E4M3 R4, gdesc[UR24], R4, UP0, gsb0 ;  /* 0x00600000180479f3 */ /* 0x000fe2000b800804 */
[----:B------:R-:W-:Y:S01]  /*84c0*/  UIADD3 UR12, UR42, 0x800, URZ ;  /* 0x000008002a0c7890 */ /* 0x000fe2000fffe03f */
[----:B------:R-:W-:-:S06]  /*84d0*/  UMOV UR25, 0x40000040 ;  /* 0x4000004000197882 */ /* 0x000fcc0000000000 */
[----:B------:R-:W-:Y:S01]  /*84e0*/  UMOV UR24, UR12 ;  /* 0x0000000c00187c82 */ /* 0x000fe20008000000 */
[----:B------:R-:W-:Y:S04]  /*84f0*/  STL.64 [R1+0x538], R214 ;  /* 0x000538d601007387 */ /* 0x000fe80000100a00 */
[----:B------:R-:W-:Y:S04]  /*8500*/  STL.64 [R1+0x530], R212 ;  /* 0x000530d401007387 */ /* 0x000fe80000100a00 */
[----:B------:R-:W-:Y:S04]  /*8510*/  STL.64 [R1+0x528], R210 ;  /* 0x000528d201007387 */ /* 0x000fe80000100a00 */
[----:B------:R-:W-:Y:S04]  /*8520*/  STL.64 [R1+0x520], R208 ;  /* 0x000520d001007387 */ /* 0x000fe80000100a00 */
[----:B------:R-:W-:Y:S04]  /*8530*/  STL.64 [R1+0x518], R206 ;  /* 0x000518ce01007387 */ /* 0x000fe80000100a00 */
[----:B------:R-:W-:Y:S01]  /*8540*/  STL.64 [R1+0x510], R204 ;  /* 0x000510cc01007387 */ /* 0x000fe20000100a00 */
[----:B------:R-:W-:-:S02]  /*8550*/  WARPGROUP.DEPBAR.LE gsb0, 0x0 ;  /* 0x00008000000079c5 */ /* 0x000fc40000010000 */
[----:B------:R-:W-:-:S06]  /*8560*/  WARPGROUP.ARRIVE ;  /* 0x00000000000079c5 */ /* 0x000fcc0000000000 */
[----:B------:R-:W-:Y:S01]  /*8570*/  QGMMA.64x32x32.F32.E4M3.E4M3 R216, gdesc[UR24], R216, UP0, gsb0 ;  /* 0x0060000018d879f3 */ /* 0x000fe2000b8008d8 */
[----:B------:R-:W-:Y:S04]  /*8580*/  STL.64 [R1+0x508], R202 ;  /* 0x000508ca01007387 */ /* 0x000fe80000100a00 */
[----:B------:R0:W-:Y:S04]  /*8590*/  STL.64 [R1+0x500], R200 ;  /* 0x000500c801007387 */ /* 0x0001e80000100a00 */
[----:B0-----:R-:W2:Y:S04]  /*85a0*/  LDL.LU R200, [R1+0x40] ;  /* 0x0000400001c87983 */ /* 0x001ea80000300800 */
[----:B------:R-:W2:Y:S04]  /*85b0*/  LDL.LU R201, [R1+0x44] ;  /* 0x0000440001c97983 */ /* 0x000ea80000300800 */
[----:B------:R-:W2:Y:S04]  /*85c0*/  LDL.LU R202, [R1+0x48] ;  /* 0x0000480001ca7983 */ /* 0x000ea80000300800 */
[----:B------:R-:W2:Y:S04]  /*85d0*/  LDL.LU R203, [R1+0x4c] ;  /* 0x00004c0001cb7983 */ /* 0x000ea80000300800 */
[----:B------:R-:W2:Y:S01]  /*85e0*/  LDL.LU R204, [R1+0x50] ;  /* 0x0000500001cc7983 */ /* 0x000ea20000300800 */
[----:B------:R-:W-:Y:S01]  /*85f0*/  UMOV UR20, UR24 ;  /* 0x0000001800147c82 */ /* 0x000fe20008000000 */
[----:B------:R-:W-:Y:S01]  /*8600*/  UMOV UR21, UR25 ;  /* 0x0000001900157c82 */ /* 0x000fe20008000000 */
[----:B------:R-:W-:-:S02]  /*8610*/  WARPGROUP.DEPBAR.LE gsb0, 0x0 ;  /* 0x00008000000079c5 */ /* 0x000fc40000010000 */
        /* <DEDUP_REMOVED lines=15> */
[----:B----4-:R-:W-:-:S06]  /*8710*/  WARPGROUP.ARRIVE ;  /* 0x00000000000079c5 */ /* 0x010fcc0000000000 */
[----:B------:R-:W-:Y:S01]  /*8720*/  QGMMA.64x32x32.F32.E4M3.E4M3 R24, gdesc[UR24], R24, UP0, gsb0 ;  /* 0x00600000181879f3 */ /* 0x000fe2000b800818 */
        /* <DEDUP_REMOVED lines=11> */
[----:B------:R-:W-:Y:S02]  /*87e0*/  UIADD3 UR16, UR42, 0x2, URZ ;  /* 0x000000022a107890 */ /* 0x000fe4000fffe03f */
[----:B------:R-:W-:Y:S01]  /*87f0*/  UIADD3 UR26, UR43, 0x2, URZ ;  /* 0x000000022b1a7890 */ /* 0x000fe2000fffe03f */
[----:B------:R-:W-:Y:S01]  /*8800*/  UMOV UR25, 0x40000040 ;  /* 0x4000004000197882 */ /* 0x000fe20000000000 */
[----:B------:R-:W-:-:S03]  /*8810*/  UMOV UR27, 0x40000040 ;  /* 0x40000040001b7882 */ /* 0x000fc60000000000 */
[----:B------:R-:W-:Y:S01]  /*8820*/  UMOV UR24, UR16 ;  /* 0x0000001000187c82 */ /* 0x000fe20008000000 */
[----:B------:R-:W-:Y:S02]  /*8830*/  WARPGROUP.DEPBAR.LE gsb0, 0x0 ;  /* 0x00008000000079c5 */ /* 0x000fe40000010000 */
        /* <DEDUP_REMOVED lines=84> */
[----:B------:R-:W-:Y:S01]  /*8d80*/  QGMMA.64x32x32.F32.E4M3.E4M3 R216, gdesc[UR24], R216, gsb0 ;  /* 0x0060000018d879f3 */ /* 0x000fe200080008d8 */
        /* <DEDUP_REMOVED lines=11> */
[----:B------:R-:W-:-:S02]  /*8e40*/  WARPGROUP.DEPBAR.LE gsb0, 0x0 ;  /* 0x00008000000079c5 */ /* 0x000fc40000010000 */
        /* <DEDUP_REMOVED lines=26> */
[----:B------:R-:W-:Y:S01]  /*8ff0*/  STL.64 [R1+0x40], R200 ;  /* 0x000040c801007387 */ /* 0x000fe20000100a00 */
[----:B------:R-:W-:Y:S02]  /*9000*/  IMAD.MOV.U32 R2, RZ, RZ, R214 ;  /* 0x000000ffff027224 */ /* 0x000fe400078e00d6 */
[----:B------:R-:W-:Y:S01]  /*9010*/  IMAD.MOV.U32 R0, RZ, RZ, R215 ;  /* 0x000000ffff007224 */ /* 0x000fe200078e00d7 */
[----:B------:R-:W-:Y:S01]  /*9020*/  STL.64 [R1+0x48], R202 ;  /* 0x000048ca01007387 */ /* 0x000fe20000100a00 */
[----:B------:R-:W-:-:S02]  /*9030*/  IMAD.MOV.U32 R20, RZ, RZ, R212 ;  /* 0x000000ffff147224 */ /* 0x000fc400078e00d4 */
[----:B------:R-:W-:Y:S01]  /*9040*/  IMAD.MOV.U32 R3, RZ, RZ, R213 ;  /* 0x000000ffff037224 */ /* 0x000fe200078e00d5 */
[----:B------:R0:W-:Y:S01]  /*9050*/  STL [R1+0x50], R204 ;  /* 0x000050cc01007387 */ /* 0x0001e20000100800 */
        /* <DEDUP_REMOVED lines=9> */
[----:B------:R-:W-:-:S03]  /*90f0*/  IMAD.MOV.U32 R235, RZ, RZ, R205 ;  /* 0x000000ffffeb7224 */ /* 0x000fc600078e00cd */
[----:B------:R-:W2:Y:S04]  /*9100*/  LDL.LU.64 R208, [R1+0x4e0] ;  /* 0x0004e00001d07983 */ /* 0x000ea80000300a00 */
[----:B------:R-:W2:Y:S04]  /*9110*/  LDL.LU.64 R206, [R1+0x4d8] ;  /* 0x0004d80001ce7983 */ /* 0x000ea80000300a00 */
[----:B0-----:R-:W2:Y:S04]  /*9120*/  LDL.LU.64 R204, [R1+0x4d0] ;  /* 0x0004d00001cc7983 */ /* 0x001ea80000300a00 */
        /* <DEDUP_REMOVED lines=112> */
[----:B------:R0:W5:Y:S04]  /*9830*/  LDL.LU R233, [R1+0x4b0] ;  /* 0x0004b00001e97983 */ /* 0x0001680000300800 */
[----:B------:R0:W5:Y:S04]  /*9840*/  LDL.LU R232, [R1+0x4ac] ;  /* 0x0004ac0001e87983 */ /* 0x0001680000300800 */
[----:B------:R0:W5:Y:S04]  /*9850*/  LDL.LU R23, [R1+0x4a8] ;  /* 0x0004a80001177983 */ /* 0x0001680000300800 */
[----:B------:R0:W5:Y:S04]  /*9860*/  LDL.LU R22, [R1+0x4a4] ;  /* 0x0004a40001167983 */ /* 0x0001680000300800 */
[----:B------:R0:W5:Y:S04]  /*9870*/  LDL.LU R21, [R1+0x4a0] ;  /* 0x0004a00001157983 */ /* 0x0001680000300800 */
[----:B------:R0:W5:Y:S04]  /*9880*/  LDL.LU R20, [R1+0x49c] ;  /* 0x00049c0001147983 */ /* 0x0001680000300800 */
[----:B------:R0:W5:Y:S01]  /*9890*/  LDL.LU R3, [R1+0x498] ;  /* 0x0004980001037983 */ /* 0x0001620000300800 */
[----:B------:R-:W-:-:S02]  /*98a0*/  WARPGROUP.DEPBAR.LE gsb0, 0x0 ;  /* 0x00008000000079c5 */ /* 0x000fc40000010000 */
[----:B--2---:R-:W-:Y:S01]  /*98b0*/  WARPGROUP.ARRIVE ;  /* 0x00000000000079c5 */ /* 0x004fe20000000000 */
[----:B------:R0:W5:Y:S04]  /*98c0*/  LDL.LU R2, [R1+0x494] ;  /* 0x0004940001027983 */ /* 0x0001680000300800 */
[----:B------:R0:W5:Y:S01]  /*98d0*/  LDL.LU R0, [R1+0x490] ;  /* 0x0004900001007983 */ /* 0x0001620000300800 */
        /* <DEDUP_REMOVED lines=77> */
[----:B------:R-:W-:Y:S04]  /*9db0*/  STL.64 [R1], R4 ;  /* 0x0000000401007387 */ /* 0x000fe80000100a00 */
[----:B------:R-:W-:Y:S04]  /*9dc0*/  STL.64 [R1+0x8], R6 ;  /* 0x0000080601007387 */ /* 0x000fe80000100a00 */
[----:B------:R-:W-:Y:S04]  /*9dd0*/  STL.64 [R1+0x10], R8 ;  /* 0x0000100801007387 */ /* 0x000fe80000100a00 */
[----:B------:R1:W-:Y:S04]  /*9de0*/  STL.64 [R1+0x18], R10 ;  /* 0x0000180a01007387 */ /* 0x0003e80000100a00 */
[----:B------:R-:W-:Y:S04]  /*9df0*/  STL.64 [R1+0x20], R12 ;  /* 0x0000200c01007387 */ /* 0x000fe80000100a00 */
[----:B------:R-:W-:Y:S04]  /*9e00*/  STL.64 [R1+0x28], R14 ;  /* 0x0000280e01007387 */ /* 0x000fe80000100a00 */
[----:B------:R-:W-:Y:S01]  /*9e10*/  STL.64 [R1+0x30], R16 ;  /* 0x0000301001007387 */ /* 0x000fe20000100a00 */
[----:B-1----:R-:W-:-:S03]  /*9e20*/  IMAD.MOV.U32 R11, RZ, RZ, R19 ;  /* 0x000000ffff0b7224 */ /* 0x002fc600078e0013 */
[----:B------:R1:W-:Y:S04]  /*9e30*/  STL.64 [R1+0x38], R18 ;  /* 0x0000381201007387 */ /* 0x0003e80000100a00 */
[----:B-1----:R0:W5:Y:S04]  /*9e40*/  LDL.LU.64 R18, [R1+0x448] ;  /* 0x0004480001127983 */ /* 0x0021680000300a00 */
[----:B------:R0:W5:Y:S04]  /*9e50*/  LDL.LU.64 R16, [R1+0x440] ;  /* 0x0004400001107983 */ /* 0x0001680000300a00 */
[----:B------:R0:W5:Y:S04]  /*9e60*/  LDL.LU.64 R14, [R1+0x438] ;  /* 0x00043800010e7983 */ /* 0x0001680000300a00 */
[----:B------:R0:W5:Y:S04]  /*9e70*/  LDL.LU.64 R12, [R1+0x430] ;  /* 0x00043000010c7983 */ /* 0x0001680000300a00 */
[----:B------:R0:W5:Y:S04]  /*9e80*/  LDL.LU R10, [R1+0x428] ;  /* 0x00042800010a7983 */ /* 0x0001680000300800 */
[----:B------:R0:W5:Y:S04]  /*9e90*/  LDL.LU.64 R8, [R1+0x420] ;  /* 0x0004200001087983 */ /* 0x0001680000300a00 */
[----:B------:R0:W5:Y:S04]  /*9ea0*/  LDL.LU.64 R6, [R1+0x418] ;  /* 0x0004180001067983 */ /* 0x0001680000300a00 */
[----:B------:R0:W5:Y:S01]  /*9eb0*/  LDL.LU.64 R4, [R1+0x410] ;  /* 0x0004100001047983 */ /* 0x0001620000300a00 */
[----:B------:R-:W-:-:S02]  /*9ec0*/  WARPGROUP.DEPBAR.LE gsb0, 0x0 ;  /* 0x00008000000079c5 */ /* 0x000fc40000010000 */
[----:B------:R-:W-:Y:S01]  /*9ed0*/  WARPGROUP.ARRIVE ;  /* 0x00000000000079c5 */ /* 0x000fe20000000000 */
[----:B------:R-:W-:Y:S01]  /*9ee0*/  UMOV UR20, UR24 ;  /* 0x0000001800147c82 */ /* 0x000fe20008000000 */
[----:B------:R-:W-:-:S04]  /*9ef0*/  UMOV UR21, UR25 ;  /* 0x0000001900157c82 */ /* 0x000fc80008000000 */
        /* <DEDUP_REMOVED lines=13> */
[----:B------:R-:W-:-:S04]  /*9fd0*/  UIADD3 UR6, UR6, 0x4, URZ ;  /* 0x0000000406067890 */ /* 0x000fc8000fffe03f */
[----:B------:R-:W-:-:S04]  /*9fe0*/  UISETP.NE.AND UP0, UPT, UR6, UR35, UPT ;  /* 0x000000230600728c */ /* 0x000fc8000bf05270 */
[----:B------:R-:W-:Y:S01]  /*9ff0*/  USEL UR12, URZ, 0x1, UP0 ;  /* 0x000000013f0c7887 */ /* 0x000fe20008000000 */
[----:B------:R-:W-:Y:S02]  /*a000*/  WARPGROUP.DEPBAR.LE gsb0, 0x0 ;  /* 0x00008000000079c5 */ /* 0x000fe40000010000 */
[----:B------:R-:W-:-:S06]  /*a010*/  WARPGROUP.ARRIVE ;  /* 0x00000000000079c5 */ /* 0x000fcc0000000000 */
[----:B------:R-:W-:Y:S01]  /*a020*/  QGMMA.64x32x32.F32.E4M3.E4M3 R24, gdesc[UR24], R24, gsb0 ;  /* 0x00600000181879f3 */ /* 0x000fe20008000818 */
[----:B------:R-:W-:Y:S02]  /*a030*/  ISETP.NE.AND P0, PT, RZ, UR12, PT ;  /* 0x0000000cff007c0c */ /* 0x000fe4000bf05270 */
[----:B------:R-:W-:-:S11]  /*a040*/  WARPGROUP.DEPBAR.LE gsb0, 0x0 ;  /* 0x00008000000079c5 */ /* 0x000fd60000010000 */
[----:B0-----:R-:W-:Y:S05]  /*a050*/  @!P0 BRA `(.L_x_24) ;  /* 0x0000003000308947 */ /* 0x001fea0003800000 */
[----:B------:R0:W-:Y:S04]  /*a060*/  STL [R1+0x488], R50 ;  /* 0x0004883201007387 */ /* 0x0001e80000100800 */
[----:B0-----:R-:W2:Y:S04]  /*a070*/  LDL R50, [R1+0x40] ;  /* 0x0000400001327983 */ /* 0x001ea80000100800 */
[----:B------:R0:W-:Y:S04]  /*a080*/  STL [R1+0x484], R51 ;  /* 0x0004843301007387 */ /* 0x0001e80000100800 */
[----:B0-----:R-:W4:Y:S04]  /*a090*/  LDL R51, [R1+0x44] ;  /* 0x0000440001337983 */ /* 0x001f280000100800 */
[----:B------:R0:W-:Y:S04]  /*a0a0*/  STL [R1+0x480], R52 ;  /* 0x0004803401007387 */ /* 0x0001e80000100800 */
[----:B0-----:R-:W3:Y:S04]  /*a0b0*/  LDL R52, [R1+0x48] ;  /* 0x0000480001347983 */ /* 0x001ee80000100800 */
[----:B------:R0:W-:Y:S04]  /*a0c0*/  STL [R1+0x47c], R53 ;  /* 0x00047c3501007387 */ /* 0x0001e80000100800 */
[----:B0-----:R-:W3:Y:S04]  /*a0d0*/  LDL R53, [R1+0xc] ;  /* 0x00000c0001357983 */ /* 0x001ee80000100800 */
[----:B------:R0:W-:Y:S04]  /*a0e0*/  STL [R1+0x478], R54 ;  /* 0x0004783601007387 */ /* 0x0001e80000100800 */
[----:B0-----:R-:W2:Y:S04]  /*a0f0*/  LDL.LU R54, [R1+0x80] ;  /* 0x0000800001367983 */ /* 0x001ea80000300800 */
[----:B------:R0:W-:Y:S04]  /*a100*/  STL [R1+0x474], R55 ;  /* 0x0004743701007387 */ /* 0x0001e80000100800 */
[----:B0-----:R-:W3:Y:S04]  /*a110*/  LDL R55, [R1+0x10] ;  /* 0x0000100001377983 */ /* 0x001ee80000100800 */
[----:B------:R0:W-:Y:S04]  /*a120*/  STL [R1+0x470], R24 ;  /* 0x0004701801007387 */ /* 0x0001e80000100800 */
[----:B0-----:R-:W2:Y:S04]  /*a130*/  LDL R24, [R1+0x8] ;  /* 0x0000080001187983 */ /* 0x001ea80000100800 */
[----:B------:R0:W-:Y:S04]  /*a140*/  STL [R1+0x46c], R25 ;  /* 0x00046c1901007387 */ /* 0x0001e80000100800 */
[----:B0-----:R-:W3:Y:S04]  /*a150*/  LDL R25, [R1+0x14] ;  /* 0x0000140001197983 */ /* 0x001ee80000100800 */
[----:B------:R0:W-:Y:S04]  /*a160*/  STL [R1+0x468], R26 ;  /* 0x0004681a01007387 */ /* 0x0001e80000100800 */
[----:B0-----:R-:W3:Y:S04]  /*a170*/  LDL R26, [R1+0x4] ;  /* 0x00000400011a7983 */ /* 0x001ee80000100800 */
[----:B------:R0:W-:Y:S04]  /*a180*/  STL [R1+0x464], R27 ;  /* 0x0004641b01007387 */ /* 0x0001e80000100800 */
[----:B0-----:R-:W3:Y:S04]  /*a190*/  LDL R27, [R1+0x18] ;  /* 0x00001800011b7983 */ /* 0x001ee80000100800 */
[----:B------:R0:W-:Y:S04]  /*a1a0*/  STL [R1+0x460], R28 ;  /* 0x0004601c01007387 */ /* 0x0001e80000100800 */
[----:B0-----:R-:W3:Y:S04]  /*a1b0*/  LDL R28, [R1] ;  /* 0x00000000011c7983 */ /* 0x001ee80000100800 */
[----:B------:R0:W-:Y:S04]  /*a1c0*/  STL [R1+0x45c], R29 ;  /* 0x00045c1d01007387 */ /* 0x0001e80000100800 */
[----:B0-----:R-:W3:Y:S04]  /*a1d0*/  LDL R29, [R1+0x1c] ;  /* 0x00001c00011d7983 */ /* 0x001ee80000100800 */
        /* <DEDUP_REMOVED lines=20> */
[----:B-----5:R0:W-:Y:S04]  /*a320*/  STL [R1+0x430], R10 ;  /* 0x0004300a01007387 */ /* 0x0201e80000100800 */
        /* <DEDUP_REMOVED lines=18> */
[----:B0-----:R-:W3:Y:S01]  /*a450*/  LDL R0, [R1+0x4c] ;  /* 0x00004c0001007983 */ /* 0x001ee20000100800 */
[----:B--2---:R-:W-:-:S01]  /*a460*/  FADD R54, R24, R54 ;  /* 0x0000003618367221 */ /* 0x004fc20000000000 */
[----:B------:R-:W-:Y:S01]  /*a470*/  FADD R12, R50, R12 ;  /* 0x0000000c320c7221 */ /* 0x000fe20000000000 */
[----:B----4-:R-:W-:-:S01]  /*a480*/  FADD R13, R51, R13 ;  /* 0x0000000d330d7221 */ /* 0x010fc20000000000 */
[----:B------:R-:W2:Y:S01]  /*a490*/  LDL.LU R50, [R1+0x488] ;  /* 0x0004880001327983 */ /* 0x000ea20000300800 */
[----:B---3--:R-:W-:-:S03]  /*a4a0*/  FADD R14, R52, R14 ;  /* 0x0000000e340e7221 */ /* 0x008fc60000000000 */
[----:B------:R-:W3:Y:S04]  /*a4b0*/  LDL.LU R51, [R1+0x484] ;  /* 0x0004840001337983 */ /* 0x000ee80000300800 */
[----:B------:R-:W4:Y:S01]  /*a4c0*/  LDL.LU R52, [R1+0x480] ;  /* 0x0004800001347983 */ /* 0x000f220000300800 */
[----:B------:R-:W-:-:S01]  /*a4d0*/  FADD R237, R26, R237 ;  /* 0x000000ed1aed7221 */ /* 0x000fc20000000000 */
[----:B------:R-:W-:Y:S02]  /*a4e0*/  FADD R236, R28, R236 ;  /* 0x000000ec1cec7221 */ /* 0x000fe40000000000 */
[----:B------:R0:W-:Y:S04]  /*a4f0*/  STL [R1+0x80], R54 ;  /* 0x0000803601007387 */ /* 0x0001e80000100800 */
[----:B0-----:R-:W2:Y:S04]  /*a500*/  LDL.LU R54, [R1+0x84] ;  /* 0x0000840001367983 */ /* 0x001ea80000300800 */
[----:B------:R-:W3:Y:S04]  /*a510*/  LDL.LU R24, [R1+0x88] ;  /* 0x0000880001187983 */ /* 0x000ee80000300800 */
[----:B------:R-:W4:Y:S01]  /*a520*/  LDL.LU R26, [R1+0x8c] ;  /* 0x00008c00011a7983 */ /* 0x000f220000300800 */
[----:B------:R-:W-:-:S03]  /*a530*/  FADD R235, R30, R235 ;  /* 0x000000eb1eeb7221 */ /* 0x000fc60000000000 */
[----:B------:R-:W4:Y:S04]  /*a540*/  LDL.LU R28, [R1+0x90] ;  /* 0x00009000011c7983 */ /* 0x000f280000300800 */
[----:B------:R-:W4:Y:S01]  /*a550*/  LDL.LU R30, [R1+0x94] ;  /* 0x00009400011e7983 */ /* 0x000f220000300800 */
[----:B------:R-:W-:-:S03]  /*a560*/  FADD R234, R32, R234 ;  /* 0x000000ea20ea7221 */ /* 0x000fc60000000000 */
        /* <DEDUP_REMOVED lines=23> */
[----:B--2---:R-:W-:-:S03]  /*a6e0*/  FADD R54, R53, R54 ;  /* 0x0000003635367221 */ /* 0x004fc60000000000 */
[----:B------:R-:W2:Y:S01]  /*a6f0*/  LDL.LU R53, [R1+0x47c] ;  /* 0x00047c0001357983 */ /* 0x000ea20000300800 */
[----:B---3--:R-:W-:-:S03]  /*a700*/  FADD R24, R55, R24 ;  /* 0x0000001837187221 */ /* 0x008fc60000000000 */
[----:B------:R0:W-:Y:S01]  /*a710*/  STL [R1+0x84], R54 ;  /* 0x0000843601007387 */ /* 0x0001e20000100800 */
[----:B----4-:R-:W-:-:S01]  /*a720*/  FADD R26, R25, R26 ;  /* 0x0000001a191a7221 */ /* 0x010fc20000000000 */
[----:B------:R-:W-:Y:S02]  /*a730*/  FADD R28, R27, R28 ;  /* 0x0000001c1b1c7221 */ /* 0x000fe40000000000 */
[----:B0-----:R-:W3:Y:S04]  /*a740*/  LDL.LU R54, [R1+0x478] ;  /* 0x0004780001367983 */ /* 0x001ee80000300800 */
[----:B------:R-:W4:Y:S04]  /*a750*/  LDL.LU R55, [R1+0x474] ;  /* 0x0004740001377983 */ /* 0x000f280000300800 */
[----:B------:R0:W-:Y:S01]  /*a760*/  STL [R1+0x88], R24 ;  /* 0x0000881801007387 */ /* 0x0001e20000100800 */
[----:B------:R-:W-:-:S03]  /*a770*/  FADD R30, R29, R30 ;  /* 0x0000001e1d1e7221 */ /* 0x000fc60000000000 */
[----:B0-----:R-:W4:Y:S04]  /*a780*/  LDL.LU R24, [R1+0x470] ;  /* 0x0004700001187983 */ /* 0x001f280000300800 */
[----:B------:R-:W4:Y:S04]  /*a790*/  LDL.LU R25, [R1+0x46c] ;  /* 0x00046c0001197983 */ /* 0x000f280000300800 */
[----:B------:R0:W-:Y:S01]  /*a7a0*/  STL [R1+0x8c], R26 ;  /* 0x00008c1a01007387 */ /* 0x0001e20000100800 */
[----:B------:R-:W-:-:S03]  /*a7b0*/  FADD R32, R31, R32 ;  /* 0x000000201f207221 */ /* 0x000fc60000000000 */
[----:B0-----:R-:W4:Y:S04]  /*a7c0*/  LDL.LU R26, [R1+0x468] ;  /* 0x00046800011a7983 */ /* 0x001f280000300800 */
[----:B------:R-:W4:Y:S04]  /*a7d0*/  LDL.LU R27, [R1+0x464] ;  /* 0x00046400011b7983 */ /* 0x000f280000300800 */
[----:B------:R0:W-:Y:S04]  /*a7e0*/  STL [R1+0x90], R28 ;  /* 0x0000901c01007387 */ /* 0x0001e80000100800 */
[----:B0-----:R-:W4:Y:S04]  /*a7f0*/  LDL.LU R28, [R1+0x460] ;  /* 0x00046000011c7983 */ /* 0x001f280000300800 */
[----:B------:R-:W4:Y:S04]  /*a800*/  LDL.LU R29, [R1+0x45c] ;  /* 0x00045c00011d7983 */ /* 0x000f280000300800 */
[----:B------:R0:W-:Y:S04]  /*a810*/  STL [R1+0x94], R30 ;  /* 0x0000941e01007387 */ /* 0x0001e80000100800 */
[----:B0-----:R-:W4:Y:S04]  /*a820*/  LDL.LU R30, [R1+0x458] ;  /* 0x00045800011e7983 */ /* 0x001f280000300800 */
[----:B------:R-:W4:Y:S04]  /*a830*/  LDL.LU R31, [R1+0x454] ;  /* 0x00045400011f7983 */ /* 0x000f280000300800 */
[----:B------:R0:W-:Y:S04]  /*a840*/  STL [R1+0x98], R32 ;  /* 0x0000982001007387 */ /* 0x0001e80000100800 */
[----:B0-----:R-:W4:Y:S01]  /*a850*/  LDL.LU R32, [R1+0x450] ;  /* 0x0004500001207983 */ /* 0x001f220000300800 */
[----:B------:R-:W-:-:S03]  /*a860*/  FADD R39, R33, R39 ;  /* 0x0000002721277221 */ /* 0x000fc60000000000 */
[----:B------:R-:W4:Y:S04]  /*a870*/  LDL.LU R33, [R1+0x44c] ;  /* 0x00044c0001217983 */ /* 0x000f280000300800 */
[----:B------:R0:W-:Y:S01]  /*a880*/  STL [R1+0x9c], R39 ;  /* 0x00009c2701007387 */ /* 0x0001e20000100800 */
[----:B------:R-:W-:-:S05]  /*a890*/  FADD R10, R38, R10 ;  /* 0x0000000a260a7221 */ /* 0x000fca0000000000 */
        /* <DEDUP_REMOVED lines=12> */
[----:B------:R1:W-:Y:S04]  /*a960*/  STL [R1+0xb8], R4 ;  /* 0x0000b80401007387 */ /* 0x0003e80000100800 */
[----:B0-----:R-:W2:Y:S01]  /*a970*/  LDL.LU R39, [R1+0xc8] ;  /* 0x0000c80001277983 */ /* 0x001ea20000300800 */
[----:B------:R-:W-:-:S05]  /*a980*/  FADD R3, R217, R3 ;  /* 0x00000003d9037221 */ /* 0x000fca0000000000 */
[----:B------:R0:W-:Y:S04]  /*a990*/  STL [R1+0xbc], R3 ;  /* 0x0000bc0301007387 */ /* 0x0001e80000100800 */
[----:B------:R-:W3:Y:S01]  /*a9a0*/  LDL.LU R38, [R1+0xcc] ;  /* 0x0000cc0001267983 */ /* 0x000ee20000300800 */
[----:B------:R-:W-:-:S05]  /*a9b0*/  FADD R2, R218, R2 ;  /* 0x00000002da027221 */ /* 0x000fca0000000000 */
[----:B------:R0:W-:Y:S04]  /*a9c0*/  STL [R1+0xc0], R2 ;  /* 0x0000c00201007387 */ /* 0x0001e80000100800 */
[----:B------:R-:W4:Y:S01]  /*a9d0*/  LDL.LU R37, [R1+0xd0] ;  /* 0x0000d00001257983 */ /* 0x000f220000300800 */
[----:B------:R-:W-:-:S05]  /*a9e0*/  FADD R0, R219, R0 ;  /* 0x00000000db007221 */ /* 0x000fca0000000000 */
[----:B------:R0:W-:Y:S04]  /*a9f0*/  STL [R1+0xc4], R0 ;  /* 0x0000c40001007387 */ /* 0x0001e80000100800 */
[----:B------:R-:W4:Y:S04]  /*aa00*/  LDL.LU R36, [R1+0xd4] ;  /* 0x0000d40001247983 */ /* 0x000f280000300800 */
[----:B------:R-:W4:Y:S04]  /*aa10*/  LDL.LU R35, [R1+0xd8] ;  /* 0x0000d80001237983 */ /* 0x000f280000300800 */
[----:B------:R-:W4:Y:S04]  /*aa20*/  LDL.LU R34, [R1+0xdc] ;  /* 0x0000dc0001227983 */ /* 0x000f280000300800 */
[----:B------:R-:W4:Y:S04]  /*aa30*/  LDL.LU R11, [R1+0xe0] ;  /* 0x0000e000010b7983 */ /* 0x000f280000300800 */
[----:B-1----:R-:W4:Y:S04]  /*aa40*/  LDL.LU R10, [R1+0xe4] ;  /* 0x0000e400010a7983 */ /* 0x002f280000300800 */
[----:B------:R-:W4:Y:S04]  /*aa50*/  LDL.LU R9, [R1+0xe8] ;  /* 0x0000e80001097983 */ /* 0x000f280000300800 */
[----:B------:R-:W4:Y:S04]  /*aa60*/  LDL.LU R8, [R1+0xec] ;  /* 0x0000ec0001087983 */ /* 0x000f280000300800 */
[----:B------:R-:W4:Y:S04]  /*aa70*/  LDL.LU R7, [R1+0xf0] ;  /* 0x0000f00001077983 */ /* 0x000f280000300800 */
[----:B------:R-:W4:Y:S04]  /*aa80*/  LDL.LU R6, [R1+0xf4] ;  /* 0x0000f40001067983 */ /* 0x000f280000300800 */
[----:B------:R-:W4:Y:S04]  /*aa90*/  LDL.LU R5, [R1+0xf8] ;  /* 0x0000f80001057983 */ /* 0x000f280000300800 */
[----:B------:R-:W4:Y:S04]  /*aaa0*/  LDL.LU R4, [R1+0xfc] ;  /* 0x0000fc0001047983 */ /* 0x000f280000300800 */
[----:B0-----:R-:W4:Y:S04]  /*aab0*/  LDL.LU R3, [R1+0x100] ;  /* 0x0001000001037983 */ /* 0x001f280000300800 */
[----:B------:R-:W4:Y:S04]  /*aac0*/  LDL.LU R2, [R1+0x104] ;  /* 0x0001040001027983 */ /* 0x000f280000300800 */
[----:B------:R-:W4:Y:S01]  /*aad0*/  LDL.LU R0, [R1+0x108] ;  /* 0x0001080001007983 */ /* 0x000f220000300800 */
[----:B--2---:R-:W-:-:S05]  /*aae0*/  FADD R39, R220, R39 ;  /* 0x00000027dc277221 */ /* 0x004fca0000000000 */
[----:B------:R0:W-:Y:S01]  /*aaf0*/  STL [R1+0xc8], R39 ;  /* 0x0000c82701007387 */ /* 0x0001e20000100800 */
[----:B---3--:R-:W-:-:S05]  /*ab00*/  FADD R38, R221, R38 ;  /* 0x00000026dd267221 */ /* 0x008fca0000000000 */
[----:B------:R1:W-:Y:S01]  /*ab10*/  STL [R1+0xcc], R38 ;  /* 0x0000cc2601007387 */ /* 0x0003e20000100800 */
[----:B----4-:R-:W-:-:S05]  /*ab20*/  FADD R37, R222, R37 ;  /* 0x00000025de257221 */ /* 0x010fca0000000000 */
[----:B------:R2:W-:Y:S01]  /*ab30*/  STL [R1+0xd0], R37 ;  /* 0x0000d02501007387 */ /* 0x0005e20000100800 */
[----:B------:R-:W-:-:S01]  /*ab40*/  FADD R36, R223, R36 ;  /* 0x00000024df247221 */ /* 0x000fc20000000000 */
[----:B------:R-:W-:-:S04]  /*ab50*/  FADD R35, R224, R35 ;  /* 0x00000023e0237221 */ /* 0x000fc80000000000 */
[----:B------:R3:W-:Y:S01]  /*ab60*/  STL [R1+0xd4], R36 ;  /* 0x0000d42401007387 */ /* 0x0007e20000100800 */
[----:B------:R-:W-:-:S03]  /*ab70*/  FADD R34, R225, R34 ;  /* 0x00000022e1227221 */ /* 0x000fc60000000000 */
        /* <DEDUP_REMOVED lines=20> */
[----:B0-----:R-:W4:Y:S01]  /*acc0*/  LDL.LU R39, [R1+0x10c] ;  /* 0x00010c0001277983 */ /* 0x001f220000300800 */
[----:B------:R-:W-:-:S03]  /*acd0*/  FADD R0, R204, R0 ;  /* 0x00000000cc007221 */ /* 0x000fc60000000000 */
[----:B------:R0:W-:Y:S04]  /*ace0*/  STL [R1+0x100], R3 ;  /* 0x0001000301007387 */ /* 0x0001e80000100800 */
[----:B-1----:R-:W4:Y:S04]  /*acf0*/  LDL.LU R38, [R1+0x110] ;  /* 0x0001100001267983 */ /* 0x002f280000300800 */
[----:B------:R1:W-:Y:S04]  /*ad00*/  STL [R1+0x104], R2 ;  /* 0x0001040201007387 */ /* 0x0003e80000100800 */
[----:B--2---:R-:W2:Y:S04]  /*ad10*/  LDL.LU R37, [R1+0x114] ;  /* 0x0001140001257983 */ /* 0x004ea80000300800 */
[----:B------:R1:W-:Y:S04]  /*ad20*/  STL [R1+0x108], R0 ;  /* 0x0001080001007387 */ /* 0x0003e80000100800 */
[----:B---3--:R-:W3:Y:S04]  /*ad30*/  LDL.LU R36, [R1+0x118] ;  /* 0x0001180001247983 */ /* 0x008ee80000300800 */
[----:B----4-:R-:W4:Y:S04]  /*ad40*/  LDL.LU R35, [R1+0x11c] ;  /* 0x00011c0001237983 */ /* 0x010f280000300800 */
[----:B------:R-:W4:Y:S04]  /*ad50*/  LDL.LU R34, [R1+0x120] ;  /* 0x0001200001227983 */ /* 0x000f280000300800 */
        /* <DEDUP_REMOVED lines=8> */
[----:B0-----:R-:W4:Y:S04]  /*ade0*/  LDL.LU R3, [R1+0x144] ;  /* 0x0001440001037983 */ /* 0x001f280000300800 */
[----:B-1----:R-:W4:Y:S04]  /*adf0*/  LDL.LU R2, [R1+0x148] ;  /* 0x0001480001027983 */ /* 0x002f280000300800 */
[----:B------:R-:W4:Y:S01]  /*ae00*/  LDL.LU R0, [R1+0x14c] ;  /* 0x00014c0001007983 */ /* 0x000f220000300800 */
[----:B------:R-:W-:-:S01]  /*ae10*/  FADD R39, R205, R39 ;  /* 0x00000027cd277221 */ /* 0x000fc20000000000 */
[----:B------:R-:W-:-:S04]  /*ae20*/  FADD R38, R206, R38 ;  /* 0x00000026ce267221 */ /* 0x000fc80000000000 */
[----:B------:R0:W-:Y:S01]  /*ae30*/  STL [R1+0x10c], R39 ;  /* 0x00010c2701007387 */ /* 0x0001e20000100800 */
[----:B--2---:R-:W-:-:S03]  /*ae40*/  FADD R37, R207, R37 ;  /* 0x00000025cf257221 */ /* 0x004fc60000000000 */
[----:B------:R1:W-:Y:S01]  /*ae50*/  STL [R1+0x110], R38 ;  /* 0x0001102601007387 */ /* 0x0003e20000100800 */
[----:B---3--:R-:W-:-:S03]  /*ae60*/  FADD R36, R208, R36 ;  /* 0x00000024d0247221 */ /* 0x008fc60000000000 */
[----:B------:R2:W-:Y:S01]  /*ae70*/  STL [R1+0x114], R37 ;  /* 0x0001142501007387 */ /* 0x0005e20000100800 */
[----:B----4-:R-:W-:-:S03]  /*ae80*/  FADD R35, R209, R35 ;  /* 0x00000023d1237221 */ /* 0x010fc60000000000 */
        /* <DEDUP_REMOVED lines=453> */
[----:B------:R-:W-:Y:S01]  /*cae0*/  STL [R1+0x370], R39 ;  /* 0x0003702701007387 */ /* 0x000fe20000100800 */
[----:B--2---:R-:W-:-:S03]  /*caf0*/  FADD R37, R40, R37 ;  /* 0x0000002528257221 */ /* 0x004fc60000000000 */
[----:B------:R-:W-:Y:S01]  /*cb00*/  STL [R1+0x374], R38 ;  /* 0x0003742601007387 */ /* 0x000fe20000100800 */
[----:B---3--:R-:W-:-:S03]  /*cb10*/  FADD R36, R41, R36 ;  /* 0x0000002429247221 */ /* 0x008fc60000000000 */
[----:B------:R-:W-:Y:S01]  /*cb20*/  STL [R1+0x378], R37 ;  /* 0x0003782501007387 */ /* 0x000fe20000100800 */
[----:B----4-:R-:W-:-:S03]  /*cb30*/  FADD R35, R42, R35 ;  /* 0x000000232a237221 */ /* 0x010fc60000000000 */
[----:B------:R-:W-:Y:S01]  /*cb40*/  STL [R1+0x37c], R36 ;  /* 0x00037c2401007387 */ /* 0x000fe20000100800 */
[----:B------:R-:W-:-:S03]  /*cb50*/  FADD R34, R43, R34 ;  /* 0x000000222b227221 */ /* 0x000fc60000000000 */
[----:B------:R-:W-:Y:S01]  /*cb60*/  STL [R1+0x380], R35 ;  /* 0x0003802301007387 */ /* 0x000fe20000100800 */
[----:B------:R-:W-:-:S03]  /*cb70*/  FADD R11, R44, R11 ;  /* 0x0000000b2c0b7221 */ /* 0x000fc60000000000 */
[----:B------:R0:W-:Y:S01]  /*cb80*/  STL [R1+0x384], R34 ;  /* 0x0003842201007387 */ /* 0x0001e20000100800 */
[----:B------:R-:W-:-:S03]  /*cb90*/  FADD R10, R45, R10 ;  /* 0x0000000a2d0a7221 */ /* 0x000fc60000000000 */
[----:B------:R-:W-:Y:S01]  /*cba0*/  STL [R1+0x388], R11 ;  /* 0x0003880b01007387 */ /* 0x000fe20000100800 */
        /* <DEDUP_REMOVED lines=18> */
[----:B------:R-:W4:Y:S04]  /*ccd0*/  LDL.LU R35, [R1+0x3b8] ;  /* 0x0003b80001237983 */ /* 0x000f280000300800 */
[----:B------:R0:W-:Y:S04]  /*cce0*/  STL [R1+0x3ac], R2 ;  /* 0x0003ac0201007387 */ /* 0x0001e80000100800 */
[----:B------:R-:W4:Y:S04]  /*ccf0*/  LDL.LU R36, [R1+0x3bc] ;  /* 0x0003bc0001247983 */ /* 0x000f280000300800 */
[----:B------:R0:W-:Y:S04]  /*cd00*/  STL [R1+0x3b0], R0 ;  /* 0x0003b00001007387 */ /* 0x0001e80000100800 */
[----:B------:R-:W4:Y:S04]  /*cd10*/  LDL.LU R37, [R1+0x3c0] ;  /* 0x0003c00001257983 */ /* 0x000f280000300800 */
[----:B------:R-:W4:Y:S04]  /*cd20*/  LDL.LU R38, [R1+0x3c4] ;  /* 0x0003c40001267983 */ /* 0x000f280000300800 */
[----:B------:R-:W4:Y:S04]  /*cd30*/  LDL.LU R39, [R1+0x3c8] ;  /* 0x0003c80001277983 */ /* 0x000f280000300800 */
[----:B-1----:R-:W4:Y:S04]  /*cd40*/  LDL.LU R10, [R1+0x3cc] ;  /* 0x0003cc00010a7983 */ /* 0x002f280000300800 */
[----:B--2---:R-:W2:Y:S04]  /*cd50*/  LDL.LU R9, [R1+0x3d0] ;  /* 0x0003d00001097983 */ /* 0x004ea80000300800 */
[----:B---3--:R-:W3:Y:S04]  /*cd60*/  LDL.LU R8, [R1+0x3d4] ;  /* 0x0003d40001087983 */ /* 0x008ee80000300800 */
[----:B----4-:R-:W4:Y:S04]  /*cd70*/  LDL.LU R7, [R1+0x3d8] ;  /* 0x0003d80001077983 */ /* 0x010f280000300800 */
[----:B------:R-:W4:Y:S04]  /*cd80*/  LDL.LU R6, [R1+0x3dc] ;  /* 0x0003dc0001067983 */ /* 0x000f280000300800 */
[----:B------:R-:W4:Y:S04]  /*cd90*/  LDL.LU R5, [R1+0x3e0] ;  /* 0x0003e00001057983 */ /* 0x000f280000300800 */
[----:B------:R-:W4:Y:S04]  /*cda0*/  LDL.LU R4, [R1+0x3e4] ;  /* 0x0003e40001047983 */ /* 0x000f280000300800 */
[----:B0-----:R-:W4:Y:S04]  /*cdb0*/  LDL.LU R3, [R1+0x3e8] ;  /* 0x0003e80001037983 */ /* 0x001f280000300800 */
[----:B------:R-:W4:Y:S04]  /*cdc0*/  LDL.LU R2, [R1+0x3ec] ;  /* 0x0003ec0001027983 */ /* 0x000f280000300800 */
[----:B------:R-:W4:Y:S04]  /*cdd0*/  LDL.LU R0, [R1+0x3f0] ;  /* 0x0003f00001007983 */ /* 0x000f280000300800 */
[----:B------:R-:W4:Y:S01]  /*cde0*/  LDL.LU R11, [R1+0x3f4] ;  /* 0x0003f400010b7983 */ /* 0x000f220000300800 */
[----:B------:R-:W-:-:S05]  /*cdf0*/  FADD R34, R55, R34 ;  /* 0x0000002237227221 */ /* 0x000fca0000000000 */
[----:B------:R0:W-:Y:S01]  /*ce00*/  STL [R1+0x3b4], R34 ;  /* 0x0003b42201007387 */ /* 0x0001e20000100800 */
[----:B------:R-:W-:-:S03]  /*ce10*/  FADD R35, R24, R35 ;  /* 0x0000002318237221 */ /* 0x000fc60000000000 */
[----:B0-----:R-:W4:Y:S01]  /*ce20*/  LDL.LU R34, [R1+0x448] ;  /* 0x0004480001227983 */ /* 0x001f220000300800 */
[----:B------:R-:W-:-:S03]  /*ce30*/  FADD R36, R25, R36 ;  /* 0x0000002419247221 */ /* 0x000fc60000000000 */
[----:B------:R0:W-:Y:S01]  /*ce40*/  STL [R1+0x3b8], R35 ;  /* 0x0003b82301007387 */ /* 0x0001e20000100800 */
[----:B------:R-:W-:-:S01]  /*ce50*/  FADD R37, R26, R37 ;  /* 0x000000251a257221 */ /* 0x000fc20000000000 */
[----:B------:R-:W-:Y:S02]  /*ce60*/  FADD R38, R27, R38 ;  /* 0x000000261b267221 */ /* 0x000fe40000000000 */
[----:B0-----:R-:W4:Y:S01]  /*ce70*/  LDL.LU R35, [R1+0x444] ;  /* 0x0004440001237983 */ /* 0x001f220000300800 */
[----:B------:R-:W-:-:S03]  /*ce80*/  FADD R39, R28, R39 ;  /* 0x000000271c277221 */ /* 0x000fc60000000000 */
[----:B------:R0:W-:Y:S04]  /*ce90*/  STL [R1+0x3bc], R36 ;  /* 0x0003bc2401007387 */ /* 0x0001e80000100800 */
[----:B0-----:R-:W4:Y:S04]  /*cea0*/  LDL.LU R36, [R1+0x440] ;  /* 0x0004400001247983 */ /* 0x001f280000300800 */
[----:B------:R0:W-:Y:S04]  /*ceb0*/  STL [R1+0x3c0], R37 ;  /* 0x0003c02501007387 */ /* 0x0001e80000100800 */
[----:B0-----:R-:W4:Y:S04]  /*cec0*/  LDL.LU R37, [R1+0x43c] ;  /* 0x00043c0001257983 */ /* 0x001f280000300800 */
[----:B------:R0:W-:Y:S04]  /*ced0*/  STL [R1+0x3c4], R38 ;  /* 0x0003c42601007387 */ /* 0x0001e80000100800 */
[----:B0-----:R-:W4:Y:S04]  /*cee0*/  LDL.LU R38, [R1+0x438] ;  /* 0x0004380001267983 */ /* 0x001f280000300800 */
[----:B------:R0:W-:Y:S04]  /*cef0*/  STL [R1+0x3c8], R39 ;  /* 0x0003c82701007387 */ /* 0x0001e80000100800 */
[----:B0-----:R-:W4:Y:S01]  /*cf00*/  LDL.LU R39, [R1+0x434] ;  /* 0x0004340001277983 */ /* 0x001f220000300800 */
[----:B------:R-:W-:-:S01]  /*cf10*/  FADD R10, R29, R10 ;  /* 0x0000000a1d0a7221 */ /* 0x000fc20000000000 */
[----:B--2---:R-:W-:Y:S01]  /*cf20*/  FADD R9, R30, R9 ;  /* 0x000000091e097221 */ /* 0x004fe20000000000 */
[----:B---3--:R-:W-:-:S01]  /*cf30*/  FADD R8, R31, R8 ;  /* 0x000000081f087221 */ /* 0x008fc20000000000 */
[----:B----4-:R-:W-:-:S02]  /*cf40*/  FADD R7, R32, R7 ;  /* 0x0000000720077221 */ /* 0x010fc40000000000 */
[----:B------:R0:W-:Y:S01]  /*cf50*/  STL [R1+0x3cc], R10 ;  /* 0x0003cc0a01007387 */ /* 0x0001e20000100800 */
[----:B------:R-:W-:-:S03]  /*cf60*/  FADD R6, R33, R6 ;  /* 0x0000000621067221 */ /* 0x000fc60000000000 */
[----:B0-----:R0:W5:Y:S04]  /*cf70*/  LDL.LU R10, [R1+0x430] ;  /* 0x00043000010a7983 */ /* 0x0011680000300800 */
[----:B------:R1:W-:Y:S04]  /*cf80*/  STL [R1+0x3d0], R9 ;  /* 0x0003d00901007387 */ /* 0x0003e80000100800 */
[----:B-1----:R0:W5:Y:S04]  /*cf90*/  LDL.LU R9, [R1+0x42c] ;  /* 0x00042c0001097983 */ /* 0x0021680000300800 */
[----:B------:R1:W-:Y:S04]  /*cfa0*/  STL [R1+0x3d4], R8 ;  /* 0x0003d40801007387 */ /* 0x0003e80000100800 */
[----:B-1----:R0:W5:Y:S04]  /*cfb0*/  LDL.LU R8, [R1+0x428] ;  /* 0x0004280001087983 */ /* 0x0021680000300800 */
[----:B------:R1:W-:Y:S04]  /*cfc0*/  STL [R1+0x3d8], R7 ;  /* 0x0003d80701007387 */ /* 0x0003e80000100800 */
[----:B-1----:R0:W5:Y:S04]  /*cfd0*/  LDL.LU R7, [R1+0x424] ;  /* 0x0004240001077983 */ /* 0x0021680000300800 */
[----:B------:R1:W-:Y:S04]  /*cfe0*/  STL [R1+0x3dc], R6 ;  /* 0x0003dc0601007387 */ /* 0x0003e80000100800 */
[----:B-1----:R0:W5:Y:S01]  /*cff0*/  LDL.LU R6, [R1+0x420] ;  /* 0x0004200001067983 */ /* 0x0021620000300800 */
[----:B------:R-:W-:Y:S01]  /*d000*/  UMOV UR6, URZ ;  /* 0x0000003f00067c82 */ /* 0x000fe20008000000 */
[----:B------:R-:W-:-:S05]  /*d010*/  FADD R5, R34, R5 ;  /* 0x0000000522057221 */ /* 0x000fca0000000000 */
[----:B------:R1:W-:Y:S01]  /*d020*/  STL [R1+0x3e0], R5 ;  /* 0x0003e00501007387 */ /* 0x0003e20000100800 */
[----:B------:R-:W-:-:S03]  /*d030*/  FADD R4, R35, R4 ;  /* 0x0000000423047221 */ /* 0x000fc60000000000 */
[----:B-1----:R0:W5:Y:S04]  /*d040*/  LDL.LU R5, [R1+0x41c] ;  /* 0x00041c0001057983 */ /* 0x0021680000300800 */
        /* <DEDUP_REMOVED lines=12> */
[----:B------:R0:W-:Y:S02]  /*d110*/  STL [R1+0x3f4], R11 ;  /* 0x0003f40b01007387 */ /* 0x0001e40000100800 */
.L_x_24:
[----:B------:R-:W-:Y:S05]  /*d120*/  @!P1 BRA `(.L_x_25) ;  /* 0x0000000000049947 */ /* 0x000fea0003800000 */
[----:B------:R-:W-:Y:S01]  /*d130*/  BPT.TRAP 0x1 ;  /* 0x000000040000795c */ /* 0x000fe20000300000 */
.L_x_25:
[----:B------:R-:W-:Y:S02]  /*d140*/  UISETP.GT.U32.AND UP0, UPT, UR7, 0x1, UPT ;  /* 0x000000010700788c */ /* 0x000fe4000bf04070 */
[----:B------:R-:W-:-:S04]  /*d150*/  ULEA UR13, UR36, UR10, 0x3 ;  /* 0x0000000a240d7291 */ /* 0x000fc8000f8e183f */
[----:B------:R-:W-:Y:S01]  /*d160*/  UIADD3 UR13, UR13, 0x18, URZ ;  /* 0x000000180d0d7890 */ /* 0x000fe2000fffe03f */
[----:B------:R-:W-:-:S03]  /*d170*/  PLOP3.LUT P0, PT, PT, PT, UP0, 0x80, 0x0 ;  /* 0x000000000000781c */ /* 0x000fc60003f0f008 */
[----:B------:R-:W-:-:S09]  /*d180*/  UPRMT UR13, URZ, 0x654, UR13 ;  /* 0x000006543f0d7896 */ /* 0x000fd2000800000d */
[----:B------:R-:W-:Y:S01]  /*d190*/  SYNCS.ARRIVE.TRANS64.RED.A1T0 RZ, [UR13], RZ ;  /* 0x000000ffffff79a7 */ /* 0x000fe2000810040d */
[----:B------:R-:W-:Y:S05]  /*d1a0*/  @P0 BRA `(.L_x_26) ;  /* 0x0000000000040947 */ /* 0x000fea0003800000 */
[----:B------:R-:W-:Y:S01]  /*d1b0*/  BPT.TRAP 0x1 ;  /* 0x000000040000795c */ /* 0x000fe20000300000 */
.L_x_26:
[----:B------:R-:W-:Y:S02]  /*d1c0*/  UISETP.GT.AND UP2, UPT, UR37, 0x1, UPT ;  /* 0x000000012500788c */ /* 0x000fe4000bf44270 */
[----:B------:R-:W-:Y:S02]  /*d1d0*/  UIADD3 UR39, UR39, 0x1, URZ ;  /* 0x0000000127277890 */ /* 0x000fe4000fffe03f */
[----:B------:R-:W-:Y:S02]  /*d1e0*/  UIADD3 UR36, UR36, 0x1, URZ ;  /* 0x0000000124247890 */ /* 0x000fe4000fffe03f */
[----:B------:R-:W-:Y:S01]  /*d1f0*/  PLOP3.LUT P0, PT, PT, PT, UP2, 0x80, 0x0 ;  /* 0x000000000000781c */ /* 0x000fe20003f0f028 */
[----:B------:R-:W-:Y:S02]  /*d200*/  UISETP.NE.AND UP0, UPT, UR39, 0x3, UPT ;  /* 0x000000032700788c */ /* 0x000fe4000bf05270 */
[----:B------:R-:W-:Y:S02]  /*d210*/  UIADD3 UR14, UR37, -0x1, URZ ;  /* 0xffffffff250e7890 */ /* 0x000fe4000fffe03f */
[----:B------:R-:W-:-:S02]  /*d220*/  USEL UR13, URZ, 0x1, UP0 ;  /* 0x000000013f0d7887 */ /* 0x000fc40008000000 */
[----:B------:R-:W-:Y:S02]  /*d230*/  UISETP.NE.AND UP1, UPT, UR36, 0x3, UPT ;  /* 0x000000032400788c */ /* 0x000fe4000bf25270 */
[----:B------:R-:W-:Y:S02]  /*d240*/  ULOP3.LUT UR38, UR38, UR13, URZ, 0x3c, !UPT ;  /* 0x0000000d26267292 */ /* 0x000fe4000f8e3c3f */
[----:B------:R-:W-:Y:S02]  /*d250*/  USEL UR39, UR39, URZ, UP0 ;  /* 0x0000003f27277287 */ /* 0x000fe40008000000 */
[----:B------:R-:W-:Y:S01]  /*d260*/  USEL UR36, UR36, URZ, UP1 ;  /* 0x0000003f24247287 */ /* 0x000fe20008800000 */
[----:B------:R-:W-:Y:S01]  /*d270*/  UMOV UR13, 0x1 ;  /* 0x00000001000d7882 */ /* 0x000fe20000000000 */
[----:B------:R-:W-:Y:S01]  /*d280*/  UMOV UR37, UR14 ;  /* 0x0000000e00257c82 */ /* 0x000fe20008000000 */
[----:B------:R-:W-:Y:S09]  /*d290*/  @P0 BRA `(.L_x_27) ;  /* 0xffffffa8002c0947 */ /* 0x000ff2000383ffff */
.L_x_19:
[----:B------:R-:W-:-:S04]  /*d2a0*/  UISETP.NE.AND UP0, UPT, UR6, URZ, UPT ;  /* 0x0000003f0600728c */ /* 0x000fc8000bf05270 */
[----:B------:R-:W-:-:S06]  /*d2b0*/  USEL UR6, URZ, 0x1, !UP0 ;  /* 0x000000013f067887 */ /* 0x000fcc000c000000 */
[----:B------:R-:W-:-:S13]  /*d2c0*/  ISETP.NE.AND P0, PT, RZ, UR6, PT ;  /* 0x00000006ff007c0c */ /* 0x000fda000bf05270 */
[----:B------:R-:W-:Y:S05]  /*d2d0*/  @!P0 BRA `(.L_x_28) ;  /* 0x0000003000a08947 */ /* 0x000fea0003800000 */
[----:B------:R1:W-:Y:S04]  /*d2e0*/  STL [R1+0x4c0], R68 ;  /* 0x0004c04401007387 */ /* 0x0003e80000100800 */
[----:B-1----:R-:W2:Y:S04]  /*d2f0*/  LDL.LU R68, [R1+0x40] ;  /* 0x0000400001447983 */ /* 0x002ea80000300800 */
[----:B------:R1:W-:Y:S04]  /*d300*/  STL [R1+0x4bc], R69 ;  /* 0x0004bc4501007387 */ /* 0x0003e80000100800 */
[----:B-1----:R-:W4:Y:S04]  /*d310*/  LDL.LU R69, [R1+0x44] ;  /* 0x0000440001457983 */ /* 0x002f280000300800 */
[----:B------:R1:W-:Y:S04]  /*d320*/  STL [R1+0x4b8], R70 ;  /* 0x0004b84601007387 */ /* 0x0003e80000100800 */
[----:B-1----:R-:W3:Y:S04]  /*d330*/  LDL.LU R70, [R1+0x48] ;  /* 0x0000480001467983 */ /* 0x002ee80000300800 */
        /* <DEDUP_REMOVED lines=21> */
[----:B-1----:R-:W3:Y:S04]  /*d490*/  LDL.LU R49, [R1] ;  /* 0x0000000001317983 */ /* 0x002ee80000300800 */
        /* <DEDUP_REMOVED lines=18> */
[----:B0-----:R-:W3:Y:S04]  /*d5c0*/  LDL.LU R11, [R1+0xa0] ;  /* 0x0000a000010b7983 */ /* 0x001ee80000300800 */
[----:B------:R0:W-:Y:S04]  /*d5d0*/  STL [R1+0x464], R27 ;  /* 0x0004641b01007387 */ /* 0x0001e80000100800 */
        /* <DEDUP_REMOVED lines=25> */
[----:B-----5:R0:W-:Y:S04]  /*d770*/  STL [R1+0x430], R10 ;  /* 0x0004300a01007387 */ /* 0x0201e80000100800 */
        /* <DEDUP_REMOVED lines=17> */
[----:B------:R0:W-:Y:S01]  /*d890*/  STL [R1+0x40c], R0 ;  /* 0x00040c0001007387 */ /* 0x0001e20000100800 */
[----:B--2---:R-:W-:-:S03]  /*d8a0*/  FADD R12, R68, R12 ;  /* 0x0000000c440c7221 */ /* 0x004fc60000000000 */
[----:B0-----:R-:W2:Y:S01]  /*d8b0*/  LDL.LU R0, [R1+0x9c] ;  /* 0x00009c0001007983 */ /* 0x001ea20000300800 */
[----:B----4-:R-:W-:Y:S01]  /*d8c0*/  FADD R13, R69, R13 ;  /* 0x0000000d450d7221 */ /* 0x010fe20000000000 */
[----:B---3--:R-:W-:Y:S02]  /*d8d0*/  FADD R14, R70, R14 ;  /* 0x0000000e460e7221 */ /* 0x008fe40000000000 */
[----:B------:R-:W3:Y:S01]  /*d8e0*/  LDL.LU R68, [R1+0x4c0] ;  /* 0x0004c00001447983 */ /* 0x000ee20000300800 */
[----:B------:R-:W-:Y:S01]  /*d8f0*/  FADD R15, R71, R15 ;  /* 0x0000000f470f7221 */ /* 0x000fe20000000000 */
[----:B------:R-:W-:Y:S02]  /*d900*/  FADD R16, R40, R16 ;  /* 0x0000001028107221 */ /* 0x000fe40000000000 */
        /* <DEDUP_REMOVED lines=16> */
[----:B------:R-:W4:Y:S04]  /*da10*/  LDL.LU R45, [R1+0x49c] ;  /* 0x00049c00012d7983 */ /* 0x000f280000300800 */
[----:B------:R-:W4:Y:S04]  /*da20*/  LDL.LU R46, [R1+0x498] ;  /* 0x00049800012e7983 */ /* 0x000f280000300800 */
[----:B------:R-:W4:Y:S04]  /*da30*/  LDL.LU R47, [R1+0x494] ;  /* 0x00049400012f7983 */ /* 0x000f280000300800 */
[----:B------:R-:W4:Y:S01]  /*da40*/  LDL.LU R48, [R1+0x490] ;  /* 0x0004900001307983 */ /* 0x000f220000300800 */
[----:B------:R-:W-:Y:S01]  /*da50*/  FADD R236, R49, R236 ;  /* 0x000000ec31ec7221 */ /* 0x000fe20000000000 */
[----:B------:R-:W-:Y:S01]  /*da60*/  FADD R237, R50, R237 ;  /* 0x000000ed32ed7221 */ /* 0x000fe20000000000 */
[----:B------:R-:W-:-:S02]  /*da70*/  FADD R235, R38, R235 ;  /* 0x000000eb26eb7221 */ /* 0x000fc40000000000 */
[----:B------:R-:W3:Y:S01]  /*da80*/  LDL.LU R38, [R1+0xbc] ;  /* 0x0000bc0001267983 */ /* 0x000ee20000300800 */
[----:B------:R-:W-:-:S03]  /*da90*/  FADD R234, R39, R234 ;  /* 0x000000ea27ea7221 */ /* 0x000fc60000000000 */
[----:B------:R-:W4:Y:S01]  /*daa0*/  LDL.LU R39, [R1+0xc0] ;  /* 0x0000c00001277983 */ /* 0x000f220000300800 */
[----:B------:R-:W-:-:S03]  /*dab0*/  FADD R233, R10, R233 ;  /* 0x000000e90ae97221 */ /* 0x000fc60000000000 */
[----:B------:R-:W4:Y:S04]  /*dac0*/  LDL.LU R10, [R1+0xc4] ;  /* 0x0000c400010a7983 */ /* 0x000f280000300800 */
[----:B------:R-:W4:Y:S04]  /*dad0*/  LDL.LU R49, [R1+0x48c] ;  /* 0x00048c0001317983 */ /* 0x000f280000300800 */
[----:B------:R-:W4:Y:S01]  /*dae0*/  LDL.LU R50, [R1+0x488] ;  /* 0x0004880001327983 */ /* 0x000f220000300800 */
[----:B------:R-:W-:-:S03]  /*daf0*/  FADD R9, R51, R9 ;  /* 0x0000000933097221 */ /* 0x000fc60000000000 */
        /* <DEDUP_REMOVED lines=8> */
[----:B------:R-:W4:Y:S01]  /*db80*/  LDL.LU R53, [R1+0x47c] ;  /* 0x00047c0001357983 */ /* 0x000f220000300800 */
[----:B------:R-:W-:-:S03]  /*db90*/  FADD R6, R54, R6 ;  /* 0x0000000636067221 */ /* 0x000fc60000000000 */
[----:B------:R0:W-:Y:S04]  /*dba0*/  STL [R1+0x88], R7 ;  /* 0x0000880701007387 */ /* 0x0001e80000100800 */
[----:B0-----:R-:W4:Y:S04]  /*dbb0*/  LDL.LU R7, [R1+0xd0] ;  /* 0x0000d00001077983 */ /* 0x001f280000300800 */
[----:B------:R-:W4:Y:S04]  /*dbc0*/  LDL.LU R54, [R1+0x478] ;  /* 0x0004780001367983 */ /* 0x000f280000300800 */
[----:B------:R0:W-:Y:S04]  /*dbd0*/  STL [R1+0x8c], R6 ;  /* 0x00008c0601007387 */ /* 0x0001e80000100800 */
[----:B0-----:R-:W4:Y:S01]  /*dbe0*/  LDL.LU R6, [R1+0xd4] ;  /* 0x0000d40001067983 */ /* 0x001f220000300800 */
[----:B------:R-:W-:-:S05]  /*dbf0*/  FADD R5, R4, R5 ;  /* 0x0000000504057221 */ /* 0x000fca0000000000 */
[----:B------:R0:W-:Y:S01]  /*dc00*/  STL [R1+0x90], R5 ;  /* 0x0000900501007387 */ /* 0x0001e20000100800 */
[----:B------:R-:W-:-:S03]  /*dc10*/  FADD R3, R55, R3 ;  /* 0x0000000337037221 */ /* 0x000fc60000000000 */
[----:B0-----:R-:W4:Y:S04]  /*dc20*/  LDL.LU R5, [R1+0xd8] ;  /* 0x0000d80001057983 */ /* 0x001f280000300800 */
[----:B------:R-:W4:Y:S04]  /*dc30*/  LDL.LU R4, [R1+0xfc] ;  /* 0x0000fc0001047983 */ /* 0x000f280000300800 */
[----:B------:R-:W4:Y:S01]  /*dc40*/  LDL.LU R55, [R1+0x474] ;  /* 0x0004740001377983 */ /* 0x000f220000300800 */
[----:B------:R-:W-:-:S03]  /*dc50*/  FADD R2, R24, R2 ;  /* 0x0000000218027221 */ /* 0x000fc60000000000 */
[----:B------:R0:W-:Y:S01]  /*dc60*/  STL [R1+0x94], R3 ;  /* 0x0000940301007387 */ /* 0x0001e20000100800 */
[----:B------:R-:W-:Y:S01]  /*dc70*/  FADD R11, R26, R11 ;  /* 0x0000000b1a0b7221 */ /* 0x000fe20000000000 */
[----:B------:R-:W-:Y:S02]  /*dc80*/  FADD R28, R27, R28 ;  /* 0x0000001c1b1c7221 */ /* 0x000fe40000000000 */
[----:B0-----:R-:W4:Y:S01]  /*dc90*/  LDL.LU R3, [R1+0x100] ;  /* 0x0001000001037983 */ /* 0x001f220000300800 */
[----:B--2---:R-:W-:-:S03]  /*dca0*/  FADD R0, R25, R0 ;  /* 0x0000000019007221 */ /* 0x004fc60000000000 */
[----:B------:R-:W2:Y:S04]  /*dcb0*/  LDL.LU R24, [R1+0x470] ;  /* 0x0004700001187983 */ /* 0x000ea80000300800 */
[----:B------:R0:W-:Y:S01]  /*dcc0*/  STL [R1+0x98], R2 ;  /* 0x0000980201007387 */ /* 0x0001e20000100800 */
[----:B------:R-:W-:-:S03]  /*dcd0*/  FADD R30, R29, R30 ;  /* 0x0000001e1d1e7221 */ /* 0x000fc60000000000 */
[----:B0-----:R-:W2:Y:S04]  /*dce0*/  LDL.LU R2, [R1+0x104] ;  /* 0x0001040001027983 */ /* 0x001ea80000300800 */
        /* <DEDUP_REMOVED lines=10> */
[----:B------:R-:W-:Y:S01]  /*dd90*/  FADD R36, R35, R36 ;  /* 0x0000002423247221 */ /* 0x000fe20000000000 */
[----:B------:R-:W-:-:S02]  /*dda0*/  FADD R37, R216, R37 ;  /* 0x00000025d8257221 */ /* 0x000fc40000000000 */
[----:B0-----:R-:W2:Y:S04]  /*ddb0*/  LDL.LU R28, [R1+0x460] ;  /* 0x00046000011c7983 */ /* 0x001ea80000300800 */
[----:B------:R-:W2:Y:S04]  /*ddc0*/  LDL.LU R29, [R1+0x45c] ;  /* 0x00045c00011d7983 */ /* 0x000ea80000300800 */
[----:B------:R0:W-:Y:S04]  /*ddd0*/  STL [R1+0xa8], R30 ;  /* 0x0000a81e01007387 */ /* 0x0001e80000100800 */
        /* <DEDUP_REMOVED lines=10> */
[----:B------:R0:W-:Y:S01]  /*de80*/  STL [R1+0xb8], R37 ;  /* 0x0000b82501007387 */ /* 0x0001e20000100800 */
[----:B---3--:R-:W-:-:S03]  /*de90*/  FADD R38, R217, R38 ;  /* 0x00000026d9267221 */ /* 0x008fc60000000000 */
[----:B0-----:R-:W3:Y:S04]  /*dea0*/  LDL.LU R37, [R1+0x43c] ;  /* 0x00043c0001257983 */ /* 0x001ee80000300800 */
[----:B------:R-:W3:Y:S01]  /*deb0*/  LDL.LU R216, [R1+0xf8] ;  /* 0x0000f80001d87983 */ /* 0x000ee20000300800 */
[----:B----4-:R-:W-:-:S03]  /*dec0*/  FADD R39, R218, R39 ;  /* 0x00000027da277221 */ /* 0x010fc60000000000 */
[----:B------:R0:W-:Y:S04]  /*ded0*/  STL [R1+0xbc], R38 ;  /* 0x0000bc2601007387 */ /* 0x0001e80000100800 */
[----:B0-----:R-:W4:Y:S01]  /*dee0*/  LDL.LU R38, [R1+0x438] ;  /* 0x0004380001267983 */ /* 0x001f220000300800 */
[----:B------:R-:W-:-:S03]  /*def0*/  FADD R10, R219, R10 ;  /* 0x0000000adb0a7221 */ /* 0x000fc60000000000 */
[----:B------:R-:W4:Y:S04]  /*df00*/  LDL.LU R217, [R1+0xf4] ;  /* 0x0000f40001d97983 */ /* 0x000f280000300800 */
[----:B------:R0:W-:Y:S04]  /*df10*/  STL [R1+0xc0], R39 ;  /* 0x0000c02701007387 */ /* 0x0001e80000100800 */
[----:B0-----:R-:W4:Y:S04]  /*df20*/  LDL.LU R39, [R1+0x434] ;  /* 0x0004340001277983 */ /* 0x001f280000300800 */
[----:B------:R-:W4:Y:S04]  /*df30*/  LDL.LU R218, [R1+0xf0] ;  /* 0x0000f00001da7983 */ /* 0x000f280000300800 */
[----:B------:R0:W-:Y:S01]  /*df40*/  STL [R1+0xc4], R10 ;  /* 0x0000c40a01007387 */ /* 0x0001e20000100800 */
[----:B------:R-:W-:-:S03]  /*df50*/  FADD R9, R220, R9 ;  /* 0x00000009dc097221 */ /* 0x000fc60000000000 */
[----:B0-----:R1:W5:Y:S04]  /*df60*/  LDL.LU R10, [R1+0x430] ;  /* 0x00043000010a7983 */ /* 0x0013680000300800 */
        /* <DEDUP_REMOVED lines=13> */
[----:B------:R0:W-:Y:S04]  /*e040*/  STL [R1+0xd4], R6 ;  /* 0x0000d40601007387 */ /* 0x0001e80000100800 */
[----:B0-----:R1:W5:Y:S04]  /*e050*/  LDL.LU R6, [R1+0x420] ;  /* 0x0004200001067983 */ /* 0x0013680000300800 */
[----:B------:R-:W4:Y:S01]  /*e060*/  LDL.LU R223, [R1+0xdc] ;  /* 0x0000dc0001df7983 */ /* 0x000f220000300800 */
[----:B------:R-:W-:Y:S01]  /*e070*/  FADD R5, R224, R5 ;  /* 0x00000005e0057221 */ /* 0x000fe20000000000 */
[----:B------:R-:W-:-:S04]  /*e080*/  FADD R4, R201, R4 ;  /* 0x00000004c9047221 */ /* 0x000fc80000000000 */
[----:B------:R0:W-:Y:S04]  /*e090*/  STL [R1+0xd8], R5 ;  /* 0x0000d80501007387 */ /* 0x0001e80000100800 */
[----:B0-----:R1:W5:Y:S01]  /*e0a0*/  LDL.LU R5, [R1+0x41c] ;  /* 0x00041c0001057983 */ /* 0x0013620000300800 */
[----:B------:R-:W-:Y:S01]  /*e0b0*/  FADD R3, R202, R3 ;  /* 0x00000003ca037221 */ /* 0x000fe20000000000 */
[----:B--2---:R-:W-:Y:S01]  /*e0c0*/  FADD R2, R203, R2 ;  /* 0x00000002cb027221 */ /* 0x004fe20000000000 */
[----:B------:R-:W-:Y:S01]  /*e0d0*/  FADD R0, R204, R0 ;  /* 0x00000000cc007221 */ /* 0x000fe20000000000 */
[----:B---3--:R-:W-:Y:S01]  /*e0e0*/  FADD R216, R200, R216 ;  /* 0x000000d8c8d87221 */ /* 0x008fe20000000000 */
[----:B----4-:R-:W-:Y:S01]  /*e0f0*/  FADD R217, R231, R217 ;  /* 0x000000d9e7d97221 */ /* 0x010fe20000000000 */
[----:B------:R-:W-:Y:S01]  /*e100*/  FADD R218, R230, R218 ;  /* 0x000000dae6da7221 */ /* 0x000fe20000000000 */
[----:B------:R-:W-:Y:S01]  /*e110*/  FADD R219, R229, R219 ;  /* 0x000000dbe5db7221 */ /* 0x000fe20000000000 */
[----:B------:R-:W-:Y:S01]  /*e120*/  FADD R220, R228, R220 ;  /* 0x000000dce4dc7221 */ /* 0x000fe20000000000 */
[----:B------:R-:W-:Y:S01]  /*e130*/  FADD R221, R227, R221 ;  /* 0x000000dde3dd7221 */ /* 0x000fe20000000000 */
[----:B------:R-:W-:Y:S01]  /*e140*/  FADD R222, R226, R222 ;  /* 0x000000dee2de7221 */ /* 0x000fe20000000000 */
[----:B------:R-:W-:-:S05]  /*e150*/  FADD R223, R225, R223 ;  /* 0x000000dfe1df7221 */ /* 0x000fca0000000000 */
[----:B------:R-:W-:Y:S04]  /*e160*/  STL [R1+0xdc], R223 ;  /* 0x0000dcdf01007387 */ /* 0x000fe80000100800 */
[----:B------:R-:W-:Y:S04]  /*e170*/  STL [R1+0xe0], R222 ;  /* 0x0000e0de01007387 */ /* 0x000fe80000100800 */
[----:B------:R-:W-:Y:S04]  /*e180*/  STL [R1+0xe4], R221 ;  /* 0x0000e4dd01007387 */ /* 0x000fe80000100800 */
[----:B------:R-:W-:Y:S04]  /*e190*/  STL [R1+0xe8], R220 ;  /* 0x0000e8dc01007387 */ /* 0x000fe80000100800 */
[----:B------:R-:W-:Y:S04]  /*e1a0*/  STL [R1+0xec], R219 ;  /* 0x0000ecdb01007387 */ /* 0x000fe80000100800 */
[----:B------:R-:W-:Y:S04]  /*e1b0*/  STL [R1+0xf0], R218 ;  /* 0x0000f0da01007387 */ /* 0x000fe80000100800 */
[----:B------:R0:W-:Y:S04]  /*e1c0*/  STL [R1+0xfc], R4 ;  /* 0x0000fc0401007387 */ /* 0x0001e80000100800 */
[----:B------:R-:W-:Y:S04]  /*e1d0*/  STL [R1+0xf4], R217 ;  /* 0x0000f4d901007387 */ /* 0x000fe80000100800 */
[----:B0-----:R-:W2:Y:S04]  /*e1e0*/  LDL.LU R4, [R1+0x110] ;  /* 0x0001100001047983 */ /* 0x001ea80000300800 */
[----:B------:R-:W-:Y:S04]  /*e1f0*/  STL [R1+0xf8], R216 ;  /* 0x0000f8d801007387 */ /* 0x000fe80000100800 */
[----:B------:R0:W-:Y:S04]  /*e200*/  STL [R1+0x100], R3 ;  /* 0x0001000301007387 */ /* 0x0001e80000100800 */
[----:B0-----:R-:W3:Y:S04]  /*e210*/  LDL.LU R3, [R1+0x114] ;  /* 0x0001140001037983 */ /* 0x001ee80000300800 */
[----:B------:R0:W-:Y:S04]  /*e220*/  STL [R1+0x104], R2 ;  /* 0x0001040201007387 */ /* 0x0001e80000100800 */
[----:B0-----:R-:W4:Y:S04]  /*e230*/  LDL.LU R2, [R1+0x118] ;  /* 0x0001180001027983 */ /* 0x001f280000300800 */
[----:B------:R0:W-:Y:S04]  /*e240*/  STL [R1+0x108], R0 ;  /* 0x0001080001007387 */ /* 0x0001e80000100800 */
[----:B0-----:R-:W4:Y:S01]  /*e250*/  LDL.LU R0, [R1+0x11c] ;  /* 0x00011c0001007983 */ /* 0x001f220000300800 */
[----:B------:R-:W-:-:S03]  /*e260*/  FADD R11, R205, R11 ;  /* 0x0000000bcd0b7221 */ /* 0x000fc60000000000 */
[----:B------:R-:W4:Y:S04]  /*e270*/  LDL.LU R205, [R1+0x130] ;  /* 0x0001300001cd7983 */ /* 0x000f280000300800 */
[----:B------:R-:W4:Y:S04]  /*e280*/  LDL.LU R204, [R1+0x134] ;  /* 0x0001340001cc7983 */ /* 0x000f280000300800 */
[----:B------:R-:W4:Y:S04]  /*e290*/  LDL.LU R203, [R1+0x138] ;  /* 0x0001380001cb7983 */ /* 0x000f280000300800 */
[----:B------:R0:W-:Y:S04]  /*e2a0*/  STL [R1+0x10c], R11 ;  /* 0x00010c0b01007387 */ /* 0x0001e80000100800 */
        /* <DEDUP_REMOVED lines=19> */
[----:B0-----:R-:W4:Y:S01]  /*e3e0*/  LDL.LU R11, [R1+0x188] ;  /* 0x00018800010b7983 */ /* 0x001f220000300800 */
[----:B--2---:R-:W-:-:S05]  /*e3f0*/  FADD R4, R206, R4 ;  /* 0x00000004ce047221 */ /* 0x004fca0000000000 */
[----:B------:R0:W-:Y:S04]  /*e400*/  STL [R1+0x110], R4 ;  /* 0x0001100401007387 */ /* 0x0001e80000100800 */
[----:B0-----:R1:W5:Y:S01]  /*e410*/  LDL.LU R4, [R1+0x418] ;  /* 0x0004180001047983 */ /* 0x0013620000300800 */
[----:B---3--:R-:W-:-:S03]  /*e420*/  FADD R3, R207, R3 ;  /* 0x00000003cf037221 */ /* 0x008fc60000000000 */
[----:B------:R-:W2:Y:S04]  /*e430*/  LDL.LU R206, [R1+0x12c] ;  /* 0x00012c0001ce7983 */ /* 0x000ea80000300800 */
[----:B------:R0:W-:Y:S01]  /*e440*/  STL [R1+0x114], R3 ;  /* 0x0001140301007387 */ /* 0x0001e20000100800 */
[----:B----4-:R-:W-:-:S03]  /*e450*/  FADD R2, R208, R2 ;  /* 0x00000002d0027221 */ /* 0x010fc60000000000 */
[----:B0-----:R1:W5:Y:S04]  /*e460*/  LDL.LU R3, [R1+0x414] ;  /* 0x0004140001037983 */ /* 0x0013680000300800 */
[----:B------:R-:W3:Y:S04]  /*e470*/  LDL.LU R207, [R1+0x128] ;  /* 0x0001280001cf7983 */ /* 0x000ee80000300800 */
        /* <DEDUP_REMOVED lines=30> */
[----:B--2---:R-:W-:Y:S01]  /*e660*/  FADD R206, R213, R206 ;  /* 0x000000ced5ce7221 */ /* 0x004fe20000000000 */
[----:B---3--:R-:W-:Y:S01]  /*e670*/  FADD R207, R212, R207 ;  /* 0x000000cfd4cf7221 */ /* 0x008fe20000000000 */
[----:B----4-:R-:W-:Y:S01]  /*e680*/  FADD R208, R211, R208 ;  /* 0x000000d0d3d07221 */ /* 0x010fe20000000000 */
[----:B------:R-:W-:-:S05]  /*e690*/  FADD R209, R210, R209 ;  /* 0x000000d1d2d17221 */ /* 0x000fca0000000000 */
[----:B------:R0:W-:Y:S04]  /*e6a0*/  STL [R1+0x120], R209 ;  /* 0x000120d101007387 */ /* 0x0001e80000100800 */
        /* <DEDUP_REMOVED lines=23> */
[----:B------:R-:W4:Y:S04]  /*e820*/  LDL.LU R213, [R1+0x18c] ;  /* 0x00018c0001d57983 */ /* 0x000f280000300800 */
[----:B------:R1:W-:Y:S04]  /*e830*/  STL [R1+0x180], R217 ;  /* 0x000180d901007387 */ /* 0x0003e80000100800 */
[----:B------:R-:W4:Y:S04]  /*e840*/  LDL.LU R212, [R1+0x190] ;  /* 0x0001900001d47983 */ /* 0x000f280000300800 */
[----:B------:R1:W-:Y:S04]  /*e850*/  STL [R1+0x184], R216 ;  /* 0x000184d801007387 */ /* 0x0003e80000100800 */
[----:B------:R-:W4:Y:S04]  /*e860*/  LDL.LU R211, [R1+0x194] ;  /* 0x0001940001d37983 */ /* 0x000f280000300800 */
[----:B------:R1:W-:Y:S04]  /*e870*/  STL [R1+0x188], R11 ;  /* 0x0001880b01007387 */ /* 0x0003e80000100800 */
[----:B------:R-:W4:Y:S04]  /*e880*/  LDL.LU R210, [R1+0x198] ;  /* 0x0001980001d27983 */ /* 0x000f280000300800 */
[----:B0-----:R-:W4:Y:S04]  /*e890*/  LDL.LU R209, [R1+0x19c] ;  /* 0x00019c0001d17983 */ /* 0x001f280000300800 */
[----:B--2---:R-:W2:Y:S04]  /*e8a0*/  LDL.LU R208, [R1+0x1a0] ;  /* 0x0001a00001d07983 */ /* 0x004ea80000300800 */
[----:B---3--:R-:W3:Y:S04]  /*e8b0*/  LDL.LU R207, [R1+0x1a4] ;  /* 0x0001a40001cf7983 */ /* 0x008ee80000300800 */
[----:B----4-:R-:W4:Y:S04]  /*e8c0*/  LDL.LU R206, [R1+0x1a8] ;  /* 0x0001a80001ce7983 */ /* 0x010f280000300800 */
[----:B-1----:R-:W4:Y:S04]  /*e8d0*/  LDL.LU R205, [R1+0x1ac] ;  /* 0x0001ac0001cd7983 */ /* 0x002f280000300800 */
        /* <DEDUP_REMOVED lines=21> */
[----:B------:R-:W4:Y:S01]  /*ea30*/  LDL.LU R11, [R1+0x204] ;  /* 0x00020400010b7983 */ /* 0x000f220000300800 */
[----:B------:R-:W-:Y:S01]  /*ea40*/  FADD R213, R173, R213 ;  /* 0x000000d5add57221 */ /* 0x000fe20000000000 */
        /* <DEDUP_REMOVED lines=62> */
[----:B------:R-:W4:Y:S04]  /*ee30*/  LDL.LU R211, [R1+0x210] ;  /* 0x0002100001d37983 */ /* 0x000f280000300800 */
[----:B------:R1:W-:Y:S04]  /*ee40*/  STL [R1+0x204], R11 ;  /* 0x0002040b01007387 */ /* 0x0003e80000100800 */
[----:B------:R-:W4:Y:S04]  /*ee50*/  LDL.LU R210, [R1+0x214] ;  /* 0x0002140001d27983 */ /* 0x000f280000300800 */
[----:B--2---:R-:W2:Y:S04]  /*ee60*/  LDL.LU R209, [R1+0x218] ;  /* 0x0002180001d17983 */ /* 0x004ea80000300800 */
        /* <DEDUP_REMOVED lines=362> */
[----:B------:R-:W-:Y:S01]  /*10510*/  FADD R216, R38, R216 ;  /* 0x000000d826d87221 */ /* 0x000fe20000000000 */
[----:B------:R-:W-:-:S05]  /*10520*/  FADD R11, R11, R39 ;  /* 0x000000270b0b7221 */ /* 0x000fca0000000000 */
[----:B------:R1:W-:Y:S04]  /*10530*/  STL [R1+0x3f4], R11 ;  /* 0x0003f40b01007387 */ /* 0x0003e80000100800 */
[----:B------:R1:W-:Y:S04]  /*10540*/  STL [R1+0x3ec], R217 ;  /* 0x0003ecd901007387 */ /* 0x0003e80000100800 */
[----:B------:R1:W-:Y:S02]  /*10550*/  STL [R1+0x3f0], R216 ;  /* 0x0003f0d801007387 */ /* 0x0003e40000100800 */
.L_x_28:
[----:B01----:R-:W0:Y:S02]  /*10560*/  LDC R11, c[0x0][0x28c] ;  /* 0x0000a300ff0b7b82 */ /* 0x003e240000000800 */
[----:B0-----:R-:W-:-:S13]  /*10570*/  ISETP.GE.AND P0, PT, R11, 0x1, PT ;  /* 0x000000010b00780c */ /* 0x001fda0003f06270 */
[----:B------:R-:W-:Y:S05]  /*10580*/  @!P0 BRA `(.L_x_29) ;  /* 0x0000000000488947 */ /* 0x000fea0003800000 */
[----:B------:R-:W-:-:S06]  /*10590*/  UISETP.NE.AND UP0, UPT, UR8, 0x3, UPT ;  /* 0x000000030800788c */ /* 0x000fcc000bf05270 */
[----:B------:R-:W-:-:S13]  /*105a0*/  PLOP3.LUT P0, PT, PT, PT, UP0, 0x80, 0x0 ;  /* 0x000000000000781c */ /* 0x000fda0003f0f008 */
[----:B------:R-:W-:Y:S05]  /*105b0*/  @!P0 BRA `(.L_x_30) ;  /* 0x0000000000048947 */ /* 0x000fea0003800000 */
[----:B------:R-:W-:Y:S01]  /*105c0*/  BPT.TRAP 0x1 ;  /* 0x000000040000795c */ /* 0x000fe20000300000 */
.L_x_30:
[----:B------:R-:W-:-:S04]  /*105d0*/  UISETP.LT.AND UP0, UPT, UR9, 0x1, UPT ;  /* 0x000000010900788c */ /* 0x000fc8000bf01270 */
[----:B------:R-:W-:Y:S02]  /*105e0*/  USEL UR6, UR9, 0x1, UP0 ;  /* 0x0000000109067887 */ /* 0x000fe40008000000 */
[----:B------:R-:W-:Y:S02]  /*105f0*/  UISETP.GT.U32.AND UP0, UPT, UR7, 0x1, UPT ;  /* 0x000000010700788c */ /* 0x000fe4000bf04070 */
[----:B------:R-:W-:-:S04]  /*10600*/  UIADD3 UR6, UR5, UR9, -UR6 ;  /* 0x0000000905067290 */ /* 0x000fc8000fffe806 */
[----:B------:R-:W-:Y:S01]  /*10610*/  UIMAD.WIDE.U32 UR12, UR6, -0x55555555, URZ ;  /* 0xaaaaaaab060c78a5 */ /* 0x000fe2000f8e003f */
[----:B------:R-:W-:-:S03]  /*10620*/  PLOP3.LUT P0, PT, PT, PT, UP0, 0x80, 0x0 ;  /* 0x000000000000781c */ /* 0x000fc60003f0f008 */
[----:B------:R-:W-:-:S04]  /*10630*/  USHF.R.U32.HI UR12, URZ, 0x1, UR13 ;  /* 0x000000013f0c7899 */ /* 0x000fc8000801160d */
[----:B------:R-:W-:-:S04]  /*10640*/  UIMAD UR6, UR12, -0x3, UR6 ;  /* 0xfffffffd0c0678a4 */ /* 0x000fc8000f8e0206 */
[----:B------:R-:W-:-:S04]  /*10650*/  ULEA UR6, UR6, UR10, 0x3 ;  /* 0x0000000a06067291 */ /* 0x000fc8000f8e183f */
[----:B------:R-:W-:-:S04]  /*10660*/  UIADD3 UR6, UR6, 0x18, URZ ;  /* 0x0000001806067890 */ /* 0x000fc8000fffe03f */
[----:B------:R-:W-:-:S09]  /*10670*/  UPRMT UR6, URZ, 0x654, UR6 ;  /* 0x000006543f067896 */ /* 0x000fd20008000006 */
[----:B------:R-:W-:Y:S01]  /*10680*/  SYNCS.ARRIVE.TRANS64.RED.A1T0 RZ, [UR6], RZ ;  /* 0x000000ffffff79a7 */ /* 0x000fe20008100406 */
[----:B------:R-:W-:Y:S05]  /*10690*/  @P0 BRA `(.L_x_29) ;  /* 0x0000000000040947 */ /* 0x000fea0003800000 */
[----:B------:R-:W-:Y:S01]  /*106a0*/  BPT.TRAP 0x1 ;  /* 0x000000040000795c */ /* 0x000fe20000300000 */
.L_x_29:
[----:B------:R-:W2:Y:S01]  /*106b0*/  LDL.LU R26, [R1+0x3fc] ;  /* 0x0003fc00011a7983 */ /* 0x000ea20000300800 */
[----:B------:R-:W0:Y:S01]  /*106c0*/  LDC R29, c[0x0][0x288] ;  /* 0x0000a200ff1d7b82 */ /* 0x000e220000000800 */
[----:B------:R-:W-:Y:S01]  /*106d0*/  ULDC UR6, c[0x0][0x284] ;  /* 0x0000a10000067ab9 */ /* 0x000fe20000000800 */
[----:B------:R-:W1:Y:S01]  /*106e0*/  S2R R32, SR_TID.X ;  /* 0x0000000000207919 */ /* 0x000e620000002100 */
[----:B------:R-:W-:Y:S02]  /*106f0*/  UISETP.GE.U32.AND UP1, UPT, UR9, 0x3, UPT ;  /* 0x000000030900788c */ /* 0x000fe4000bf26070 */
[----:B------:R-:W-:Y:S01]  /*10700*/  USHF.R.S32.HI UR12, URZ, 0x1f, UR34 ;  /* 0x0000001f3f0c7899 */ /* 0x000fe20008011422 */
[----:B------:R-:W4:Y:S01]  /*10710*/  LDL.LU R30, [R1+0x3f8] ;  /* 0x0003f800011e7983 */ /* 0x000f220000300800 */
[----:B------:R-:W-:Y:S01]  /*10720*/  ULDC.64 UR14, c[0x0][0x5d0] ;  /* 0x00017400000e7ab9 */ /* 0x000fe20000000a00 */
[----:B------:R-:W-:Y:S01]  /*10730*/  IMAD.MOV.U32 R182, RZ, RZ, -0x1 ;  /* 0xffffffffffb67424 */ /* 0x000fe200078e00ff */
[----:B-1----:R-:W-:-:S02]  /*10740*/  SHF.R.U32.HI R25, RZ, 0x2, R32 ;  /* 0x00000002ff197819 */ /* 0x002fc40000011620 */
[----:B------:R-:W-:Y:S02]  /*10750*/  LOP3.LUT R27, R32, 0x60, RZ, 0xc0, !PT ;  /* 0x00000060201b7812 */ /* 0x000fe400078ec0ff */
[----:B------:R-:W-:Y:S02]  /*10760*/  SHF.R.U32.HI R24, RZ, 0x7, R32 ;  /* 0x00000007ff187819 */ /* 0x000fe40000011620 */
[----:B------:R-:W-:Y:S02]  /*10770*/  LOP3.LUT R25, R25, 0x7, RZ, 0xc0, !PT ;  /* 0x0000000719197812 */ /* 0x000fe400078ec0ff */
[----:B------:R-:W-:Y:S02]  /*10780*/  SHF.R.U32.HI R27, RZ, 0x1, R27 ;  /* 0x00000001ff1b7819 */ /* 0x000fe4000001161b */
[----:B------:R-:W-:Y:S02]  /*10790*/  LOP3.LUT R24, R24, 0x1, RZ, 0xc0, !PT ;  /* 0x0000000118187812 */ /* 0x000fe400078ec0ff */
[----:B------:R-:W-:-:S02]  /*107a0*/  IADD3 R11, RZ, -R27, -R25 ;  /* 0x8000001bff0b7210 */ /* 0x000fc40007ffe819 */
[----:B------:R-:W-:Y:S01]  /*107b0*/  LOP3.LUT R28, R32, 0x3, RZ, 0xc0, !PT ;  /* 0x00000003201c7812 */ /* 0x000fe200078ec0ff */
[C---:B------:R-:W-:Y:S02]  /*107c0*/  IMAD.SHL.U32 R31, R24.reuse, 0x40, RZ ;  /* 0x00000040181f7824 */ /* 0x040fe400078e00ff */
[----:B------:R-:W-:Y:S02]  /*107d0*/  IMAD R11, R24, -0x40, R11 ;  /* 0xffffffc0180b7824 */ /* 0x000fe400078e020b */
[----:B0-----:R-:W-:Y:S01]  /*107e0*/  IMAD R28, R28, -0x2, R29 ;  /* 0xfffffffe1c1c7824 */ /* 0x001fe200078e021d */
[----:B------:R-:W-:Y:S01]  /*107f0*/  LOP3.LUT R31, R31, 0x40, R25, 0xe2, !PT ;  /* 0x000000401f1f7812 */ /* 0x000fe200078ee219 */
[----:B--2---:R-:W-:-:S04]  /*10800*/  IMAD R26, R26, 0xa0, RZ ;  /* 0x000000a01a1a7824 */ /* 0x004fc800078e02ff */
[----:B------:R-:W-:Y:S01]  /*10810*/  IMAD.IADD R28, R28, 0x1, -R26 ;  /* 0x000000011c1c7824 */ /* 0x000fe200078e0a1a */
[----:B------:R-:W-:Y:S01]  /*10820*/  ISETP.GE.AND P0, PT, R26, R29, PT ;  /* 0x0000001d1a00720c */ /* 0x000fe20003f06270 */
[C---:B----4-:R-:W-:Y:S02]  /*10830*/  IMAD R24, R30.reuse, 0x180, RZ ;  /* 0x000001801e187824 */ /* 0x050fe400078e02ff */
[----:B------:R-:W-:-:S03]  /*10840*/  IMAD.WIDE R82, R30, 0x180, RZ ;  /* 0x000001801e527825 */ /* 0x000fc600078e02ff */
[C---:B------:R-:W-:Y:S02]  /*10850*/  IADD3 R11, -R24.reuse, UR6, R11 ;  /* 0x00000006180b7c10 */ /* 0x040fe4000fffe10b */
[----:B------:R-:W-:Y:S01]  /*10860*/  ISETP.GE.OR P0, PT, R24, UR6, P0 ;  /* 0x0000000618007c0c */ /* 0x000fe20008706670 */
[----:B------:R-:W-:Y:S01]  /*10870*/  IMAD.SHL.U32 R24, R32, 0x2, RZ ;  /* 0x0000000220187824 */ /* 0x000fe200078e00ff */
[----:B------:R-:W-:Y:S01]  /*10880*/  UIADD3 UR6, UR9, UR5, URZ ;  /* 0x0000000509067290 */ /* 0x000fe2000fffe03f */
[----:B------:R-:W-:Y:S01]  /*10890*/  LOP3.LUT R31, R82, R31, R27, 0xfe, !PT ;  /* 0x0000001f521f7212 */ /* 0x000fe200078efe1b */
[----:B------:R-:W-:Y:S02]  /*108a0*/  UIMAD UR5, UR12, UR14, URZ ;  /* 0x0000000e0c0572a4 */ /* 0x000fe4000f8e023f */
[----:B------:R-:W-:Y:S01]  /*108b0*/  LOP3.LUT R26, R26, 0x6, R24, 0xf8, !PT ;  /* 0x000000061a1a7812 */ /* 0x000fe200078ef818 */
[----:B------:R-:W-:Y:S01]  /*108c0*/  UISETP.GT.U32.AND UP0, UPT, UR6, 0x2, UPT ;  /* 0x000000020600788c */ /* 0x000fe2000bf04070 */
[----:B------:R-:W-:Y:S01]  /*108d0*/  IMAD.U32 R24, RZ, RZ, UR14 ;  /* 0x0000000eff187e24 */ /* 0x000fe2000f8e00ff */
[----:B------:R-:W-:Y:S01]  /*108e0*/  @UP1 UIMAD.WIDE.U32 UR10, UR6, -0x55555555, URZ ;  /* 0xaaaaaaab060a18a5 */ /* 0x000fe2000f8e003f */
[----:B------:R-:W-:Y:S01]  /*108f0*/  SHF.R.S32.HI R27, RZ, 0x1f, R26 ;  /* 0x0000001fff1b7819 */ /* 0x000fe2000001141a */
[----:B------:R-:W-:-:S02]  /*10900*/  UISETP.LT.U32.AND UP0, UPT, UR9, 0x3, UP0 ;  /* 0x000000030900788c */ /* 0x000fc40008701070 */
[----:B------:R-:W-:Y:S02]  /*10910*/  UIMAD UR5, UR34, UR15, UR5 ;  /* 0x0000000f220572a4 */ /* 0x000fe4000f8e0205 */
[----:B------:R-:W-:Y:S01]  /*10920*/  @UP1 USHF.R.U32.HI UR10, URZ, 0x1, UR11 ;  /* 0x000000013f0a1899 */ /* 0x000fe2000801160b */
[----:B------:R-:W-:Y:S01]  /*10930*/  IMAD.WIDE.U32 R24, R24, UR34, R26 ;  /* 0x0000002218187c25 */ /* 0x000fe2000f8e001a */
[----:B------:R-:W-:Y:S01]  /*10940*/  USEL UR11, URZ, 0x1, !UP0 ;  /* 0x000000013f0b7887 */ /* 0x000fe2000c000000 */
[----:B------:R-:W-:Y:S02]  /*10950*/  ULDC.64 UR14, c[0x0][0x5c8] ;  /* 0x00017200000e7ab9 */ /* 0x000fe40000000a00 */
[----:B------:R-:W-:Y:S01]  /*10960*/  VIADD R25, R25, UR5 ;  /* 0x0000000519197c36 */ /* 0x000fe20008000000 */
[----:B------:R-:W-:Y:S01]  /*10970*/  ULOP3.LUT UR4, UR4, UR11, URZ, 0x3c, !UPT ;  /* 0x0000000b04047292 */ /* 0x000fe2000f8e3c3f */
[----:B------:R-:W-:Y:S02]  /*10980*/  IMAD R30, R83, UR14, RZ ;  /* 0x0000000e531e7c24 */ /* 0x000fe4000f8e02ff */
[----:B------:R-:W-:Y:S01]  /*10990*/  IMAD.WIDE.U32 R24, R31, UR14, R24 ;  /* 0x0000000e1f187c25 */ /* 0x000fe2000f8e0018 */
[----:B------:R-:W-:-:S03]  /*109a0*/  @UP1 ULOP3.LUT UR4, UR4, 0x1, UR10, 0x78, !UPT ;  /* 0x0000000104041892 */ /* 0x000fc6000f8e780a */
[----:B------:R-:W-:Y:S01]  /*109b0*/  IMAD R30, R31, UR15, R30 ;  /* 0x0000000f1f1e7c24 */ /* 0x000fe2000f8e021e */
[----:B------:R-:W-:Y:S08]  /*109c0*/  @P0 BRA `(.L_x_31) ;  /* 0x0000019c00cc0947 */ /* 0x000ff00003800000 */
[----:B------:R-:W-:Y:S01]  /*109d0*/  FSETP.NEU.AND P0, PT, RZ, UR32, PT ;  /* 0x00000020ff007c0b */ /* 0x000fe2000bf0d000 */
[----:B------:R-:W-:Y:S01]  /*109e0*/  BSSY B0, `(.L_x_31) ;  /* 0x00019f1000007945 */ /* 0x000fe20003800000 */
[----:B------:R-:W-:-:S11]  /*109f0*/  IMAD.IADD R30, R25, 0x1, R30 ;  /* 0x00000001191e7824 */ /* 0x000fd600078e021e */
[----:B------:R-:W-:Y:S05]  /*10a00*/  @!P0 BRA `(.L_x_32) ;  /* 0x000000f800ec8947 */ /* 0x000fea0003800000 */
[----:B------:R-:W-:Y:S01]  /*10a10*/  ISETP.GE.AND P3, PT, R11, 0x9, PT ;  /* 0x000000090b00780c */ /* 0x000fe20003f66270 */
[----:B------:R-:W-:Y:S01]  /*10a20*/  ULDC.64 UR10, c[0x0][0x5b8] ;  /* 0x00016e00000a7ab9 */ /* 0x000fe20000000a00 */
[----:B------:R-:W2:Y:S02]  /*10a30*/  LDL.LU R56, [R1+0x80] ;  /* 0x0000800001387983 */ /* 0x000ea40000300800 */
[C---:B------:R-:W-:Y:S02]  /*10a40*/  ISETP.LT.OR P4, PT, R28.reuse, 0x1, !P3 ;  /* 0x000000011c00780c */ /* 0x040fe40005f81670 */
[C---:B------:R-:W-:Y:S02]  /*10a50*/  ISETP.LT.OR P1, PT, R28.reuse, 0x2, !P3 ;  /* 0x000000021c00780c */ /* 0x040fe40005f21670 */
[----:B------:R-:W-:Y:S01]  /*10a60*/  ISETP.LT.OR P2, PT, R28, 0x9, !P3 ;  /* 0x000000091c00780c */ /* 0x000fe20005f41670 */
[----:B------:R-:W-:Y:S01]  /*10a70*/  UIMAD UR5, UR12, UR10, URZ ;  /* 0x0000000a0c0572a4 */ /* 0x000fe2000f8e023f */
[----:B------:R-:W-:Y:S01]  /*10a80*/  LOP3.LUT R29, R29, 0xffbfffff, RZ, 0xc0, !PT ;  /* 0xffbfffff1d1d7812 */ /* 0x000fe200078ec0ff */
[----:B------:R-:W4:Y:S01]  /*10a90*/  LDL.LU R57, [R1+0x84] ;  /* 0x0000840001397983 */ /* 0x000f220000300800 */
[----:B------:R-:W-:Y:S01]  /*10aa0*/  ULDC.64 UR12, c[0x0][0x5a8] ;  /* 0x00016a00000c7ab9 */ /* 0x000fe20000000a00 */
[----:B------:R-:W-:-:S04]  /*10ab0*/  UIMAD UR5, UR34, UR11, UR5 ;  /* 0x0000000b220572a4 */ /* 0x000fc8000f8e0205 */
[----:B------:R-:W0:Y:S02]  /*10ac0*/  @!P4 LDC.64 R36, c[0x0][0x5c0] ;  /* 0x00017000ff24cb82 */ /* 0x000e240000000a00 */
[----:B------:R-:W-:-:S06]  /*10ad0*/  @P1 LOP3.LUT R29, R29, 0x400000, RZ, 0xfc, !PT ;  /* 0x004000001d1d1812 */ /* 0x000fcc00078efcff */
[----:B------:R-:W1:Y:S08]  /*10ae0*/  @!P1 LDC.64 R34, c[0x0][0x5c0] ;  /* 0x00017000ff229b82 */ /* 0x000e700000000a00 */
[----:B------:R-:W3:Y:S01]  /*10af0*/  @!P2 LDC.64 R32, c[0x0][0x5c0] ;  /* 0x00017000ff20ab82 */ /* 0x000ee20000000a00 */
[----:B0----5:R-:W-:-:S04]  /*10b00*/  @!P4 IADD3 R36, P0, P5, R24, R36, R3 ;  /* 0x000000241824c210 */ /* 0x021fc80007d1e003 */
[----:B------:R-:W-:Y:S02]  /*10b10*/  @!P4 IADD3.X R37, R30, R37, R4, P0, P5 ;  /* 0x000000251e25c210 */ /* 0x000fe400007ea404 */
[----:B-1----:R-:W-:-:S04]  /*10b20*/  @!P1 IADD3 R38, P0, P5, R24, R34, R3 ;  /* 0x0000002218269210 */ /* 0x002fc80007d1e003 */
[----:B------:R-:W-:Y:S02]  /*10b30*/  @!P1 IADD3.X R39, R30, R35, R4, P0, P5 ;  /* 0x000000231e279210 */ /* 0x000fe400007ea404 */
[----:B------:R-:W-:Y:S02]  /*10b40*/  ISETP.GE.AND P1, PT, R11, 0x1, PT ;  /* 0x000000010b00780c */ /* 0x000fe40003f26270 */
[----:B---3--:R-:W-:-:S04]  /*10b50*/  @!P2 IADD3 R44, P0, P5, R24, R32, R3 ;  /* 0x00000020182ca210 */ /* 0x008fc80007d1e003 */
[----:B------:R-:W-:Y:S02]  /*10b60*/  @!P2 IADD3.X R45, R30, R33, R4, P0, P5 ;  /* 0x000000211e2da210 */ /* 0x000fe400007ea404 */
[----:B------:R-:W-:-:S13]  /*10b70*/  ISETP.LT.OR P0, PT, R28, 0xa, !P3 ;  /* 0x0000000a1c00780c */ /* 0x000fda0005f01670 */
[----:B------:R-:W0:Y:S02]  /*10b80*/  @!P0 LDC.64 R32, c[0x0][0x5c0] ;  /* 0x00017000ff208b82 */ /* 0x000e240000000a00 */
[----:B0-----:R-:W-:Y:S01]  /*10b90*/  @!P0 IADD3 R46, P5, P6, R24, R32, R3 ;  /* 0x00000020182e8210 */ /* 0x001fe20007ebe003 */
[----:B------:R-:W-:Y:S01]  /*10ba0*/  IMAD.U32 R32, RZ, RZ, UR10 ;  /* 0x0000000aff207e24 */ /* 0x000fe2000f8e00ff */
[----:B------:R-:W-:Y:S02]  /*10bb0*/  ULDC.64 UR10, c[0x0][0x5b0] ;  /* 0x00016c00000a7ab9 */ /* 0x000fe40000000a00 */
[----:B------:R-:W-:Y:S01]  /*10bc0*/  @!P0 IADD3.X R47, R30, R33, R4, P5, P6 ;  /* 0x000000211e2f8210 */ /* 0x000fe20002fec404 */
[----:B------:R-:W-:-:S04]  /*10bd0*/  IMAD.WIDE.U32 R26, R32, UR34, R26 ;  /* 0x00000022201a7c25 */ /* 0x000fc8000f8e001a */
[----:B------:R-:W-:Y:S02]  /*10be0*/  VIADD R33, R27, UR5 ;  /* 0x000000051b217c36 */ /* 0x000fe40008000000 */
[----:B------:R-:W-:Y:S02]  /*10bf0*/  IMAD.MOV.U32 R32, RZ, RZ, R26 ;  /* 0x000000ffff207224 */ /* 0x000fe400078e001a */
[----:B------:R-:W-:Y:S02]  /*10c00*/  IMAD R34, R83, UR10, RZ ;  /* 0x0000000a53227c24 */ /* 0x000fe4000f8e02ff */
[----:B------:R-:W-:-:S04]  /*10c10*/  IMAD.WIDE.U32 R26, R31, UR10, R32 ;  /* 0x0000000a1f1a7c25 */ /* 0x000fc8000f8e0020 */
[----:B------:R-:W-:Y:S01]  /*10c20*/  IMAD R34, R31, UR11, R34 ;  /* 0x0000000b1f227c24 */ /* 0x000fe2000f8e0222 */
[----:B------:R-:W-:-:S04]  /*10c30*/  IADD3 R26, P5, R26, UR12, RZ ;  /* 0x0000000c1a1a7c10 */ /* 0x000fc8000ffbe0ff */
[--C-:B------:R-:W-:Y:S02]  /*10c40*/  IADD3.X R27, R27, UR13, R34.reuse, P5, !PT ;  /* 0x0000000d1b1b7c10 */ /* 0x100fe4000affe422 */
[----:B------:R-:W-:Y:S02]  /*10c50*/  ISETP.LT.OR P5, PT, R28, 0x1, !P1 ;  /* 0x000000011c00780c */ /* 0x000fe40004fa1670 */
[----:B------:R-:W-:-:S11]  /*10c60*/  PRMT R34, RZ, 0x7610, R34 ;  /* 0x00007610ff227816 */ /* 0x000fd60000000022 */
[----:B------:R-:W3:Y:S02]  /*10c70*/  @!P5 LDG.E.U8 R34, desc[UR40][R26.64] ;  /* 0x000000281a22d981 */ /* 0x000ee4000c1e1100 */
[----:B---3--:R-:W-:-:S04]  /*10c80*/  LOP3.LUT R34, R34, 0xff, RZ, 0xc0, !PT ;  /* 0x000000ff22227812 */ /* 0x008fc800078ec0ff */
[----:B------:R-:W-:-:S05]  /*10c90*/  F2FP.F16.E4M3.UNPACK_B R34, R34 ;  /* 0x00000022ff22723e */ /* 0x000fca00020006ff */
[----:B------:R-:W-:-:S05]  /*10ca0*/  HADD2.F32 R34, -RZ, R34.H0_H0 ;  /* 0x20000022ff227230 */ /* 0x000fca0000004100 */
[----:B------:R-:W-:-:S04]  /*10cb0*/  FMUL R34, R34, UR32 ;  /* 0x0000002022227c20 */ /* 0x000fc80008400000 */
[----:B------:R-:W-:Y:S02]  /*10cc0*/  FFMA R12, R12, UR33, R34 ;  /* 0x000000210c0c7c23 */ /* 0x000fe40008000022 */
[----:B------:R-:W0:Y:S03]  /*10cd0*/  @!P5 LDC.64 R34, c[0x0][0x5c0] ;  /* 0x00017000ff22db82 */ /* 0x000e260000000a00 */
[----:B------:R-:W-:Y:S02]  /*10ce0*/  F2FP.SATFINITE.E4M3.F32.PACK_AB_MERGE_C R12, RZ, R12, RZ ;  /* 0x0000000cff0c723e */ /* 0x000fe400048070ff */
[----:B0-----:R-:W-:-:S05]  /*10cf0*/  @!P5 IADD3 R34, P6, R24, R34, RZ ;  /* 0x000000221822d210 */ /* 0x001fca0007fde0ff */
[----:B------:R-:W-:-:S05]  /*10d00*/  @!P5 IMAD.X R35, R30, 0x1, R35, P6 ;  /* 0x000000011e23d824 */ /* 0x000fca00030e0623 */
[----:B------:R0:W-:Y:S01]  /*10d10*/  @!P5 STG.E.U8 desc[UR40][R34.64], R12 ;  /* 0x0000000c2200d986 */ /* 0x0001e2000c101128 */
[----:B------:R-:W-:Y:S02]  /*10d20*/  ISETP.LT.OR P5, PT, R28, 0x2, !P1 ;  /* 0x000000021c00780c */ /* 0x000fe40004fa1670 */
[----:B0-----:R-:W-:-:S11]  /*10d30*/  PRMT R12, RZ, 0x7610, R12 ;  /* 0x00007610ff0c7816 */ /* 0x001fd6000000000c */
[----:B------:R-:W0:Y:S01]  /*10d40*/  @!P5 LDC.64 R34, c[0x0][0x5c0] ;  /* 0x00017000ff22db82 */ /* 0x000e220000000a00 */
[----:B------:R-:W3:Y:S01]  /*10d50*/  @!P5 LDG.E.U8 R12, desc[UR40][R26.64+0x1] ;  /* 0x000001281a0cd981 */ /* 0x000ee2000c1e1100 */
[----:B0-----:R-:W-:-:S05]  /*10d60*/  @!P5 IADD3 R34, P6, R24, R34, RZ ;  /* 0x000000221822d210 */ /* 0x001fca0007fde0ff */
[----:B------:R-:W-:Y:S01]  /*10d70*/  @!P5 IMAD.X R35, R30, 0x1, R35, P6 ;  /* 0x000000011e23d824 */ /* 0x000fe200030e0623 */
[----:B---3--:R-:W-:-:S04]  /*10d80*/  LOP3.LUT R12, R12, 0xff, RZ, 0xc0, !PT ;  /* 0x000000ff0c0c7812 */ /* 0x008fc800078ec0ff */
[----:B------:R-:W-:-:S05]  /*10d90*/  F2FP.F16.E4M3.UNPACK_B R12, R12 ;  /* 0x0000000cff0c723e */ /* 0x000fca00020006ff */
[----:B------:R-:W-:-:S05]  /*10da0*/  HADD2.F32 R12, -RZ, R12.H0_H0 ;  /* 0x2000000cff0c7230 */ /* 0x000fca0000004100 */
[----:B------:R-:W-:-:S04]  /*10db0*/  FMUL R12, R12, UR32 ;  /* 0x000000200c0c7c20 */ /* 0x000fc80008400000 */
[----:B------:R-:W-:-:S05]  /*10dc0*/  FFMA R13, R13, UR33, R12 ;  /* 0x000000210d0d7c23 */ /* 0x000fca000800000c */
[----:B------:R-:W-:-:S05]  /*10dd0*/  F2FP.SATFINITE.E4M3.F32.PACK_AB_MERGE_C R13, RZ, R13, RZ ;  /* 0x0000000dff0d723e */ /* 0x000fca00048070ff */
[----:B------:R0:W-:Y:S01]  /*10de0*/  @!P5 STG.E.U8 desc[UR40][R34.64+0x1], R13 ;  /* 0x0000010d2200d986 */ /* 0x0001e2000c101128 */
[----:B------:R-:W-:-:S05]  /*10df0*/  IADD3 R12, P5, R31, 0x8, RZ ;  /* 0x000000081f0c7810 */ /* 0x000fca0007fbe0ff */
[----:B0-----:R-:W-:-:S04]  /*10e00*/  IMAD.X R34, RZ, RZ, R83, P5 ;  /* 0x000000ffff227224 */ /* 0x001fc800028e0653 */
[----:B------:R-:W-:-:S04]  /*10e10*/  IMAD R34, R34, UR10, RZ ;  /* 0x0000000a22227c24 */ /* 0x000fc8000f8e02ff */
[C---:B------:R-:W-:Y:S02]  /*10e20*/  IMAD R34, R12.reuse, UR11, R34 ;  /* 0x0000000b0c227c24 */ /* 0x040fe4000f8e0222 */
[----:B------:R-:W-:-:S03]  /*10e30*/  IMAD.WIDE.U32 R12, R12, UR10, R32 ;  /* 0x0000000a0c0c7c25 */ /* 0x000fc6000f8e0020 */
[----:B------:R-:W-:-:S04]  /*10e40*/  IADD3 R12, P5, R12, UR12, RZ ;  /* 0x0000000c0c0c7c10 */ /* 0x000fc8000ffbe0ff */
[--C-:B------:R-:W-:Y:S02]  /*10e50*/  IADD3.X R13, R13, UR13, R34.reuse, P5, !PT ;  /* 0x0000000d0d0d7c10 */ /* 0x100fe4000affe422 */
[----:B------:R-:W-:-:S06]  /*10e60*/  PRMT R34, RZ, 0x7610, R34 ;  /* 0x00007610ff227816 */ /* 0x000fcc0000000022 */
[----:B------:R-:W3:Y:S01]  /*10e70*/  @!P4 LDG.E.U8 R34, desc[UR40][R12.64] ;  /* 0x000000280c22c981 */ /* 0x000ee2000c1e1100 */
[----:B------:R-:W-:Y:S02]  /*10e80*/  ISETP.LT.OR P1, PT, R28, 0x11, !P3 ;  /* 0x000000111c00780c */ /* 0x000fe40005f21670 */
[----:B------:R-:W-:-:S11]  /*10e90*/  LOP3.LUT R0, R0, 0xfffffffd, RZ, 0xc0, !PT ;  /* 0xfffffffd00007812 */ /* 0x000fd600078ec0ff */
[----:B------:R-:W-:Y:S02]  /*10ea0*/  @P1 LOP3.LUT R0, R0, 0x2, RZ, 0xfc, !PT ;  /* 0x0000000200001812 */ /* 0x000fe400078efcff */
[----:B---3--:R-:W-:-:S04]  /*10eb0*/  LOP3.LUT R34, R34, 0xff, RZ, 0xc0, !PT ;  /* 0x000000ff22227812 */ /* 0x008fc800078ec0ff */
[----:B------:R-:W-:-:S05]  /*10ec0*/  F2FP.F16.E4M3.UNPACK_B R34, R34 ;  /* 0x00000022ff22723e */ /* 0x000fca00020006ff */
[----:B------:R-:W-:-:S05]  /*10ed0*/  HADD2.F32 R34, -RZ, R34.H0_H0 ;  /* 0x20000022ff227230 */ /* 0x000fca0000004100 */
[----:B------:R-:W-:-:S04]  /*10ee0*/  FMUL R34, R34, UR32 ;  /* 0x0000002022227c20 */ /* 0x000fc80008400000 */
[----:B------:R-:W-:Y:S02]  /*10ef0*/  FFMA R14, R14, UR33, R34 ;  /* 0x000000210e0e7c23 */ /* 0x000fe40008000022 */
[----:B------:R-:W0:Y:S03]  /*10f00*/  @!P1 LDC.64 R34, c[0x0][0x5c0] ;  /* 0x00017000ff229b82 */ /* 0x000e260000000a00 */
[----:B------:R-:W-:-:S05]  /*10f10*/  F2FP.SATFINITE.E4M3.F32.PACK_AB_MERGE_C R14, RZ, R14, RZ ;  /* 0x0000000eff0e723e */ /* 0x000fca00048070ff */
[----:B------:R1:W-:Y:S01]  /*10f20*/  @!P4 STG.E.U8 desc[UR40][R36.64], R14 ;  /* 0x0000000e2400c986 */ /* 0x0003e2000c101128 */
[----:B0-----:R-:W-:-:S04]  /*10f30*/  @!P1 IADD3 R40, P5, P6, R24, R34, R3 ;  /* 0x0000002218289210 */ /* 0x001fc80007ebe003 */
[----:B------:R-:W-:Y:S02]  /*10f40*/  @!P1 IADD3.X R41, R30, R35, R4, P5, P6 ;  /* 0x000000231e299210 */ /* 0x000fe40002fec404 */
[----:B------:R-:W-:Y:S02]  /*10f50*/  LOP3.LUT P1, RZ, R29, 0x400000, RZ, 0xc0, !PT ;  /* 0x004000001dff7812 */ /* 0x000fe4000782c0ff */
[----:B-1----:R-:W-:-:S11]  /*10f60*/  PRMT R14, RZ, 0x7610, R14 ;  /* 0x00007610ff0e7816 */ /* 0x002fd6000000000e */
[----:B------:R-:W3:Y:S01]  /*10f70*/  @!P1 LDG.E.U8 R14, desc[UR40][R12.64+0x1] ;  /* 0x000001280c0e9981 */ /* 0x000ee2000c1e1100 */
[----:B------:R-:W-:-:S13]  /*10f80*/  ISETP.LT.OR P5, PT, R28, 0x12, !P3 ;  /* 0x000000121c00780c */ /* 0x000fda0005fa1670 */
[----:B------:R-:W0:Y:S01]  /*10f90*/  @!P5 LDC.64 R34, c[0x0][0x5c0] ;  /* 0x00017000ff22db82 */ /* 0x000e220000000a00 */
[----:B------:R-:W-:-:S04]  /*10fa0*/  LOP3.LUT R29, R29, 0xffefffff, RZ, 0xc0, !PT ;  /* 0xffefffff1d1d7812 */ /* 0x000fc800078ec0ff */
[----:B------:R-:W-:Y:S02]  /*10fb0*/  @P5 LOP3.LUT R29, R29, 0x100000, RZ, 0xfc, !PT ;  /* 0x001000001d1d5812 */ /* 0x000fe400078efcff */
[----:B0-----:R-:W-:-:S04]  /*10fc0*/  @!P5 IADD3 R36, P4, P6, R24, R34, R3 ;  /* 0x000000221824d210 */ /* 0x001fc80007e9e003 */
[----:B------:R-:W-:Y:S02]  /*10fd0*/  @!P5 IADD3.X R37, R30, R35, R4, P4, P6 ;  /* 0x000000231e25d210 */ /* 0x000fe400027ec404 */
[----:B------:R-:W-:Y:S02]  /*10fe0*/  ISETP.LT.OR P5, PT, R28, 0x19, !P3 ;  /* 0x000000191c00780c */ /* 0x000fe40005fa1670 */
[----:B------:R-:W-:Y:S02]  /*10ff0*/  ISETP.GE.AND P6, PT, R11, 0x1, PT ;  /* 0x000000010b00780c */ /* 0x000fe40003fc6270 */
[----:B---3--:R-:W-:-:S04]  /*11000*/  LOP3.LUT R14, R14, 0xff, RZ, 0xc0, !PT ;  /* 0x000000ff0e0e7812 */ /* 0x008fc800078ec0ff */
[----:B------:R-:W-:-:S05]  /*11010*/  F2FP.F16.E4M3.UNPACK_B R14, R14 ;  /* 0x0000000eff0e723e */ /* 0x000fca00020006ff */
[----:B------:R-:W-:-:S05]  /*11020*/  HADD2.F32 R14, -RZ, R14.H0_H0 ;  /* 0x2000000eff0e7230 */ /* 0x000fca0000004100 */
[----:B------:R-:W-:-:S04]  /*11030*/  FMUL R14, R14, UR32 ;  /* 0x000000200e0e7c20 */ /* 0x000fc80008400000 */
[----:B------:R-:W-:-:S05]  /*11040*/  FFMA R15, R15, UR33, R14 ;  /* 0x000000210f0f7c23 */ /* 0x000fca000800000e */
[----:B------:R-:W-:-:S05]  /*11050*/  F2FP.SATFINITE.E4M3.F32.PACK_AB_MERGE_C R15, RZ, R15, RZ ;  /* 0x0000000fff0f723e */ /* 0x000fca00048070ff */
[----:B------:R0:W-:Y:S02]  /*11060*/  @!P1 STG.E.U8 desc[UR40][R38.64+0x1], R15 ;  /* 0x0000010f26009986 */ /* 0x0001e4000c101128 */
[----:B0-----:R-:W0:Y:S02]  /*11070*/  @!P5 LDC.64 R14, c[0x0][0x5c0] ;  /* 0x00017000ff0edb82 */ /* 0x001e240000000a00 */
[----:B0-----:R-:W-:-:S04]  /*11080*/  @!P5 IADD3 R48, P1, P4, R24, R14, R3 ;  /* 0x0000000e1830d210 */ /* 0x001fc80007c3e003 */
[----:B------:R-:W-:Y:S02]  /*11090*/  @!P5 IADD3.X R49, R30, R15, R4, P1, P4 ;  /* 0x0000000f1e31d210 */ /* 0x000fe40000fe8404 */
        /* <DEDUP_REMOVED lines=19> */
[----:B------:R-:W-:Y:S02]  /*111d0*/  ISETP.LT.OR P4, PT, R28, 0x1a, !P3 ;  /* 0x0000001a1c00780c */ /* 0x000fe40005f81670 */
        /* <DEDUP_REMOVED lines=8> */
[----:B0-----:R-:W-:Y:S02]  /*11260*/  @!P4 IADD3 R34, P1, P6, R24, R14, R3 ;  /* 0x0000000e1822c210 */ /* 0x001fe40007e3e003 */
[----:B------:R-:W-:-:S06]  /*11270*/  PRMT R14, RZ, 0x7610, R14 ;  /* 0x00007610ff0e7816 */ /* 0x000fcc000000000e */
[----:B------:R-:W3:Y:S01]  /*11280*/  @!P2 LDG.E.U8 R14, desc[UR40][R12.64+0x8] ;  /* 0x000008280c0ea981 */ /* 0x000ee2000c1e1100 */
[----:B------:R-:W-:-:S04]  /*11290*/  LOP3.LUT R0, R0, 0xfffffffb, RZ, 0xc0, !PT ;  /* 0xfffffffb00007812 */ /* 0x000fc800078ec0ff */
[----:B------:R-:W-:Y:S02]  /*112a0*/  @P5 LOP3.LUT R0, R0, 0x4, RZ, 0xfc, !PT ;  /* 0x0000000400005812 */ /* 0x000fe400078efcff */
[----:B------:R-:W-:Y:S02]  /*112b0*/  ISETP.GE.AND P5, PT, R11, 0x81, PT ;  /* 0x000000810b00780c */ /* 0x000fe40003fa6270 */
[----:B------:R-:W-:Y:S02]  /*112c0*/  @!P4 IADD3.X R35, R30, R15, R4, P1, P6 ;  /* 0x0000000f1e23c210 */ /* 0x000fe40000fec404 */
[----:B------:R-:W-:Y:S02]  /*112d0*/  ISETP.LT.OR P1, PT, R28, 0x1, !P5 ;  /* 0x000000011c00780c */ /* 0x000fe40006f21670 */
[----:B------:R-:W-:-:S04]  /*112e0*/  LOP3.LUT R29, R29, 0xfffeffff, RZ, 0xc0, !PT ;  /* 0xfffeffff1d1d7812 */ /* 0x000fc800078ec0ff */
[----:B------:R-:W-:-:S04]  /*112f0*/  @P3 LOP3.LUT R29, R29, 0x10000, RZ, 0xfc, !PT ;  /* 0x000100001d1d3812 */ /* 0x000fc800078efcff */
[----:B------:R-:W-:-:S04]  /*11300*/  LOP3.LUT R29, R29, 0xfffbffff, RZ, 0xc0, !PT ;  /* 0xfffbffff1d1d7812 */ /* 0x000fc800078ec0ff */
[----:B------:R-:W-:-:S04]  /*11310*/  @P4 LOP3.LUT R29, R29, 0x40000, RZ, 0xfc, !PT ;  /* 0x000400001d1d4812 */ /* 0x000fc800078efcff */
[----:B------:R-:W-:-:S04]  /*11320*/  LOP3.LUT R29, R29, 0xfff7ffff, RZ, 0xc0, !PT ;  /* 0xfff7ffff1d1d7812 */ /* 0x000fc800078ec0ff */
        /* <DEDUP_REMOVED lines=8> */
[----:B------:R-:W-:Y:S01]  /*113b0*/  @!P2 STG.E.U8 desc[UR40][R44.64+0x8], R18 ;  /* 0x000008122c00a986 */ /* 0x000fe2000c101128 */
[----:B0-----:R-:W-:-:S04]  /*113c0*/  @!P1 IADD3 R42, P3, P6, R24, R14, R8 ;  /* 0x0000000e182a9210 */ /* 0x001fc80007e7e008 */
[----:B------:R-:W-:Y:S02]  /*113d0*/  @!P1 IADD3.X R43, R30, R15, R7, P3, P6 ;  /* 0x0000000f1e2b9210 */ /* 0x000fe40001fec407 */
[----:B------:R-:W-:-:S04]  /*113e0*/  ISETP.GE.AND P1, PT, R11, 0x81, PT ;  /* 0x000000810b00780c */ /* 0x000fc80003f26270 */
[----:B------:R-:W-:-:S13]  /*113f0*/  ISETP.LT.OR P2, PT, R28, 0x2, !P1 ;  /* 0x000000021c00780c */ /* 0x000fda0004f41670 */
[----:B------:R-:W0:Y:S02]  /*11400*/  @!P2 LDC.64 R14, c[0x0][0x5c0] ;  /* 0x00017000ff0eab82 */ /* 0x000e240000000a00 */
[----:B0-----:R-:W-:Y:S02]  /*11410*/  @!P2 IADD3 R38, P3, P6, R24, R14, R8 ;  /* 0x0000000e1826a210 */ /* 0x001fe40007e7e008 */
[----:B------:R-:W-:-:S06]  /*11420*/  PRMT R14, RZ, 0x7610, R14 ;  /* 0x00007610ff0e7816 */ /* 0x000fcc000000000e */
[----:B------:R-:W3:Y:S01]  /*11430*/  @!P0 LDG.E.U8 R14, desc[UR40][R12.64+0x9] ;  /* 0x000009280c0e8981 */ /* 0x000ee2000c1e1100 */
[----:B------:R-:W-:Y:S02]  /*11440*/  @!P2 IADD3.X R39, R30, R15, R7, P3, P6 ;  /* 0x0000000f1e27a210 */ /* 0x000fe40001fec407 */
[----:B------:R-:W-:Y:S02]  /*11450*/  ISETP.LT.OR P3, PT, R28, 0x9, !P1 ;  /* 0x000000091c00780c */ /* 0x000fe40004f61670 */
        /* <DEDUP_REMOVED lines=15> */
[----:B------:R-:W-:Y:S02]  /*11550*/  ISETP.LT.OR P0, PT, R28, 0x11, !P3 ;  /* 0x000000111c00780c */ /* 0x000fe40005f01670 */
[----:B------:R-:W-:-:S11]  /*11560*/  PRMT R14, RZ, 0x7610, R14 ;  /* 0x00007610ff0e7816 */ /* 0x000fd6000000000e */
[----:B------:R-:W3:Y:S01]  /*11570*/  @!P0 LDG.E.U8 R14, desc[UR40][R26.64+0x10] ;  /* 0x000010281a0e8981 */ /* 0x000ee2000c1e1100 */
[----:B------:R-:W-:Y:S02]  /*11580*/  PRMT R16, RZ, 0x7610, R16 ;  /* 0x00007610ff107816 */ /* 0x000fe40000000010 */
        /* <DEDUP_REMOVED lines=10> */
[----:B------:R-:W-:-:S13]  /*11630*/  ISETP.LT.OR P0, PT, R28, 0x12, !P3 ;  /* 0x000000121c00780c */ /* 0x000fda0005f01670 */
[----:B------:R-:W3:Y:S01]  /*11640*/  @!P0 LDG.E.U8 R16, desc[UR40][R26.64+0x11] ;  /* 0x000011281a108981 */ /* 0x000ee2000c1e1100 */
[----:B0-----:R-:W0:Y:S02]  /*11650*/  @!P0 LDC.64 R14, c[0x0][0x5c0] ;  /* 0x00017000ff0e8b82 */ /* 0x001e240000000a00 */
[----:B0-----:R-:W-:-:S05]  /*11660*/  @!P0 IADD3 R14, P6, R24, R14, RZ ;  /* 0x0000000e180e8210 */ /* 0x001fca0007fde0ff */
[----:B------:R-:W-:Y:S01]  /*11670*/  @!P0 IMAD.X R15, R30, 0x1, R15, P6 ;  /* 0x000000011e0f8824 */ /* 0x000fe200030e060f */
[----:B------:R-:W-:Y:S02]  /*11680*/  LOP3.LUT P5, RZ, R0, 0x2, RZ, 0xc0, !PT ;  /* 0x0000000200ff7812 */ /* 0x000fe400078ac0ff */
[----:B---3--:R-:W-:-:S04]  /*11690*/  LOP3.LUT R16, R16, 0xff, RZ, 0xc0, !PT ;  /* 0x000000ff10107812 */ /* 0x008fc800078ec0ff */
[----:B------:R-:W-:-:S05]  /*116a0*/  F2FP.F16.E4M3.UNPACK_B R16, R16 ;  /* 0x00000010ff10723e */ /* 0x000fca00020006ff */
[----:B------:R-:W-:-:S05]  /*116b0*/  HADD2.F32 R16, -RZ, R16.H0_H0 ;  /* 0x20000010ff107230 */ /* 0x000fca0000004100 */
[----:B------:R-:W-:-:S04]  /*116c0*/  FMUL R16, R16, UR32 ;  /* 0x0000002010107c20 */ /* 0x000fc80008400000 */
[----:B------:R-:W-:-:S05]  /*116d0*/  FFMA R21, R21, UR33, R16 ;  /* 0x0000002115157c23 */ /* 0x000fca0008000010 */
[----:B------:R-:W-:-:S05]  /*116e0*/  F2FP.SATFINITE.E4M3.F32.PACK_AB_MERGE_C R21, RZ, R21, RZ ;  /* 0x00000015ff15723e */ /* 0x000fca00048070ff */
[----:B------:R0:W-:Y:S01]  /*116f0*/  @!P0 STG.E.U8 desc[UR40][R14.64+0x11], R21 ;  /* 0x000011150e008986 */ /* 0x0001e2000c101128 */
[----:B------:R-:W-:-:S13]  /*11700*/  ISETP.LT.OR P0, PT, R28, 0xa, !P1 ;  /* 0x0000000a1c00780c */ /* 0x000fda0004f01670 */
[----:B0-----:R-:W0:Y:S02]  /*11710*/  @!P0 LDC.64 R14, c[0x0][0x5c0] ;  /* 0x00017000ff0e8b82 */ /* 0x001e240000000a00 */
[----:B0-----:R-:W-:Y:S02]  /*11720*/  @!P0 IADD3 R44, P4, P6, R24, R14, R8 ;  /* 0x0000000e182c8210 */ /* 0x001fe40007e9e008 */
[----:B------:R-:W-:-:S06]  /*11730*/  PRMT R14, RZ, 0x7610, R14 ;  /* 0x00007610ff0e7816 */ /* 0x000fcc000000000e */
[----:B------:R-:W3:Y:S01]  /*11740*/  @!P5 LDG.E.U8 R14, desc[UR40][R12.64+0x10] ;  /* 0x000010280c0ed981 */ /* 0x000ee2000c1e1100 */
[----:B------:R-:W-:Y:S02]  /*11750*/  ISETP.LT.OR P2, PT, R28, 0x11, !P1 ;  /* 0x000000111c00780c */ /* 0x000fe40004f41670 */
[----:B------:R-:W-:Y:S02]  /*11760*/  @!P0 IADD3.X R45, R30, R15, R7, P4, P6 ;  /* 0x0000000f1e2d8210 */ /* 0x000fe400027ec407 */
[----:B------:R-:W-:-:S09]  /*11770*/  LOP3.LUT R0, R0, 0xffffffdf, RZ, 0xc0, !PT ;  /* 0xffffffdf00007812 */ /* 0x000fd200078ec0ff */
[----:B------:R-:W-:-:S04]  /*11780*/  @P2 LOP3.LUT R0, R0, 0x20, RZ, 0xfc, !PT ;  /* 0x0000002000002812 */ /* 0x000fc800078efcff */
[----:B------:R-:W-:Y:S02]  /*11790*/  LOP3.LUT R0, R0, 0xffffffef, RZ, 0xc0, !PT ;  /* 0xffffffef00007812 */ /* 0x000fe400078ec0ff */
        /* <DEDUP_REMOVED lines=8> */
[----:B------:R-:W-:Y:S02]  /*11820*/  ISETP.LT.OR P5, PT, R28, 0x12, !P1 ;  /* 0x000000121c00780c */ /* 0x000fe40004fa1670 */
[----:B0-----:R-:W-:-:S04]  /*11830*/  @!P2 IADD3 R46, P4, P6, R24, R14, R8 ;  /* 0x0000000e182ea210 */ /* 0x001fc80007e9e008 */
[----:B------:R-:W-:-:S07]  /*11840*/  @!P2 IADD3.X R47, R30, R15, R7, P4, P6 ;  /* 0x0000000f1e2fa210 */ /* 0x000fce00027ec407 */
[----:B------:R-:W1:Y:S01]  /*11850*/  @!P5 LDC.64 R14, c[0x0][0x5c0] ;  /* 0x00017000ff0edb82 */ /* 0x000e620000000a00 */
[----:B------:R-:W-:Y:S02]  /*11860*/  @P5 LOP3.LUT R0, R0, 0x10, RZ, 0xfc, !PT ;  /* 0x0000001000005812 */ /* 0x000fe400078efcff */
[----:B-1----:R-:W-:-:S04]  /*11870*/  @!P5 IADD3 R40, P4, P6, R24, R14, R8 ;  /* 0x0000000e1828d210 */ /* 0x002fc80007e9e008 */
[----:B------:R-:W-:Y:S02]  /*11880*/  @!P5 IADD3.X R41, R30, R15, R7, P4, P6 ;  /* 0x0000000f1e29d210 */ /* 0x000fe400027ec407 */
[----:B------:R-:W-:Y:S02]  /*11890*/  LOP3.LUT P5, RZ, R29, 0x100000, RZ, 0xc0, !PT ;  /* 0x001000001dff7812 */ /* 0x000fe400078ac0ff */
[----:B------:R-:W-:-:S11]  /*118a0*/  PRMT R14, RZ, 0x7610, R14 ;  /* 0x00007610ff0e7816 */ /* 0x000fd6000000000e */
[----:B------:R-:W3:Y:S01]  /*118b0*/  @!P5 LDG.E.U8 R14, desc[UR40][R12.64+0x11] ;  /* 0x000011280c0ed981 */ /* 0x000ee2000c1e1100 */
[----:B------:R-:W-:Y:S02]  /*118c0*/  ISETP.LT.OR P4, PT, R28, 0x19, !P1 ;  /* 0x000000191c00780c */ /* 0x000fe40004f81670 */
[----:B---3--:R-:W-:-:S04]  /*118d0*/  LOP3.LUT R14, R14, 0xff, RZ, 0xc0, !PT ;  /* 0x000000ff0e0e7812 */ /* 0x008fc800078ec0ff */
[----:B------:R-:W-:-:S05]  /*118e0*/  F2FP.F16.E4M3.UNPACK_B R14, R14 ;  /* 0x0000000eff0e723e */ /* 0x000fca00020006ff */
[----:B------:R-:W-:-:S05]  /*118f0*/  HADD2.F32 R14, -RZ, R14.H0_H0 ;  /* 0x2000000eff0e7230 */ /* 0x000fca0000004100 */
[----:B------:R-:W-:-:S04]  /*11900*/  FMUL R14, R14, UR32 ;  /* 0x000000200e0e7c20 */ /* 0x000fc80008400000 */
[----:B------:R-:W-:Y:S02]  /*11910*/  FFMA R23, R23, UR33, R14 ;  /* 0x0000002117177c23 */ /* 0x000fe4000800000e */
[----:B------:R-:W0:Y:S03]  /*11920*/  @!P4 LDC.64 R14, c[0x0][0x5c0] ;  /* 0x00017000ff0ecb82 */ /* 0x000e260000000a00 */
[----:B------:R-:W-:-:S05]  /*11930*/  F2FP.SATFINITE.E4M3.F32.PACK_AB_MERGE_C R23, RZ, R23, RZ ;  /* 0x00000017ff17723e */ /* 0x000fca00048070ff */
[----:B------:R0:W-:Y:S02]  /*11940*/  @!P5 STG.E.U8 desc[UR40][R36.64+0x11], R23 ;  /* 0x000011172400d986 */ /* 0x0001e4000c101128 */
[----:B0-----:R-:W-:-:S04]  /*11950*/  @!P4 IADD3 R36, P5, P6, R24, R14, R8 ;  /* 0x0000000e1824c210 */ /* 0x001fc80007ebe008 */
[----:B------:R-:W-:Y:S02]  /*11960*/  @!P4 IADD3.X R37, R30, R15, R7, P5, P6 ;  /* 0x0000000f1e25c210 */ /* 0x000fe40002fec407 */
        /* <DEDUP_REMOVED lines=16> */
[----:B0-----:R-:W0:Y:S01]  /*11a70*/  @!P5 LDC.64 R14, c[0x0][0x5c0] ;  /* 0x00017000ff0edb82 */ /* 0x001e220000000a00 */
[----:B------:R-:W-:Y:S02]  /*11a80*/  ISETP.LT.OR P1, PT, R28, 0x1a, !P1 ;  /* 0x0000001a1c00780c */ /* 0x000fe40004f21670 */
[----:B------:R-:W-:Y:S02]  /*11a90*/  LOP3.LUT R0, R0, 0xffffffbf, RZ, 0xc0, !PT ;  /* 0xffffffbf00007812 */ /* 0x000fe400078ec0ff */
[----:B0-----:R-:W-:-:S05]  /*11aa0*/  @!P5 IADD3 R14, P6, R24, R14, RZ ;  /* 0x0000000e180ed210 */ /* 0x001fca0007fde0ff */
[----:B------:R-:W-:Y:S01]  /*11ab0*/  @!P5 IMAD.X R15, R30, 0x1, R15, P6 ;  /* 0x000000011e0fd824 */ /* 0x000fe200030e060f */
[----:B------:R-:W-:-:S04]  /*11ac0*/  @P4 LOP3.LUT R0, R0, 0x40, RZ, 0xfc, !PT ;  /* 0x0000004000004812 */ /* 0x000fc800078efcff */
[----:B------:R-:W-:Y:S02]  /*11ad0*/  LOP3.LUT P4, RZ, R0, 0x4, RZ, 0xc0, !PT ;  /* 0x0000000400ff7812 */ /* 0x000fe4000788c0ff */
        /* <DEDUP_REMOVED lines=11> */
[----:B------:R-:W-:Y:S02]  /*11b90*/  LOP3.LUT R0, R0, 0xfffffffd, RZ, 0xc0, !PT ;  /* 0xfffffffd00007812 */ /* 0x000fe400078ec0ff */
[----:B------:R-:W-:Y:S02]  /*11ba0*/  ISETP.GE.AND P3, PT, R11, 0x101, PT ;  /* 0x000001010b00780c */ /* 0x000fe40003f66270 */
[----:B------:R-:W-:Y:S02]  /*11bb0*/  @P1 LOP3.LUT R0, R0, 0x2, RZ, 0xfc, !PT ;  /* 0x0000000200001812 */ /* 0x000fe400078efcff */
[----:B------:R-:W-:Y:S02]  /*11bc0*/  @!P1 IADD3.X R23, R30, R15, R7, P5, P6 ;  /* 0x0000000f1e179210 */ /* 0x000fe40002fec407 */
[----:B------:R-:W-:Y:S02]  /*11bd0*/  ISETP.LT.OR P1, PT, R28, 0x1, !P3 ;  /* 0x000000011c00780c */ /* 0x000fe40005f21670 */
[----:B------:R-:W-:-:S11]  /*11be0*/  LOP3.LUT R0, R0, 0xffffff7f, RZ, 0xc0, !PT ;  /* 0xffffff7f00007812 */ /* 0x000fd600078ec0ff */
        /* <DEDUP_REMOVED lines=10> */
[----:B------:R-:W-:Y:S02]  /*11c90*/  ISETP.LT.OR P4, PT, R28, 0x2, !P3 ;  /* 0x000000021c00780c */ /* 0x000fe40005f81670 */
[----:B0-----:R-:W-:-:S04]  /*11ca0*/  @!P1 IADD3 R52, P5, P6, R24, R14, R10 ;  /* 0x0000000e18349210 */ /* 0x001fc80007ebe00a */
[----:B------:R-:W-:-:S07]  /*11cb0*/  @!P1 IADD3.X R53, R30, R15, R9, P5, P6 ;  /* 0x0000000f1e359210 */ /* 0x000fce0002fec409 */
[----:B------:R-:W0:Y:S01]  /*11cc0*/  @!P4 LDC.64 R14, c[0x0][0x5c0] ;  /* 0x00017000ff0ecb82 */ /* 0x000e220000000a00 */
[----:B------:R-:W-:Y:S02]  /*11cd0*/  @P4 LOP3.LUT R0, R0, 0x4, RZ, 0xfc, !PT ;  /* 0x0000000400004812 */ /* 0x000fe400078efcff */
[----:B0-----:R-:W-:-:S04]  /*11ce0*/  @!P4 IADD3 R54, P5, P6, R24, R14, R10 ;  /* 0x0000000e1836c210 */ /* 0x001fc80007ebe00a */
[----:B------:R-:W-:Y:S02]  /*11cf0*/  @!P4 IADD3.X R55, R30, R15, R9, P5, P6 ;  /* 0x0000000f1e37c210 */ /* 0x000fe40002fec409 */
[----:B------:R-:W-:Y:S02]  /*11d00*/  LOP3.LUT P4, RZ, R29, 0x40000, RZ, 0xc0, !PT ;  /* 0x000400001dff7812 */ /* 0x000fe4000788c0ff */
[----:B------:R-:W-:-:S11]  /*11d10*/  PRMT R14, RZ, 0x7610, R14 ;  /* 0x00007610ff0e7816 */ /* 0x000fd6000000000e */
[----:B------:R-:W3:Y:S01]  /*11d20*/  @!P4 LDG.E.U8 R14, desc[UR40][R12.64+0x19] ;  /* 0x000019280c0ec981 */ /* 0x000ee2000c1e1100 */
        /* <DEDUP_REMOVED lines=9> */
[----:B------:R-:W-:-:S04]  /*11dc0*/  IMAD.X R16, RZ, RZ, R83, P4 ;  /* 0x000000ffff107224 */ /* 0x000fc800020e0653 */
        /* <DEDUP_REMOVED lines=8> */
[----:B------:R-:W-:Y:S02]  /*11e50*/  LOP3.LUT P2, RZ, R29, 0x200000, RZ, 0xc0, !PT ;  /* 0x002000001dff7812 */ /* 0x000fe4000784c0ff */
[----:B---3--:R-:W-:-:S04]  /*11e60*/  LOP3.LUT R16, R16, 0xff, RZ, 0xc0, !PT ;  /* 0x000000ff10107812 */ /* 0x008fc800078ec0ff */
[----:B------:R-:W-:-:S05]  /*11e70*/  F2FP.F16.E4M3.UNPACK_B R16, R16 ;  /* 0x00000010ff10723e */ /* 0x000fca00020006ff */
[----:B------:R-:W-:-:S05]  /*11e80*/  HADD2.F32 R16, -RZ, R16.H0_H0 ;  /* 0x20000010ff107230 */ /* 0x000fca0000004100 */
[----:B------:R-:W-:-:S04]  /*11e90*/  FMUL R16, R16, UR32 ;  /* 0x0000002010107c20 */ /* 0x000fc80008400000 */
[----:B------:R-:W-:Y:S02]  /*11ea0*/  FFMA R236, R236, UR33, R16 ;  /* 0x00000021ecec7c23 */ /* 0x000fe40008000010 */
[----:B------:R-:W1:Y:S03]  /*11eb0*/  @!P6 LDC.64 R16, c[0x0][0x5c0] ;  /* 0x00017000ff10eb82 */ /* 0x000e660000000a00 */
[----:B------:R-:W-:-:S05]  /*11ec0*/  F2FP.SATFINITE.E4M3.F32.PACK_AB_MERGE_C R236, RZ, R236, RZ ;  /* 0x000000ecffec723e */ /* 0x000fca00048070ff */
[----:B------:R-:W-:Y:S01]  /*11ed0*/  @!P1 STG.E.U8 desc[UR40][R42.64], R236 ;  /* 0x000000ec2a009986 */ /* 0x000fe2000c101128 */
[----:B-1----:R-:W-:Y:S02]  /*11ee0*/  @!P6 IADD3 R60, P4, P5, R24, R16, R10 ;  /* 0x00000010183ce210 */ /* 0x002fe40007d9e00a */
[----:B------:R-:W-:-:S06]  /*11ef0*/  PRMT R16, RZ, 0x7610, R16 ;  /* 0x00007610ff107816 */ /* 0x000fcc0000000010 */
[----:B------:R-:W3:Y:S01]  /*11f00*/  @!P2 LDG.E.U8 R16, desc[UR40][R14.64+0x1] ;  /* 0x000001280e10a981 */ /* 0x000ee2000c1e1100 */
[----:B------:R-:W-:Y:S02]  /*11f10*/  ISETP.GE.AND P1, PT, R11, 0x89, PT ;  /* 0x000000890b00780c */ /* 0x000fe40003f26270 */
[----:B------:R-:W-:Y:S02]  /*11f20*/  @!P6 IADD3.X R61, R30, R17, R9, P4, P5 ;  /* 0x000000111e3de210 */ /* 0x000fe400027ea409 */
[----:B------:R-:W-:Y:S02]  /*11f30*/  ISETP.LT.OR P5, PT, R28, 0x1, !P1 ;  /* 0x000000011c00780c */ /* 0x000fe40004fa1670 */
[----:B------:R-:W-:-:S04]  /*11f40*/  LOP3.LUT R0, R0, 0xfffffbff, RZ, 0xc0, !PT ;  /* 0xfffffbff00007812 */ /* 0x000fc800078ec0ff */
[----:B------:R-:W-:-:S07]  /*11f50*/  @P6 LOP3.LUT R0, R0, 0x400, RZ, 0xfc, !PT ;  /* 0x0000040000006812 */ /* 0x000fce00078efcff */
[----:B------:R-:W-:Y:S02]  /*11f60*/  @!P5 IADD3 R20, P4, P6, R3, R24, R8 ;  /* 0x000000180314d210 */ /* 0x000fe40007e9e008 */
[----:B---3--:R-:W-:-:S04]  /*11f70*/  LOP3.LUT R16, R16, 0xff, RZ, 0xc0, !PT ;  /* 0x000000ff10107812 */ /* 0x008fc800078ec0ff */
[----:B------:R-:W-:-:S05]  /*11f80*/  F2FP.F16.E4M3.UNPACK_B R16, R16 ;  /* 0x00000010ff10723e */ /* 0x000fca00020006ff */
[----:B------:R-:W-:-:S05]  /*11f90*/  HADD2.F32 R16, -RZ, R16.H0_H0 ;  /* 0x20000010ff107230 */ /* 0x000fca0000004100 */
[----:B------:R-:W-:-:S04]  /*11fa0*/  FMUL R16, R16, UR32 ;  /* 0x0000002010107c20 */ /* 0x000fc80008400000 */
[----:B------:R-:W-:-:S05]  /*11fb0*/  FFMA R237, R237, UR33, R16 ;  /* 0x00000021eded7c23 */ /* 0x000fca0008000010 */
[----:B------:R-:W-:-:S05]  /*11fc0*/  F2FP.SATFINITE.E4M3.F32.PACK_AB_MERGE_C R237, RZ, R237, RZ ;  /* 0x000000edffed723e */ /* 0x000fca00048070ff */
[----:B------:R-:W-:Y:S01]  /*11fd0*/  @!P2 STG.E.U8 desc[UR40][R38.64+0x1], R237 ;  /* 0x000001ed2600a986 */ /* 0x000fe2000c101128 */
[----:B------:R-:W-:-:S05]  /*11fe0*/  IADD3 R16, P2, R31, 0x88, RZ ;  /* 0x000000881f107810 */ /* 0x000fca0007f5e0ff */
[----:B------:R-:W-:-:S04]  /*11ff0*/  IMAD.X R18, RZ, RZ, R83, P2 ;  /* 0x000000ffff127224 */ /* 0x000fc800010e0653 */
[----:B------:R-:W-:-:S04]  /*12000*/  IMAD R18, R18, UR10, RZ ;  /* 0x0000000a12127c24 */ /* 0x000fc8000f8e02ff */
[C---:B------:R-:W-:Y:S02]  /*12010*/  IMAD R18, R16.reuse, UR11, R18 ;  /* 0x0000000b10127c24 */ /* 0x040fe4000f8e0212 */
[----:B------:R-:W-:-:S03]  /*12020*/  IMAD.WIDE.U32 R16, R16, UR10, R32 ;  /* 0x0000000a10107c25 */ /* 0x000fc6000f8e0020 */
[----:B------:R-:W-:-:S04]  /*12030*/  IADD3 R16, P2, R16, UR12, RZ ;  /* 0x0000000c10107c10 */ /* 0x000fc8000ff5e0ff */
[----:B------:R-:W-:Y:S02]  /*12040*/  IADD3.X R17, R17, UR13, R18, P2, !PT ;  /* 0x0000000d11117c10 */ /* 0x000fe400097fe412 */
[----:B------:R-:W1:Y:S02]  /*12050*/  @!P5 LDC.64 R18, c[0x0][0x5c0] ;  /* 0x00017000ff12db82 */ /* 0x000e640000000a00 */
[----:B-1----:R-:W-:Y:S02]  /*12060*/  @!P5 IADD3 R18, P2, R20, R18, RZ ;  /* 0x000000121412d210 */ /* 0x002fe40007f5e0ff */
[----:B------:R-:W-:-:S06]  /*12070*/  PRMT R20, RZ, 0x7610, R20 ;  /* 0x00007610ff147816 */ /* 0x000fcc0000000014 */
[----:B------:R-:W3:Y:S01]  /*12080*/  @!P5 LDG.E.U8 R20, desc[UR40][R16.64] ;  /* 0x000000281014d981 */ /* 0x000ee2000c1e1100 */
[----:B------:R-:W-:Y:S02]  /*12090*/  @!P5 IADD3.X R21, R4, R30, R7, P4, P6 ;  /* 0x0000001e0415d210 */ /* 0x000fe400027ec407 */
[----:B------:R-:W-:-:S03]  /*120a0*/  ISETP.LT.OR P4, PT, R28, 0x2, !P1 ;  /* 0x000000021c00780c */ /* 0x000fc60004f81670 */
[----:B------:R-:W-:-:S10]  /*120b0*/  @!P5 IMAD.X R19, R21, 0x1, R19, P2 ;  /* 0x000000011513d824 */ /* 0x000fd400010e0613 */
[----:B0-----:R-:W-:-:S04]  /*120c0*/  @!P4 IADD3 R34, P2, P6, R3, R24, R8 ;  /* 0x000000180322c210 */ /* 0x001fc80007e5e008 */
[----:B------:R-:W-:Y:S02]  /*120d0*/  @!P4 IADD3.X R35, R4, R30, R7, P2, P6 ;  /* 0x0000001e0423c210 */ /* 0x000fe400017ec407 */
[----:B------:R-:W-:Y:S02]  /*120e0*/  ISETP.LT.OR P2, PT, R28, 0xa, !P3 ;  /* 0x0000000a1c00780c */ /* 0x000fe40005f41670 */
[----:B---3--:R-:W-:-:S04]  /*120f0*/  LOP3.LUT R20, R20, 0xff, RZ, 0xc0, !PT ;  /* 0x000000ff14147812 */ /* 0x008fc800078ec0ff */
[----:B------:R-:W-:-:S05]  /*12100*/  F2FP.F16.E4M3.UNPACK_B R20, R20 ;  /* 0x00000014ff14723e */ /* 0x000fca00020006ff */
[----:B------:R-:W-:-:S05]  /*12110*/  HADD2.F32 R20, -RZ, R20.H0_H0 ;  /* 0x20000014ff147230 */ /* 0x000fca0000004100 */
[----:B------:R-:W-:-:S04]  /*12120*/  FMUL R20, R20, UR32 ;  /* 0x0000002014147c20 */ /* 0x000fc80008400000 */
[----:B--2---:R-:W-:Y:S01]  /*12130*/  FFMA R20, R56, UR33, R20 ;  /* 0x0000002138147c23 */ /* 0x004fe20008000014 */
[----:B------:R-:W-:Y:S01]  /*12140*/  LOP3.LUT R29, R29, 0xffffbfff, RZ, 0xc0, !PT ;  /* 0xffffbfff1d1d7812 */ /* 0x000fe200078ec0ff */
[----:B------:R-:W2:Y:S03]  /*12150*/  LDL.LU R56, [R1+0x88] ;  /* 0x0000880001387983 */ /* 0x000ea60000300800 */
[----:B------:R-:W-:Y:S01]  /*12160*/  F2FP.SATFINITE.E4M3.F32.PACK_AB_MERGE_C R20, RZ, R20, RZ ;  /* 0x00000014ff14723e */ /* 0x000fe200048070ff */
[----:B------:R-:W3:Y:S04]  /*12170*/  LDL.LU R62, [R1+0x8c] ;  /* 0x00008c00013e7983 */ /* 0x000ee80000300800 */
[----:B------:R0:W-:Y:S01]  /*12180*/  @!P5 STG.E.U8 desc[UR40][R18.64], R20 ;  /* 0x000000141200d986 */ /* 0x0001e2000c101128 */
[----:B------:R-:W-:-:S02]  /*12190*/  @P2 LOP3.LUT R29, R29, 0x4000, RZ, 0xfc, !PT ;  /* 0x000040001d1d2812 */ /* 0x000fc400078efcff */
[----:B------:R-:W-:Y:S01]  /*121a0*/  LOP3.LUT R0, R0, 0xfffffdff, RZ, 0xc0, !PT ;  /* 0xfffffdff00007812 */ /* 0x000fe200078ec0ff */
[----:B------:R-:W3:Y:S01]  /*121b0*/  LDL.LU R63, [R1+0x90] ;  /* 0x00009000013f7983 */ /* 0x000ee20000300800 */
[----:B0-----:R-:W0:Y:S08]  /*121c0*/  @!P2 LDC.64 R18, c[0x0][0x5c0] ;  /* 0x00017000ff12ab82 */ /* 0x001e300000000a00 */
[----:B------:R-:W1:Y:S01]  /*121d0*/  @!P4 LDC.64 R20, c[0x0][0x5c0] ;  /* 0x00017000ff14cb82 */ /* 0x000e620000000a00 */
[----:B0-----:R-:W-:-:S02]  /*121e0*/  @!P2 IADD3 R42, P5, P6, R24, R18, R10 ;  /* 0x00000012182aa210 */ /* 0x001fc40007ebe00a */
[----:B------:R-:W-:-:S06]  /*121f0*/  PRMT R18, RZ, 0x7610, R18 ;  /* 0x00007610ff127816 */ /* 0x000fcc0000000012 */
[----:B------:R-:W4:Y:S01]  /*12200*/  @!P4 LDG.E.U8 R18, desc[UR40][R16.64+0x1] ;  /* 0x000001281012c981 */ /* 0x000f22000c1e1100 */
[----:B------:R-:W-:Y:S02]  /*12210*/  @!P2 IADD3.X R43, R30, R19, R9, P5, P6 ;  /* 0x000000131e2ba210 */ /* 0x000fe40002fec409 */
[----:B------:R-:W-:Y:S02]  /*12220*/  ISETP.GE.AND P2, PT, R11, 0x101, PT ;  /* 0x000001010b00780c */ /* 0x000fe40003f46270 */
[----:B-1----:R-:W-:Y:S02]  /*12230*/  @!P4 IADD3 R20, P3, R34, R20, RZ ;  /* 0x000000142214c210 */ /* 0x002fe40007f7e0ff */
[----:B------:R-:W-:-:S03]  /*12240*/  ISETP.LT.OR P6, PT, R28, 0x11, !P2 ;  /* 0x000000111c00780c */ /* 0x000fc600057c1670 */
[----:B------:R-:W-:Y:S01]  /*12250*/  @!P4 IMAD.X R21, R35, 0x1, R21, P3 ;  /* 0x000000012315c824 */ /* 0x000fe200018e0615 */
[----:B------:R-:W-:Y:S02]  /*12260*/  LOP3.LUT P3, RZ, R29, 0x20000, RZ, 0xc0, !PT ;  /* 0x000200001dff7812 */ /* 0x000fe4000786c0ff */
[----:B----4-:R-:W-:-:S04]  /*12270*/  LOP3.LUT R18, R18, 0xff, RZ, 0xc0, !PT ;  /* 0x000000ff12127812 */ /* 0x010fc800078ec0ff */
        /* <DEDUP_REMOVED lines=9> */
[----:B------:R-:W4:Y:S01]  /*12310*/  @!P3 LDG.E.U8 R18, desc[UR40][R14.64+0x8] ;  /* 0x000008280e12b981 */ /* 0x000f22000c1e1100 */
[----:B------:R-:W-:Y:S02]  /*12320*/  @P6 LOP3.LUT R0, R0, 0x200, RZ, 0xfc, !PT ;  /* 0x0000020000006812 */ /* 0x000fe400078efcff */
[----:B------:R-:W-:Y:S02]  /*12330*/  @!P6 IADD3.X R59, R30, R19, R9, P4, P5 ;  /* 0x000000131e3be210 */ /* 0x000fe400027ea409 */
[----:B------:R-:W-:Y:S02]  /*12340*/  ISETP.LT.OR P6, PT, R28, 0x12, !P2 ;  /* 0x000000121c00780c */ /* 0x000fe400057c1670 */
[----:B------:R-:W-:-:S11]  /*12350*/  LOP3.LUT R0, R0, 0xfffffeff, RZ, 0xc0, !PT ;  /* 0xfffffeff00007812 */ /* 0x000fd600078ec0ff */
[----:B------:R-:W-:Y:S02]  /*12360*/  @P6 LOP3.LUT R0, R0, 0x100, RZ, 0xfc, !PT ;  /* 0x0000010000006812 */ /* 0x000fe400078efcff */
[----:B----4-:R-:W-:-:S04]  /*12370*/  LOP3.LUT R18, R18, 0xff, RZ, 0xc0, !PT ;  /* 0x000000ff12127812 */ /* 0x010fc800078ec0ff */
[----:B------:R-:W-:-:S05]  /*12380*/  F2FP.F16.E4M3.UNPACK_B R18, R18 ;  /* 0x00000012ff12723e */ /* 0x000fca00020006ff */
[----:B------:R-:W-:-:S05]  /*12390*/  HADD2.F32 R18, -RZ, R18.H0_H0 ;  /* 0x20000012ff127230 */ /* 0x000fca0000004100 */
[----:B------:R-:W-:-:S04]  /*123a0*/  FMUL R18, R18, UR32 ;  /* 0x0000002012127c20 */ /* 0x000fc80008400000 */
[----:B--2---:R-:W-:Y:S02]  /*123b0*/  FFMA R20, R56, UR33, R18 ;  /* 0x0000002138147c23 */ /* 0x004fe40008000012 */
[----:B------:R-:W0:Y:S02]  /*123c0*/  @!P6 LDC.64 R18, c[0x0][0x5c0] ;  /* 0x00017000ff12eb82 */ /* 0x000e240000000a00 */
[----:B0-----:R-:W-:-:S04]  /*123d0*/  @!P6 IADD3 R56, P4, P5, R24, R18, R10 ;  /* 0x000000121838e210 */ /* 0x001fc80007d9e00a */
[----:B------:R-:W-:Y:S02]  /*123e0*/  @!P6 IADD3.X R57, R30, R19, R9, P4, P5 ;  /* 0x000000131e39e210 */ /* 0x000fe400027ea409 */
[----:B------:R-:W-:-:S13]  /*123f0*/  ISETP.LT.OR P6, PT, R28, 0x19, !P2 ;  /* 0x000000191c00780c */ /* 0x000fda00057c1670 */
[----:B------:R-:W0:Y:S01]  /*12400*/  @!P6 LDC.64 R18, c[0x0][0x5c0] ;  /* 0x00017000ff12eb82 */ /* 0x000e220000000a00 */
[----:B------:R-:W-:-:S05]  /*12410*/  F2FP.SATFINITE.E4M3.F32.PACK_AB_MERGE_C R20, RZ, R20, RZ ;  /* 0x00000014ff14723e */ /* 0x000fca00048070ff */
[----:B------:R0:W-:Y:S02]  /*12420*/  @!P3 STG.E.U8 desc[UR40][R50.64+0x8], R20 ;  /* 0x000008143200b986 */ /* 0x0001e4000c101128 */
[----:B0-----:R-:W-:Y:S02]  /*12430*/  @!P6 IADD3 R50, P4, P5, R24, R18, R10 ;  /* 0x000000121832e210 */ /* 0x001fe40007d9e00a */
[----:B------:R-:W-:-:S06]  /*12440*/  PRMT R18, RZ, 0x7610, R18 ;  /* 0x00007610ff127816 */ /* 0x000fcc0000000012 */
[----:B------:R-:W2:Y:S01]  /*12450*/  @!P0 LDG.E.U8 R18, desc[UR40][R14.64+0x9] ;  /* 0x000009280e128981 */ /* 0x000ea2000c1e1100 */
[----:B------:R-:W-:Y:S02]  /*12460*/  @!P6 IADD3.X R51, R30, R19, R9, P4, P5 ;  /* 0x000000131e33e210 */ /* 0x000fe400027ea409 */
[----:B------:R-:W-:Y:S02]  /*12470*/  ISETP.LT.OR P4, PT, R28, 0x9, !P1 ;  /* 0x000000091c00780c */ /* 0x000fe40004f81670 */
[----:B--2---:R-:W-:-:S04]  /*12480*/  LOP3.LUT R18, R18, 0xff, RZ, 0xc0, !PT ;  /* 0x000000ff12127812 */ /* 0x004fc800078ec0ff */
[----:B------:R-:W-:-:S05]  /*12490*/  F2FP.F16.E4M3.UNPACK_B R18, R18 ;  /* 0x00000012ff12723e */ /* 0x000fca00020006ff */
[----:B------:R-:W-:-:S05]  /*124a0*/  HADD2.F32 R18, -RZ, R18.H0_H0 ;  /* 0x20000012ff127230 */ /* 0x000fca0000004100 */
[----:B------:R-:W-:-:S04]  /*124b0*/  FMUL R18, R18, UR32 ;  /* 0x0000002012127c20 */ /* 0x000fc80008400000 */
[----:B---3--:R-:W-:Y:S01]  /*124c0*/  FFMA R18, R62, UR33, R18 ;  /* 0x000000213e127c23 */ /* 0x008fe20008000012 */
[----:B------:R-:W-:Y:S01]  /*124d0*/  ISETP.LT.OR P2, PT, R28, 0x1a, !P2 ;  /* 0x0000001a1c00780c */ /* 0x000fe20005741670 */
[----:B------:R-:W2:Y:S03]  /*124e0*/  LDL.LU R62, [R1+0x94] ;  /* 0x00009400013e7983 */ /* 0x000ea60000300800 */
[----:B------:R-:W-:Y:S01]  /*124f0*/  F2FP.SATFINITE.E4M3.F32.PACK_AB_MERGE_C R18, RZ, R18, RZ ;  /* 0x00000012ff12723e */ /* 0x000fe200048070ff */
[----:B------:R-:W3:Y:S04]  /*12500*/  LDL.LU R64, [R1+0x98] ;  /* 0x0000980001407983 */ /* 0x000ee80000300800 */
[----:B------:R0:W-:Y:S01]  /*12510*/  @!P0 STG.E.U8 desc[UR40][R44.64+0x9], R18 ;  /* 0x000009122c008986 */ /* 0x0001e2000c101128 */
[----:B------:R-:W-:-:S02]  /*12520*/  LOP3.LUT R0, R0, 0xfffff7ff, RZ, 0xc0, !PT ;  /* 0xfffff7ff00007812 */ /* 0x000fc400078ec0ff */
[----:B------:R-:W-:Y:S01]  /*12530*/  LOP3.LUT P3, RZ, R29, 0x10000, RZ, 0xc0, !PT ;  /* 0x000100001dff7812 */ /* 0x000fe2000786c0ff */
[----:B------:R-:W4:Y:S01]  /*12540*/  LDL.LU R65, [R1+0x9c] ;  /* 0x00009c0001417983 */ /* 0x000f220000300800 */
[----:B0-----:R-:W0:Y:S01]  /*12550*/  @!P4 LDC.64 R18, c[0x0][0x5c0] ;  /* 0x00017000ff12cb82 */ /* 0x001e220000000a00 */
[----:B------:R-:W-:-:S04]  /*12560*/  @!P4 IADD3 R20, P0, P5, R3, R24, R8 ;  /* 0x000000180314c210 */ /* 0x000fc80007d1e008 */
[----:B------:R-:W-:Y:S02]  /*12570*/  @!P4 IADD3.X R21, R4, R30, R7, P0, P5 ;  /* 0x0000001e0415c210 */ /* 0x000fe400007ea407 */
[----:B0-----:R-:W-:Y:S02]  /*12580*/  @!P4 IADD3 R18, P0, R20, R18, RZ ;  /* 0x000000121412c210 */ /* 0x001fe40007f1e0ff */
[----:B------:R-:W-:-:S06]  /*12590*/  PRMT R20, RZ, 0x7610, R20 ;  /* 0x00007610ff147816 */ /* 0x000fcc0000000014 */
[----:B------:R-:W2:Y:S01]  /*125a0*/  @!P4 LDG.E.U8 R20, desc[UR40][R16.64+0x8] ;  /* 0x000008281014c981 */ /* 0x000ea2000c1e1100 */
[----:B------:R-:W-:Y:S01]  /*125b0*/  @!P4 IMAD.X R19, R21, 0x1, R19, P0 ;  /* 0x000000011513c824 */ /* 0x000fe200000e0613 */
[----:B------:R-:W-:Y:S02]  /*125c0*/  ISETP.LT.OR P0, PT, R28, 0xa, !P1 ;  /* 0x0000000a1c00780c */ /* 0x000fe40004f01670 */
[----:B------:R-:W-:-:S11]  /*125d0*/  @P6 LOP3.LUT R0, R0, 0x800, RZ, 0xfc, !PT ;  /* 0x0000080000006812 */ /* 0x000fd600078efcff */
[----:B------:R-:W-:-:S04]  /*125e0*/  @!P0 IADD3 R34, P5, P6, R3, R24, R8 ;  /* 0x0000001803228210 */ /* 0x000fc80007ebe008 */
[----:B------:R-:W-:Y:S02]  /*125f0*/  @!P0 IADD3.X R38, R4, R30, R7, P5, P6 ;  /* 0x0000001e04268210 */ /* 0x000fe40002fec407 */
[----:B--2---:R-:W-:-:S04]  /*12600*/  LOP3.LUT R20, R20, 0xff, RZ, 0xc0, !PT ;  /* 0x000000ff14147812 */ /* 0x004fc800078ec0ff */
[----:B------:R-:W-:-:S05]  /*12610*/  F2FP.F16.E4M3.UNPACK_B R20, R20 ;  /* 0x00000014ff14723e */ /* 0x000fca00020006ff */
[----:B------:R-:W-:-:S05]  /*12620*/  HADD2.F32 R20, -RZ, R20.H0_H0 ;  /* 0x20000014ff147230 */ /* 0x000fca0000004100 */
[----:B------:R-:W-:-:S04]  /*12630*/  FMUL R20, R20, UR32 ;  /* 0x0000002014147c20 */ /* 0x000fc80008400000 */
[----:B------:R-:W-:-:S05]  /*12640*/  FFMA R20, R63, UR33, R20 ;  /* 0x000000213f147c23 */ /* 0x000fca0008000014 */
[----:B------:R-:W-:-:S05]  /*12650*/  F2FP.SATFINITE.E4M3.F32.PACK_AB_MERGE_C R20, RZ, R20, RZ ;  /* 0x00000014ff14723e */ /* 0x000fca00048070ff */
[----:B------:R0:W-:Y:S02]  /*12660*/  @!P4 STG.E.U8 desc[UR40][R18.64+0x8], R20 ;  /* 0x000008141200c986 */ /* 0x0001e4000c101128 */
[----:B0-----:R-:W0:Y:S08]  /*12670*/  @!P0 LDC.64 R20, c[0x0][0x5c0] ;  /* 0x00017000ff148b82 */ /* 0x001e300000000a00 */
[----:B------:R-:W1:Y:S01]  /*12680*/  @!P2 LDC.64 R18, c[0x0][0x5c0] ;  /* 0x00017000ff12ab82 */ /* 0x000e620000000a00 */
[----:B0-----:R-:W-:-:S02]  /*12690*/  @!P0 IADD3 R20, P4, R34, R20, RZ ;  /* 0x0000001422148210 */ /* 0x001fc40007f9e0ff */
[----:B-1----:R-:W-:Y:S02]  /*126a0*/  @!P2 IADD3 R34, P5, P6, R24, R18, R10 ;  /* 0x000000121822a210 */ /* 0x002fe40007ebe00a */
[----:B------:R-:W-:-:S06]  /*126b0*/  PRMT R18, RZ, 0x7610, R18 ;  /* 0x00007610ff127816 */ /* 0x000fcc0000000012 */
[----:B------:R-:W2:Y:S01]  /*126c0*/  @!P0 LDG.E.U8 R18, desc[UR40][R16.64+0x9] ;  /* 0x0000092810128981 */ /* 0x000ea2000c1e1100 */
[----:B------:R-:W-:Y:S02]  /*126d0*/  @!P2 IADD3.X R35, R30, R19, R9, P5, P6 ;  /* 0x000000131e23a210 */ /* 0x000fe40002fec409 */
[----:B------:R-:W-:Y:S01]  /*126e0*/  ISETP.LT.OR P5, PT, R28, 0x21, !P3 ;  /* 0x000000211c00780c */ /* 0x000fe20005fa1670 */
[----:B------:R-:W-:Y:S01]  /*126f0*/  @!P0 IMAD.X R21, R38, 0x1, R21, P4 ;  /* 0x0000000126158824 */ /* 0x000fe200020e0615 */
[----:B------:R-:W-:-:S04]  /*12700*/  LOP3.LUT R0, R0, 0xfffffff7, RZ, 0xc0, !PT ;  /* 0xfffffff700007812 */ /* 0x000fc800078ec0ff */
[----:B------:R-:W-:-:S04]  /*12710*/  @P2 LOP3.LUT R0, R0, 0x8, RZ, 0xfc, !PT ;  /* 0x0000000800002812 */ /* 0x000fc800078efcff */
[----:B------:R-:W-:Y:S02]  /*12720*/  LOP3.LUT P6, RZ, R0, 0x20, RZ, 0xc0, !PT ;  /* 0x0000002000ff7812 */ /* 0x000fe400078cc0ff */
[----:B--2---:R-:W-:-:S04]  /*12730*/  LOP3.LUT R18, R18, 0xff, RZ, 0xc0, !PT ;  /* 0x000000ff12127812 */ /* 0x004fc800078ec0ff */
        /* <DEDUP_REMOVED lines=9> */
[----:B------:R-:W2:Y:S01]  /*127d0*/  @!P6 LDG.E.U8 R18, desc[UR40][R14.64+0x10] ;  /* 0x000010280e12e981 */ /* 0x000ea2000c1e1100 */
[----:B------:R-:W-:Y:S02]  /*127e0*/  @!P5 IADD3.X R63, R30, R19, R4, P0, P4 ;  /* 0x000000131e3fd210 */ /* 0x000fe400007e8404 */
[----:B------:R-:W-:Y:S02]  /*127f0*/  ISETP.LT.OR P5, PT, R28, 0x22, !P3 ;  /* 0x000000221c00780c */ /* 0x000fe40005fa1670 */
[----:B------:R-:W-:Y:S02]  /*12800*/  LOP3.LUT P2, RZ, R0, 0x10, RZ, 0xc0, !PT ;  /* 0x0000001000ff7812 */ /* 0x000fe4000784c0ff */
[----:B--2---:R-:W-:-:S04]  /*12810*/  LOP3.LUT R18, R18, 0xff, RZ, 0xc0, !PT ;  /* 0x000000ff12127812 */ /* 0x004fc800078ec0ff */
[----:B------:R-:W-:-:S05]  /*12820*/  F2FP.F16.E4M3.UNPACK_B R18, R18 ;  /* 0x00000012ff12723e */ /* 0x000fca00020006ff */
[----:B------:R-:W-:-:S05]  /*12830*/  HADD2.F32 R18, -RZ, R18.H0_H0 ;  /* 0x20000012ff127230 */ /* 0x000fca0000004100 */
[----:B------:R-:W-:-:S04]  /*12840*/  FMUL R18, R18, UR32 ;  /* 0x0000002012127c20 */ /* 0x000fc80008400000 */
[----:B---3--:R-:W-:Y:S02]  /*12850*/  FFMA R20, R64, UR33, R18 ;  /* 0x0000002140147c23 */ /* 0x008fe40008000012 */
[----:B------:R-:W0:Y:S01]  /*12860*/  @!P5 LDC.64 R18, c[0x0][0x5c0] ;  /* 0x00017000ff12db82 */ /* 0x000e220000000a00 */
[----:B------:R-:W2:Y:S01]  /*12870*/  LDL.LU R64, [R1+0xa0] ;  /* 0x0000a00001407983 */ /* 0x000ea20000300800 */
[----:B0-----:R-:W-:-:S04]  /*12880*/  @!P5 IADD3 R48, P0, P4, R24, R18, R3 ;  /* 0x000000121830d210 */ /* 0x001fc80007c1e003 */
[----:B------:R-:W-:Y:S02]  /*12890*/  @!P5 IADD3.X R49, R30, R19, R4, P0, P4 ;  /* 0x000000131e31d210 */ /* 0x000fe400007e8404 */
[----:B------:R-:W-:-:S13]  /*128a0*/  ISETP.LT.OR P5, PT, R28, 0x29, !P3 ;  /* 0x000000291c00780c */ /* 0x000fda0005fa1670 */
[----:B------:R-:W0:Y:S01]  /*128b0*/  @!P5 LDC.64 R18, c[0x0][0x5c0] ;  /* 0x00017000ff12db82 */ /* 0x000e220000000a00 */
[----:B------:R-:W-:-:S05]  /*128c0*/  F2FP.SATFINITE.E4M3.F32.PACK_AB_MERGE_C R20, RZ, R20, RZ ;  /* 0x00000014ff14723e */ /* 0x000fca00048070ff */
[----:B------:R1:W-:Y:S01]  /*128d0*/  @!P6 STG.E.U8 desc[UR40][R46.64+0x10], R20 ;  /* 0x000010142e00e986 */ /* 0x0003e2000c101128 */
[----:B0-----:R-:W-:Y:S02]  /*128e0*/  @!P5 IADD3 R66, P0, P4, R24, R18, R3 ;  /* 0x000000121842d210 */ /* 0x001fe40007c1e003 */
[----:B------:R-:W-:-:S06]  /*128f0*/  PRMT R18, RZ, 0x7610, R18 ;  /* 0x00007610ff127816 */ /* 0x000fcc0000000012 */
[----:B------:R-:W3:Y:S01]  /*12900*/  @!P2 LDG.E.U8 R18, desc[UR40][R14.64+0x11] ;  /* 0x000011280e12a981 */ /* 0x000ee2000c1e1100 */
[----:B------:R-:W-:Y:S02]  /*12910*/  @!P5 IADD3.X R67, R30, R19, R4, P0, P4 ;  /* 0x000000131e43d210 */ /* 0x000fe400007e8404 */
[----:B------:R-:W-:-:S13]  /*12920*/  ISETP.LT.OR P4, PT, R28, 0x11, !P1 ;  /* 0x000000111c00780c */ /* 0x000fda0004f81670 */
[----:B-1----:R-:W-:-:S04]  /*12930*/  @!P4 IADD3 R20, P0, P5, R3, R24, R8 ;  /* 0x000000180314c210 */ /* 0x002fc80007d1e008 */
[----:B------:R-:W-:Y:S02]  /*12940*/  @!P4 IADD3.X R21, R4, R30, R7, P0, P5 ;  /* 0x0000001e0415c210 */ /* 0x000fe400007ea407 */
[----:B---3--:R-:W-:-:S04]  /*12950*/  LOP3.LUT R18, R18, 0xff, RZ, 0xc0, !PT ;  /* 0x000000ff12127812 */ /* 0x008fc800078ec0ff */
[----:B------:R-:W-:-:S05]  /*12960*/  F2FP.F16.E4M3.UNPACK_B R18, R18 ;  /* 0x00000012ff12723e */ /* 0x000fca00020006ff */
[----:B------:R-:W-:-:S05]  /*12970*/  HADD2.F32 R18, -RZ, R18.H0_H0 ;  /* 0x20000012ff127230 */ /* 0x000fca0000004100 */
[----:B------:R-:W-:-:S04]  /*12980*/  FMUL R18, R18, UR32 ;  /* 0x0000002012127c20 */ /* 0x000fc80008400000 */
[----:B----4-:R-:W-:Y:S02]  /*12990*/  FFMA R18, R65, UR33, R18 ;  /* 0x0000002141127c23 */ /* 0x010fe40008000012 */
[----:B------:R-:W3:Y:S03]  /*129a0*/  LDL.LU R65, [R1+0xa4] ;  /* 0x0000a40001417983 */ /* 0x000ee60000300800 */
[----:B------:R-:W-:-:S05]  /*129b0*/  F2FP.SATFINITE.E4M3.F32.PACK_AB_MERGE_C R18, RZ, R18, RZ ;  /* 0x00000012ff12723e */ /* 0x000fca00048070ff */
[----:B------:R0:W-:Y:S02]  /*129c0*/  @!P2 STG.E.U8 desc[UR40][R40.64+0x11], R18 ;  /* 0x000011122800a986 */ /* 0x0001e4000c101128 */
[----:B0-----:R-:W0:Y:S02]  /*129d0*/  @!P4 LDC.64 R18, c[0x0][0x5c0] ;  /* 0x00017000ff12cb82 */ /* 0x001e240000000a00 */
[----:B0-----:R-:W-:Y:S02]  /*129e0*/  @!P4 IADD3 R18, P0, R20, R18, RZ ;  /* 0x000000121412c210 */ /* 0x001fe40007f1e0ff */
[----:B------:R-:W-:-:S06]  /*129f0*/  PRMT R20, RZ, 0x7610, R20 ;  /* 0x00007610ff147816 */ /* 0x000fcc0000000014 */
[----:B------:R-:W4:Y:S01]  /*12a00*/  @!P4 LDG.E.U8 R20, desc[UR40][R16.64+0x10] ;  /* 0x000010281014c981 */ /* 0x000f22000c1e1100 */
[C---:B------:R-:W-:Y:S01]  /*12a10*/  ISETP.LT.OR P2, PT, R28.reuse, 0x2a, !P3 ;  /* 0x0000002a1c00780c */ /* 0x040fe20005f41670 */
[----:B------:R-:W-:Y:S01]  /*12a20*/  @!P4 IMAD.X R19, R21, 0x1, R19, P0 ;  /* 0x000000011513c824 */ /* 0x000fe200000e0613 */
[----:B------:R-:W-:-:S13]  /*12a30*/  ISETP.LT.OR P0, PT, R28, 0x12, !P1 ;  /* 0x000000121c00780c */ /* 0x000fda0004f01670 */
[----:B------:R-:W-:-:S04]  /*12a40*/  @!P0 IADD3 R38, P5, P6, R3, R24, R8 ;  /* 0x0000001803268210 */ /* 0x000fc80007ebe008 */
[----:B------:R-:W-:Y:S02]  /*12a50*/  @!P0 IADD3.X R39, R4, R30, R7, P5, P6 ;  /* 0x0000001e04278210 */ /* 0x000fe40002fec407 */
[----:B----4-:R-:W-:-:S04]  /*12a60*/  LOP3.LUT R20, R20, 0xff, RZ, 0xc0, !PT ;  /* 0x000000ff14147812 */ /* 0x010fc800078ec0ff */
[----:B------:R-:W-:-:S05]  /*12a70*/  F2FP.F16.E4M3.UNPACK_B R20, R20 ;  /* 0x00000014ff14723e */ /* 0x000fca00020006ff */
[----:B------:R-:W-:-:S05]  /*12a80*/  HADD2.F32 R20, -RZ, R20.H0_H0 ;  /* 0x20000014ff147230 */ /* 0x000fca0000004100 */
[----:B------:R-:W-:-:S04]  /*12a90*/  FMUL R20, R20, UR32 ;  /* 0x0000002014147c20 */ /* 0x000fc80008400000 */
[----:B--2---:R-:W-:Y:S01]  /*12aa0*/  FFMA R20, R64, UR33, R20 ;  /* 0x0000002140147c23 */ /* 0x004fe20008000014 */
[----:B------:R-:W-:Y:S01]  /*12ab0*/  LOP3.LUT R0, R0, 0xffffffef, RZ, 0xc0, !PT ;  /* 0xffffffef00007812 */ /* 0x000fe200078ec0ff */
[----:B------:R-:W2:Y:S03]  /*12ac0*/  LDL.LU R64, [R1+0xa8] ;  /* 0x0000a80001407983 */ /* 0x000ea60000300800 */
[----:B------:R-:W-:-:S05]  /*12ad0*/  F2FP.SATFINITE.E4M3.F32.PACK_AB_MERGE_C R20, RZ, R20, RZ ;  /* 0x00000014ff14723e */ /* 0x000fca00048070ff */
[----:B------:R0:W-:Y:S02]  /*12ae0*/  @!P4 STG.E.U8 desc[UR40][R18.64+0x10], R20 ;  /* 0x000010141200c986 */ /* 0x0001e4000c101128 */
[----:B0-----:R-:W0:Y:S08]  /*12af0*/  @!P2 LDC.64 R18, c[0x0][0x5c0] ;  /* 0x00017000ff12ab82 */ /* 0x001e300000000a00 */
[----:B------:R-:W1:Y:S01]  /*12b00*/  @!P0 LDC.64 R20, c[0x0][0x5c0] ;  /* 0x00017000ff148b82 */ /* 0x000e620000000a00 */
[----:B0-----:R-:W-:-:S02]  /*12b10*/  @!P2 IADD3 R46, P5, P6, R24, R18, R3 ;  /* 0x00000012182ea210 */ /* 0x001fc40007ebe003 */
[----:B------:R-:W-:-:S06]  /*12b20*/  PRMT R18, RZ, 0x7610, R18 ;  /* 0x00007610ff127816 */ /* 0x000fcc0000000012 */
[----:B------:R-:W4:Y:S01]  /*12b30*/  @!P0 LDG.E.U8 R18, desc[UR40][R16.64+0x11] ;  /* 0x0000112810128981 */ /* 0x000f22000c1e1100 */
[----:B------:R-:W-:Y:S02]  /*12b40*/  @!P2 IADD3.X R47, R30, R19, R4, P5, P6 ;  /* 0x000000131e2fa210 */ /* 0x000fe40002fec404 */
[----:B------:R-:W-:Y:S02]  /*12b50*/  ISETP.LT.OR P5, PT, R28, 0x31, !P3 ;  /* 0x000000311c00780c */ /* 0x000fe40005fa1670 */
[----:B-1----:R-:W-:-:S05]  /*12b60*/  @!P0 IADD3 R20, P4, R38, R20, RZ ;  /* 0x0000001426148210 */ /* 0x002fca0007f9e0ff */
[----:B------:R-:W-:Y:S01]  /*12b70*/  @!P0 IMAD.X R21, R39, 0x1, R21, P4 ;  /* 0x0000000127158824 */ /* 0x000fe200020e0615 */
[----:B------:R-:W-:-:S04]  /*12b80*/  @P2 LOP3.LUT R0, R0, 0x10, RZ, 0xfc, !PT ;  /* 0x0000001000002812 */ /* 0x000fc800078efcff */
[----:B------:R-:W-:Y:S02]  /*12b90*/  LOP3.LUT P6, RZ, R0, 0x40, RZ, 0xc0, !PT ;  /* 0x0000004000ff7812 */ /* 0x000fe400078cc0ff */
[----:B----4-:R-:W-:-:S04]  /*12ba0*/  LOP3.LUT R18, R18, 0xff, RZ, 0xc0, !PT ;  /* 0x000000ff12127812 */ /* 0x010fc800078ec0ff */
[----:B------:R-:W-:-:S05]  /*12bb0*/  F2FP.F16.E4M3.UNPACK_B R18, R18 ;  /* 0x00000012ff12723e */ /* 0x000fca00020006ff */
[----:B------:R-:W-:-:S05]  /*12bc0*/  HADD2.F32 R18, -RZ, R18.H0_H0 ;  /* 0x20000012ff127230 */ /* 0x000fca0000004100 */
[----:B------:R-:W-:-:S04]  /*12bd0*/  FMUL R18, R18, UR32 ;  /* 0x0000002012127c20 */ /* 0x000fc80008400000 */
[----:B---3--:R-:W-:Y:S01]  /*12be0*/  FFMA R18, R65, UR33, R18 ;  /* 0x0000002141127c23 */ /* 0x008fe20008000012 */
[----:B------:R-:W-:Y:S01]  /*12bf0*/  LOP3.LUT P2, RZ, R0, 0x2, RZ, 0xc0, !PT ;  /* 0x0000000200ff7812 */ /* 0x000fe2000784c0ff */
[----:B------:R-:W3:Y:S03]  /*12c00*/  LDL.LU R65, [R1+0xac] ;  /* 0x0000ac0001417983 */ /* 0x000ee60000300800 */
[----:B------:R-:W-:-:S05]  /*12c10*/  F2FP.SATFINITE.E4M3.F32.PACK_AB_MERGE_C R18, RZ, R18, RZ ;  /* 0x00000012ff12723e */ /* 0x000fca00048070ff */
[----:B------:R0:W-:Y:S02]  /*12c20*/  @!P0 STG.E.U8 desc[UR40][R20.64+0x11], R18 ;  /* 0x0000111214008986 */ /* 0x0001e4000c101128 */
[----:B0-----:R-:W0:Y:S02]  /*12c30*/  @!P5 LDC.64 R18, c[0x0][0x5c0] ;  /* 0x00017000ff12db82 */ /* 0x001e240000000a00 */
[----:B0-----:R-:W-:Y:S02]  /*12c40*/  @!P5 IADD3 R72, P0, P4, R24, R18, R3 ;  /* 0x000000121848d210 */ /* 0x001fe40007c1e003 */
[----:B------:R-:W-:-:S06]  /*12c50*/  PRMT R18, RZ, 0x7610, R18 ;  /* 0x00007610ff127816 */ /* 0x000fcc0000000012 */
[----:B------:R-:W4:Y:S01]  /*12c60*/  @!P6 LDG.E.U8 R18, desc[UR40][R14.64+0x18] ;  /* 0x000018280e12e981 */ /* 0x000f22000c1e1100 */
[----:B------:R-:W-:Y:S02]  /*12c70*/  LOP3.LUT R0, R0, 0xffff7fff, RZ, 0xc0, !PT ;  /* 0xffff7fff00007812 */ /* 0x000fe400078ec0ff */
[----:B------:R-:W-:Y:S02]  /*12c80*/  @!P5 IADD3.X R73, R30, R19, R4, P0, P4 ;  /* 0x000000131e49d210 */ /* 0x000fe400007e8404 */
[----:B------:R-:W-:Y:S02]  /*12c90*/  @P5 LOP3.LUT R0, R0, 0x8000, RZ, 0xfc, !PT ;  /* 0x0000800000005812 */ /* 0x000fe400078efcff */
        /* <DEDUP_REMOVED lines=8> */
[----:B------:R-:W0:Y:S01]  /*12d20*/  @!P5 LDC.64 R18, c[0x0][0x5c0] ;  /* 0x00017000ff12db82 */ /* 0x000e220000000a00 */
[----:B------:R-:W-:Y:S01]  /*12d30*/  LOP3.LUT R0, R0, 0xfffdffff, RZ, 0xc0, !PT ;  /* 0xfffdffff00007812 */ /* 0x000fe200078ec0ff */
        /* <DEDUP_REMOVED lines=9> */
[----:B------:R-:W4:Y:S01]  /*12dd0*/  @!P2 LDG.E.U8 R18, desc[UR40][R14.64+0x19] ;  /* 0x000019280e12a981 */ /* 0x000f22000c1e1100 */
[----:B------:R-:W-:Y:S02]  /*12de0*/  @!P5 IADD3.X R79, R30, R19, R4, P0, P4 ;  /* 0x000000131e4fd210 */ /* 0x000fe400007e8404 */
[----:B------:R-:W-:Y:S02]  /*12df0*/  ISETP.LT.OR P4, PT, R28, 0x19, !P1 ;  /* 0x000000191c00780c */ /* 0x000fe40004f81670 */
[----:B------:R-:W-:-:S11]  /*12e00*/  @P5 LOP3.LUT R0, R0, 0x20000, RZ, 0xfc, !PT ;  /* 0x0002000000005812 */ /* 0x000fd600078efcff */
[----:B-1----:R-:W-:-:S04]  /*12e10*/  @!P4 IADD3 R20, P0, P5, R3, R24, R8 ;  /* 0x000000180314c210 */ /* 0x002fc80007d1e008 */
[----:B------:R-:W-:Y:S02]  /*12e20*/  @!P4 IADD3.X R21, R4, R30, R7, P0, P5 ;  /* 0x0000001e0415c210 */ /* 0x000fe400007ea407 */
[----:B----4-:R-:W-:-:S04]  /*12e30*/  LOP3.LUT R18, R18, 0xff, RZ, 0xc0, !PT ;  /* 0x000000ff12127812 */ /* 0x010fc800078ec0ff */
[----:B------:R-:W-:-:S05]  /*12e40*/  F2FP.F16.E4M3.UNPACK_B R18, R18 ;  /* 0x00000012ff12723e */ /* 0x000fca00020006ff */
[----:B------:R-:W-:-:S05]  /*12e50*/  HADD2.F32 R18, -RZ, R18.H0_H0 ;  /* 0x20000012ff127230 */ /* 0x000fca0000004100 */
[----:B------:R-:W-:-:S04]  /*12e60*/  FMUL R18, R18, UR32 ;  /* 0x0000002012127c20 */ /* 0x000fc80008400000 */
[----:B---3--:R-:W-:Y:S02]  /*12e70*/  FFMA R18, R65, UR33, R18 ;  /* 0x0000002141127c23 */ /* 0x008fe40008000012 */
        /* <DEDUP_REMOVED lines=19> */
[----:B------:R-:W-:Y:S01]  /*12fb0*/  F2FP.SATFINITE.E4M3.F32.PACK_AB_MERGE_C R20, RZ, R20, RZ ;  /* 0x00000014ff14723e */ /* 0x000fe200048070ff */
[----:B------:R-:W4:Y:S04]  /*12fc0*/  LDL.LU R76, [R1+0xbc] ;  /* 0x0000bc00014c7983 */ /* 0x000f280000300800 */
[----:B------:R0:W-:Y:S01]  /*12fd0*/  @!P4 STG.E.U8 desc[UR40][R18.64+0x18], R20 ;  /* 0x000018141200c986 */ /* 0x0001e2000c101128 */
[----:B------:R-:W-:-:S02]  /*12fe0*/  @P2 LOP3.LUT R0, R0, 0x40, RZ, 0xfc, !PT ;  /* 0x0000004000002812 */ /* 0x000fc400078efcff */
[----:B------:R-:W-:Y:S01]  /*12ff0*/  LOP3.LUT R29, R29, 0xfffffbff, RZ, 0xc0, !PT ;  /* 0xfffffbff1d1d7812 */ /* 0x000fe200078ec0ff */
[----:B------:R-:W4:Y:S01]  /*13000*/  LDL.LU R84, [R1+0xc0] ;  /* 0x0000c00001547983 */ /* 0x000f220000300800 */
[----:B0-----:R-:W0:Y:S08]  /*13010*/  @!P2 LDC.64 R18, c[0x0][0x5c0] ;  /* 0x00017000ff12ab82 */ /* 0x001e300000000a00 */
[----:B------:R-:W1:Y:S01]  /*13020*/  @!P0 LDC.64 R20, c[0x0][0x5c0] ;  /* 0x00017000ff148b82 */ /* 0x000e620000000a00 */
[----:B------:R-:W-:Y:S01]  /*13030*/  @P1 LOP3.LUT R29, R29, 0x400, RZ, 0xfc, !PT ;  /* 0x000004001d1d1812 */ /* 0x000fe200078efcff */
[----:B------:R-:W4:Y:S01]  /*13040*/  LDL.LU R87, [R1+0xc4] ;  /* 0x0000c40001577983 */ /* 0x000f220000300800 */
[----:B0-----:R-:W-:-:S03]  /*13050*/  @!P2 IADD3 R74, P5, P6, R24, R18, R3 ;  /* 0x00000012184aa210 */ /* 0x001fc60007ebe003 */
[----:B------:R-:W4:Y:S01]  /*13060*/  LDL.LU R86, [R1+0xc8] ;  /* 0x0000c80001567983 */ /* 0x000f220000300800 */
[----:B------:R-:W-:Y:S02]  /*13070*/  PRMT R18, RZ, 0x7610, R18 ;  /* 0x00007610ff127816 */ /* 0x000fe40000000012 */
[----:B-1----:R-:W-:-:S04]  /*13080*/  @!P0 IADD3 R20, P4, R22, R20, RZ ;  /* 0x0000001416148210 */ /* 0x002fc80007f9e0ff */
[----:B------:R-:W3:Y:S01]  /*13090*/  @!P0 LDG.E.U8 R18, desc[UR40][R16.64+0x19] ;  /* 0x0000192810128981 */ /* 0x000ee2000c1e1100 */
[----:B------:R-:W-:Y:S01]  /*130a0*/  @!P0 IMAD.X R21, R23, 0x1, R21, P4 ;  /* 0x0000000117158824 */ /* 0x000fe200020e0615 */
[----:B------:R-:W-:Y:S02]  /*130b0*/  @!P2 IADD3.X R75, R30, R19, R4, P5, P6 ;  /* 0x000000131e4ba210 */ /* 0x000fe40002fec404 */
[----:B------:R-:W4:Y:S01]  /*130c0*/  LDL.LU R89, [R1+0xcc] ;  /* 0x0000cc0001597983 */ /* 0x000f220000300800 */
[----:B------:R-:W-:Y:S02]  /*130d0*/  LOP3.LUT P6, RZ, R0, 0x80, RZ, 0xc0, !PT ;  /* 0x0000008000ff7812 */ /* 0x000fe400078cc0ff */
[----:B---3--:R-:W-:Y:S01]  /*130e0*/  LOP3.LUT R18, R18, 0xff, RZ, 0xc0, !PT ;  /* 0x000000ff12127812 */ /* 0x008fe200078ec0ff */
[----:B------:R-:W3:Y:S03]  /*130f0*/  LDL.LU R88, [R1+0xd0] ;  /* 0x0000d00001587983 */ /* 0x000ee60000300800 */
[----:B------:R-:W-:Y:S01]  /*13100*/  F2FP.F16.E4M3.UNPACK_B R18, R18 ;  /* 0x00000012ff12723e */ /* 0x000fe200020006ff */
[----:B------:R-:W3:Y:S04]  /*13110*/  LDL.LU R93, [R1+0xd4] ;  /* 0x0000d400015d7983 */ /* 0x000ee80000300800 */
[----:B------:R-:W-:Y:S01]  /*13120*/  HADD2.F32 R18, -RZ, R18.H0_H0 ;  /* 0x20000012ff127230 */ /* 0x000fe20000004100 */
[----:B------:R-:W-:Y:S01]  /*13130*/  LOP3.LUT R29, R29, 0xffffdfff, RZ, 0xc0, !PT ;  /* 0xffffdfff1d1d7812 */ /* 0x000fe200078ec0ff */
[----:B------:R-:W3:Y:S03]  /*13140*/  LDL.LU R92, [R1+0xd8] ;  /* 0x0000d800015c7983 */ /* 0x000ee60000300800 */
[----:B------:R-:W-:-:S04]  /*13150*/  FMUL R18, R18, UR32 ;  /* 0x0000002012127c20 */ /* 0x000fc80008400000 */
[----:B------:R-:W-:-:S05]  /*13160*/  FFMA R18, R65, UR33, R18 ;  /* 0x0000002141127c23 */ /* 0x000fca0008000012 */
[----:B------:R-:W-:-:S05]  /*13170*/  F2FP.SATFINITE.E4M3.F32.PACK_AB_MERGE_C R18, RZ, R18, RZ ;  /* 0x00000012ff12723e */ /* 0x000fca00048070ff */
[----:B------:R0:W-:Y:S02]  /*13180*/  @!P0 STG.E.U8 desc[UR40][R20.64+0x19], R18 ;  /* 0x0000191214008986 */ /* 0x0001e4000c101128 */
[----:B0-----:R-:W-:-:S05]  /*13190*/  IADD3 R18, P0, R31, 0x100, RZ ;  /* 0x000001001f127810 */ /* 0x001fca0007f1e0ff */
[----:B------:R-:W-:-:S04]  /*131a0*/  IMAD.X R20, RZ, RZ, R83, P0 ;  /* 0x000000ffff147224 */ /* 0x000fc800000e0653 */
[----:B------:R-:W-:-:S04]  /*131b0*/  IMAD R20, R20, UR10, RZ ;  /* 0x0000000a14147c24 */ /* 0x000fc8000f8e02ff */
[C---:B------:R-:W-:Y:S02]  /*131c0*/  IMAD R20, R18.reuse, UR11, R20 ;  /* 0x0000000b12147c24 */ /* 0x040fe4000f8e0214 */
[----:B------:R-:W-:-:S03]  /*131d0*/  IMAD.WIDE.U32 R18, R18, UR10, R32 ;  /* 0x0000000a12127c25 */ /* 0x000fc6000f8e0020 */
[----:B------:R-:W-:-:S04]  /*131e0*/  IADD3 R18, P0, R18, UR12, RZ ;  /* 0x0000000c12127c10 */ /* 0x000fc8000ff1e0ff */
[--C-:B------:R-:W-:Y:S02]  /*131f0*/  IADD3.X R19, R19, UR13, R20.reuse, P0, !PT ;  /* 0x0000000d13137c10 */ /* 0x100fe400087fe414 */
[----:B------:R-:W-:-:S06]  /*13200*/  PRMT R20, RZ, 0x7610, R20 ;  /* 0x00007610ff147816 */ /* 0x000fcc0000000014 */
[----:B------:R-:W2:Y:S01]  /*13210*/  @!P6 LDG.E.U8 R20, desc[UR40][R18.64] ;  /* 0x000000281214e981 */ /* 0x000ea2000c1e1100 */
[----:B------:R-:W-:Y:S02]  /*13220*/  @P3 LOP3.LUT R29, R29, 0x2000, RZ, 0xfc, !PT ;  /* 0x000020001d1d3812 */ /* 0x000fe400078efcff */
[----:B------:R-:W-:-:S04]  /*13230*/  ISETP.GE.AND P3, PT, R11, 0x81, PT ;  /* 0x000000810b00780c */ /* 0x000fc80003f66270 */
[----:B------:R-:W-:Y:S02]  /*13240*/  ISETP.LT.OR P1, PT, R28, 0x21, !P3 ;  /* 0x000000211c00780c */ /* 0x000fe40005f21670 */
[----:B------:R-:W-:-:S11]  /*13250*/  LOP3.LUT R29, R29, 0xfffff7ff, RZ, 0xc0, !PT ;  /* 0xfffff7ff1d1d7812 */ /* 0x000fd600078ec0ff */
[----:B------:R-:W-:Y:S02]  /*13260*/  @P1 LOP3.LUT R29, R29, 0x800, RZ, 0xfc, !PT ;  /* 0x000008001d1d1812 */ /* 0x000fe400078efcff */
[----:B------:R-:W-:Y:S02]  /*13270*/  LOP3.LUT P2, RZ, R0, 0x4, RZ, 0xc0, !PT ;  /* 0x0000000400ff7812 */ /* 0x000fe4000784c0ff */
[----:B--2---:R-:W-:-:S04]  /*13280*/  LOP3.LUT R20, R20, 0xff, RZ, 0xc0, !PT ;  /* 0x000000ff14147812 */ /* 0x004fc800078ec0ff */
[----:B------:R-:W-:-:S05]  /*13290*/  F2FP.F16.E4M3.UNPACK_B R20, R20 ;  /* 0x00000014ff14723e */ /* 0x000fca00020006ff */
[----:B------:R-:W-:-:S05]  /*132a0*/  HADD2.F32 R20, -RZ, R20.H0_H0 ;  /* 0x20000014ff147230 */ /* 0x000fca0000004100 */
[----:B------:R-:W-:-:S04]  /*132b0*/  FMUL R20, R20, UR32 ;  /* 0x0000002014147c20 */ /* 0x000fc80008400000 */
[----:B------:R-:W-:Y:S02]  /*132c0*/  FFMA R22, R64, UR33, R20 ;  /* 0x0000002140167c23 */ /* 0x000fe40008000014 */
[----:B------:R-:W0:Y:S02]  /*132d0*/  @!P1 LDC.64 R20, c[0x0][0x5c0] ;  /* 0x00017000ff149b82 */ /* 0x000e240000000a00 */
[----:B0-----:R-:W-:-:S04]  /*132e0*/  @!P1 IADD3 R64, P0, P4, R24, R20, R8 ;  /* 0x0000001418409210 */ /* 0x001fc80007c1e008 */
[----:B------:R-:W-:Y:S02]  /*132f0*/  @!P1 IADD3.X R65, R30, R21, R7, P0, P4 ;  /* 0x000000151e419210 */ /* 0x000fe400007e8407 */
[----:B------:R-:W-:-:S13]  /*13300*/  ISETP.LT.OR P1, PT, R28, 0x22, !P3 ;  /* 0x000000221c00780c */ /* 0x000fda0005f21670 */
[----:B------:R-:W0:Y:S01]  /*13310*/  @!P1 LDC.64 R20, c[0x0][0x5c0] ;  /* 0x00017000ff149b82 */ /* 0x000e220000000a00 */
[----:B------:R-:W-:-:S05]  /*13320*/  F2FP.SATFINITE.E4M3.F32.PACK_AB_MERGE_C R22, RZ, R22, RZ ;  /* 0x00000016ff16723e */ /* 0x000fca00048070ff */
[----:B------:R-:W-:Y:S01]  /*13330*/  @!P6 STG.E.U8 desc[UR40][R52.64], R22 ;  /* 0x000000163400e986 */ /* 0x000fe2000c101128 */
[----:B0-----:R-:W-:Y:S02]  /*13340*/  @!P1 IADD3 R68, P0, P4, R24, R20, R8 ;  /* 0x0000001418449210 */ /* 0x001fe40007c1e008 */
[----:B------:R-:W-:-:S06]  /*13350*/  PRMT R20, RZ, 0x7610, R20 ;  /* 0x00007610ff147816 */ /* 0x000fcc0000000014 */
[----:B------:R-:W2:Y:S01]  /*13360*/  @!P2 LDG.E.U8 R20, desc[UR40][R18.64+0x1] ;  /* 0x000001281214a981 */ /* 0x000ea2000c1e1100 */
[----:B------:R-:W-:Y:S02]  /*13370*/  LOP3.LUT R0, R0, 0xfffffffd, RZ, 0xc0, !PT ;  /* 0xfffffffd00007812 */ /* 0x000fe400078ec0ff */
[----:B------:R-:W-:Y:S02]  /*13380*/  @!P1 IADD3.X R69, R30, R21, R7, P0, P4 ;  /* 0x000000151e459210 */ /* 0x000fe400007e8407 */
[----:B------:R-:W-:Y:S02]  /*13390*/  @P1 LOP3.LUT R0, R0, 0x2, RZ, 0xfc, !PT ;  /* 0x0000000200001812 */ /* 0x000fe400078efcff */
[----:B------:R-:W-:Y:S02]  /*133a0*/  ISETP.LT.OR P1, PT, R28, 0x29, !P3 ;  /* 0x000000291c00780c */ /* 0x000fe40005f21670 */
[----:B------:R-:W-:-:S11]  /*133b0*/  LOP3.LUT R0, R0, 0xffffff7f, RZ, 0xc0, !PT ;  /* 0xffffff7f00007812 */ /* 0x000fd600078ec0ff */
[----:B------:R-:W-:Y:S02]  /*133c0*/  @P1 LOP3.LUT R0, R0, 0x80, RZ, 0xfc, !PT ;  /* 0x0000008000001812 */ /* 0x000fe400078efcff */
[----:B--2---:R-:W-:-:S04]  /*133d0*/  LOP3.LUT R20, R20, 0xff, RZ, 0xc0, !PT ;  /* 0x000000ff14147812 */ /* 0x004fc800078ec0ff */
[----:B------:R-:W-:-:S05]  /*133e0*/  F2FP.F16.E4M3.UNPACK_B R20, R20 ;  /* 0x00000014ff14723e */ /* 0x000fca00020006ff */
[----:B------:R-:W-:-:S05]  /*133f0*/  HADD2.F32 R20, -RZ, R20.H0_H0 ;  /* 0x20000014ff147230 */ /* 0x000fca0000004100 */
[----:B------:R-:W-:-:S04]  /*13400*/  FMUL R20, R20, UR32 ;  /* 0x0000002014147c20 */ /* 0x000fc80008400000 */
[----:B----4-:R-:W-:-:S05]  /*13410*/  FFMA R20, R76, UR33, R20 ;  /* 0x000000214c147c23 */ /* 0x010fca0008000014 */
[----:B------:R-:W-:-:S05]  /*13420*/  F2FP.SATFINITE.E4M3.F32.PACK_AB_MERGE_C R20, RZ, R20, RZ ;  /* 0x00000014ff14723e */ /* 0x000fca00048070ff */
[----:B------:R0:W-:Y:S02]  /*13430*/  @!P2 STG.E.U8 desc[UR40][R54.64+0x1], R20 ;  /* 0x000001143600a986 */ /* 0x0001e4000c101128 */
[----:B0-----:R-:W0:Y:S02]  /*13440*/  @!P1 LDC.64 R20, c[0x0][0x5c0] ;  /* 0x00017000ff149b82 */ /* 0x001e240000000a00 */
[----:B0-----:R-:W-:-:S04]  /*13450*/  @!P1 IADD3 R76, P0, P4, R24, R20, R8 ;  /* 0x00000014184c9210 */ /* 0x001fc80007c1e008 */
[----:B------:R-:W-:Y:S02]  /*13460*/  @!P1 IADD3.X R77, R30, R21, R7, P0, P4 ;  /* 0x000000151e4d9210 */ /* 0x000fe400007e8407 */
[----:B------:R-:W-:-:S13]  /*13470*/  ISETP.LT.OR P1, PT, R28, 0x2a, !P3 ;  /* 0x0000002a1c00780c */ /* 0x000fda0005f21670 */
[----:B------:R-:W0:Y:S02]  /*13480*/  @!P1 LDC.64 R20, c[0x0][0x5c0] ;  /* 0x00017000ff149b82 */ /* 0x000e240000000a00 */
[----:B0-----:R-:W-:-:S04]  /*13490*/  @!P1 IADD3 R80, P0, P4, R24, R20, R8 ;  /* 0x0000001418509210 */ /* 0x001fc80007c1e008 */
[----:B------:R-:W-:Y:S02]  /*134a0*/  @!P1 IADD3.X R81, R30, R21, R7, P0, P4 ;  /* 0x000000151e519210 */ /* 0x000fe400007e8407 */
[----:B------:R-:W-:-:S05]  /*134b0*/  IADD3 R31, P0, R31, 0x108, RZ ;  /* 0x000001081f1f7810 */ /* 0x000fca0007f1e0ff */
[----:B------:R-:W-:Y:S01]  /*134c0*/  IMAD.X R20, RZ, RZ, R83, P0 ;  /* 0x000000ffff147224 */ /* 0x000fe200000e0653 */
[----:B------:R-:W-:-:S04]  /*134d0*/  ISETP.GE.AND P0, PT, R11, 0x109, PT ;  /* 0x000001090b00780c */ /* 0x000fc80003f06270 */
[----:B------:R-:W-:Y:S01]  /*134e0*/  ISETP.LT.OR P5, PT, R28, 0x1, !P0 ;  /* 0x000000011c00780c */ /* 0x000fe200047a1670 */
[----:B------:R-:W-:Y:S02]  /*134f0*/  IMAD R20, R20, UR10, RZ ;  /* 0x0000000a14147c24 */ /* 0x000fe4000f8e02ff */
[----:B------:R-:W-:-:S04]  /*13500*/  IMAD.WIDE.U32 R32, R31, UR10, R32 ;  /* 0x0000000a1f207c25 */ /* 0x000fc8000f8e0020 */
[----:B------:R-:W-:-:S06]  /*13510*/  IMAD R31, R31, UR11, R20 ;  /* 0x0000000b1f1f7c24 */ /* 0x000fcc000f8e0214 */
[----:B------:R-:W-:Y:S01]  /*13520*/  @!P5 IADD3 R36, P4, P6, R3, R24, R10 ;  /* 0x000000180324d210 */ /* 0x000fe20007e9e00a */
[----:B------:R-:W0:Y:S03]  /*13530*/  @!P5 LDC.64 R22, c[0x0][0x5c0] ;  /* 0x00017000ff16db82 */ /* 0x000e260000000a00 */
[----:B------:R-:W-:Y:S02]  /*13540*/  @!P5 IADD3.X R37, R4, R30, R9, P4, P6 ;  /* 0x0000001e0425d210 */ /* 0x000fe400027ec409 */
[----:B------:R-:W-:-:S04]  /*13550*/  IADD3 R20, P4, R32, UR12, RZ ;  /* 0x0000000c20147c10 */ /* 0x000fc8000ff9e0ff */
[--C-:B------:R-:W-:Y:S02]  /*13560*/  IADD3.X R21, R33, UR13, R31.reuse, P4, !PT ;  /* 0x0000000d21157c10 */ /* 0x100fe4000a7fe41f */
[----:B------:R-:W-:-:S06]  /*13570*/  PRMT R31, RZ, 0x7610, R31 ;  /* 0x00007610ff1f7816 */ /* 0x000fcc000000001f */
[----:B------:R-:W2:Y:S01]  /*13580*/  @!P5 LDG.E.U8 R31, desc[UR40][R20.64] ;  /* 0x00000028141fd981 */ /* 0x000ea2000c1e1100 */
[----:B------:R-:W-:-:S04]  /*13590*/  LOP3.LUT R0, R0, 0xfffffffb, RZ, 0xc0, !PT ;  /* 0xfffffffb00007812 */ /* 0x000fc800078ec0ff */
[----:B------:R-:W-:-:S04]  /*135a0*/  @P1 LOP3.LUT R0, R0, 0x4, RZ, 0xfc, !PT ;  /* 0x0000000400001812 */ /* 0x000fc800078efcff */
[----:B------:R-:W-:Y:S02]  /*135b0*/  LOP3.LUT P1, RZ, R0, 0x400, RZ, 0xc0, !PT ;  /* 0x0000040000ff7812 */ /* 0x000fe4000782c0ff */
[----:B------:R-:W-:Y:S02]  /*135c0*/  LOP3.LUT R29, R29, 0xffff7fff, RZ, 0xc0, !PT ;  /* 0xffff7fff1d1d7812 */ /* 0x000fe400078ec0ff */
[----:B0-----:R-:W-:-:S09]  /*135d0*/  @!P5 IADD3 R22, P4, R36, R22, RZ ;  /* 0x000000162416d210 */ /* 0x001fd20007f9e0ff */
[----:B------:R-:W-:Y:S02]  /*135e0*/  @P1 LOP3.LUT R29, R29, 0x8000, RZ, 0xfc, !PT ;  /* 0x000080001d1d1812 */ /* 0x000fe400078efcff */
[C---:B------:R-:W-:Y:S01]  /*135f0*/  ISETP.LT.OR P1, PT, R28.reuse, 0x31, !P3 ;  /* 0x000000311c00780c */ /* 0x040fe20005f21670 */
[----:B------:R-:W-:Y:S01]  /*13600*/  @!P5 IMAD.X R23, R37, 0x1, R23, P4 ;  /* 0x000000012517d824 */ /* 0x000fe200020e0617 */
[----:B------:R-:W-:-:S13]  /*13610*/  ISETP.LT.OR P4, PT, R28, 0x2, !P0 ;  /* 0x000000021c00780c */ /* 0x000fda0004781670 */
[----:B------:R-:W-:Y:S01]  /*13620*/  @!P4 IADD3 R36, P2, P6, R3, R24, R10 ;  /* 0x000000180324c210 */ /* 0x000fe20007e5e00a */
[----:B------:R-:W0:Y:S03]  /*13630*/  @!P4 LDC.64 R32, c[0x0][0x5c0] ;  /* 0x00017000ff20cb82 */ /* 0x000e260000000a00 */
        /* <DEDUP_REMOVED lines=8> */
[----:B-1----:R-:W1:Y:S02]  /*136c0*/  @!P1 LDC.64 R22, c[0x0][0x5c0] ;  /* 0x00017000ff169b82 */ /* 0x002e640000000a00 */
[----:B-1----:R-:W-:Y:S02]  /*136d0*/  @!P1 IADD3 R84, P5, P6, R24, R22, R8 ;  /* 0x0000001618549210 */ /* 0x002fe40007ebe008 */
[----:B------:R-:W-:-:S06]  /*136e0*/  PRMT R22, RZ, 0x7610, R22 ;  /* 0x00007610ff167816 */ /* 0x000fcc0000000016 */
[----:B------:R-:W2:Y:S01]  /*136f0*/  @!P4 LDG.E.U8 R22, desc[UR40][R20.64+0x1] ;  /* 0x000001281416c981 */ /* 0x000ea2000c1e1100 */
[----:B------:R-:W-:Y:S02]  /*13700*/  @!P1 IADD3.X R85, R30, R23, R7, P5, P6 ;  /* 0x000000171e559210 */ /* 0x000fe40002fec407 */
[----:B------:R-:W-:Y:S02]  /*13710*/  ISETP.LT.OR P6, PT, R28, 0x32, !P3 ;  /* 0x000000321c00780c */ /* 0x000fe40005fc1670 */
[----:B0-----:R-:W-:-:S05]  /*13720*/  @!P4 IADD3 R32, P2, R36, R32, RZ ;  /* 0x000000202420c210 */ /* 0x001fca0007f5e0ff */
[----:B------:R-:W-:Y:S01]  /*13730*/  @!P4 IMAD.X R33, R37, 0x1, R33, P2 ;  /* 0x000000012521c824 */ /* 0x000fe200010e0621 */
[----:B------:R-:W-:-:S04]  /*13740*/  LOP3.LUT R0, R0, 0xfffbffff, RZ, 0xc0, !PT ;  /* 0xfffbffff00007812 */ /* 0x000fc800078ec0ff */
[----:B------:R-:W-:Y:S02]  /*13750*/  @P1 LOP3.LUT R0, R0, 0x40000, RZ, 0xfc, !PT ;  /* 0x0004000000001812 */ /* 0x000fe400078efcff */
        /* <DEDUP_REMOVED lines=12> */
[----:B------:R-:W-:Y:S02]  /*13820*/  LOP3.LUT R0, R0, 0xfffffffe, RZ, 0xc0, !PT ;  /* 0xfffffffe00007812 */ /* 0x000fe400078ec0ff */
[----:B------:R-:W-:Y:S02]  /*13830*/  @!P6 IADD3.X R83, R30, R23, R7, P4, P5 ;  /* 0x000000171e53e210 */ /* 0x000fe400027ea407 */
[----:B------:R-:W-:Y:S02]  /*13840*/  @P6 LOP3.LUT R0, R0, 0x1, RZ, 0xfc, !PT ;  /* 0x0000000100006812 */ /* 0x000fe400078efcff */
[----:B------:R-:W-:Y:S02]  /*13850*/  ISETP.LT.OR P6, PT, R28, 0x39, !P3 ;  /* 0x000000391c00780c */ /* 0x000fe40005fc1670 */
[----:B------:R-:W-:Y:S02]  /*13860*/  LOP3.LUT P2, RZ, R29, 0x4000, RZ, 0xc0, !PT ;  /* 0x000040001dff7812 */ /* 0x000fe4000784c0ff */
[----:B--2---:R-:W-:-:S04]  /*13870*/  LOP3.LUT R22, R22, 0xff, RZ, 0xc0, !PT ;  /* 0x000000ff16167812 */ /* 0x004fc800078ec0ff */
[----:B------:R-:W-:-:S05]  /*13880*/  F2FP.F16.E4M3.UNPACK_B R22, R22 ;  /* 0x00000016ff16723e */ /* 0x000fca00020006ff */
[----:B------:R-:W-:-:S05]  /*13890*/  HADD2.F32 R22, -RZ, R22.H0_H0 ;  /* 0x20000016ff167230 */ /* 0x000fca0000004100 */
[----:B------:R-:W-:Y:S02]  /*138a0*/  FMUL R31, R22, UR32 ;  /* 0x00000020161f7c20 */ /* 0x000fe40008400000 */
[----:B------:R-:W0:Y:S02]  /*138b0*/  @!P6 LDC.64 R22, c[0x0][0x5c0] ;  /* 0x00017000ff16eb82 */ /* 0x000e240000000a00 */
[----:B------:R-:W-:-:S05]  /*138c0*/  FFMA R31, R86, UR33, R31 ;  /* 0x00000021561f7c23 */ /* 0x000fca000800001f */
[----:B------:R-:W-:-:S05]  /*138d0*/  F2FP.SATFINITE.E4M3.F32.PACK_AB_MERGE_C R31, RZ, R31, RZ ;  /* 0x0000001fff1f723e */ /* 0x000fca00048070ff */
[----:B------:R-:W-:Y:S01]  /*138e0*/  @!P1 STG.E.U8 desc[UR40][R60.64+0x8], R31 ;  /* 0x0000081f3c009986 */ /* 0x000fe2000c101128 */
[----:B------:R-:W-:Y:S02]  /*138f0*/  ISETP.LT.OR P1, PT, R28, 0x3a, !P3 ;  /* 0x0000003a1c00780c */ /* 0x000fe40005f21670 */
[----:B0-----:R-:W-:-:S04]  /*13900*/  @!P6 IADD3 R90, P4, P5, R24, R22, R8 ;  /* 0x00000016185ae210 */ /* 0x001fc80007d9e008 */
[----:B------:R-:W-:-:S07]  /*13910*/  @!P6 IADD3.X R91, R30, R23, R7, P4, P5 ;  /* 0x000000171e5be210 */ /* 0x000fce00027ea407 */
[----:B------:R-:W0:Y:S02]  /*13920*/  @!P1 LDC.64 R22, c[0x0][0x5c0] ;  /* 0x00017000ff169b82 */ /* 0x000e240000000a00 */
        /* <DEDUP_REMOVED lines=9> */
[----:B------:R-:W-:-:S05]  /*139c0*/  FFMA R22, R89, UR33, R22 ;  /* 0x0000002159167c23 */ /* 0x000fca0008000016 */
[----:B------:R-:W-:-:S05]  /*139d0*/  F2FP.SATFINITE.E4M3.F32.PACK_AB_MERGE_C R22, RZ, R22, RZ ;  /* 0x00000016ff16723e */ /* 0x000fca00048070ff */
[----:B------:R0:W-:Y:S02]  /*139e0*/  @!P2 STG.E.U8 desc[UR40][R42.64+0x9], R22 ;  /* 0x000009162a00a986 */ /* 0x0001e4000c101128 */
[----:B0-----:R-:W0:Y:S01]  /*139f0*/  @!P4 LDC.64 R22, c[0x0][0x5c0] ;  /* 0x00017000ff16cb82 */ /* 0x001e220000000a00 */
[----:B------:R-:W-:-:S04]  /*13a00*/  @!P4 IADD3 R32, P2, P5, R3, R24, R10 ;  /* 0x000000180320c210 */ /* 0x000fc80007d5e00a */
[----:B------:R-:W-:Y:S02]  /*13a10*/  @!P4 IADD3.X R31, R4, R30, R9, P2, P5 ;  /* 0x0000001e041fc210 */ /* 0x000fe400017ea409 */
[----:B0-----:R-:W-:-:S05]  /*13a20*/  @!P4 IADD3 R22, P2, R32, R22, RZ ;  /* 0x000000162016c210 */ /* 0x001fca0007f5e0ff */
[----:B------:R-:W-:Y:S01]  /*13a30*/  @!P4 IMAD.X R23, R31, 0x1, R23, P2 ;  /* 0x000000011f17c824 */ /* 0x000fe200010e0617 */
[----:B------:R-:W-:-:S06]  /*13a40*/  PRMT R31, RZ, 0x7610, R31 ;  /* 0x00007610ff1f7816 */ /* 0x000fcc000000001f */
[----:B------:R-:W2:Y:S01]  /*13a50*/  @!P4 LDG.E.U8 R31, desc[UR40][R20.64+0x8] ;  /* 0x00000828141fc981 */ /* 0x000ea2000c1e1100 */
[----:B------:R-:W-:-:S04]  /*13a60*/  LOP3.LUT R0, R0, 0xfff7ffff, RZ, 0xc0, !PT ;  /* 0xfff7ffff00007812 */ /* 0x000fc800078ec0ff */
[----:B------:R-:W-:Y:S02]  /*13a70*/  @P6 LOP3.LUT R0, R0, 0x80000, RZ, 0xfc, !PT ;  /* 0x0008000000006812 */ /* 0x000fe400078efcff */
[----:B------:R-:W-:Y:S02]  /*13a80*/  ISETP.GE.AND P3, PT, R11, 0x101, PT ;  /* 0x000001010b00780c */ /* 0x000fe40003f66270 */
[----:B------:R-:W-:-:S04]  /*13a90*/  LOP3.LUT R0, R0, 0xfffffbff, RZ, 0xc0, !PT ;  /* 0xfffffbff00007812 */ /* 0x000fc800078ec0ff */
[----:B------:R-:W-:Y:S02]  /*13aa0*/  @P1 LOP3.LUT R0, R0, 0x400, RZ, 0xfc, !PT ;  /* 0x0000040000001812 */ /* 0x000fe400078efcff */
[C---:B------:R-:W-:Y:S02]  /*13ab0*/  ISETP.LT.OR P1, PT, R28.reuse, 0x21, !P3 ;  /* 0x000000211c00780c */ /* 0x040fe40005f21670 */
[----:B------:R-:W-:-:S13]  /*13ac0*/  ISETP.LT.OR P2, PT, R28, 0xa, !P0 ;  /* 0x0000000a1c00780c */ /* 0x000fda0004741670 */
[----:B------:R-:W-:Y:S02]  /*13ad0*/  @!P2 IADD3 R36, P5, P6, R3, R24, R10 ;  /* 0x000000180324a210 */ /* 0x000fe40007ebe00a */
[----:B--2---:R-:W-:-:S04]  /*13ae0*/  LOP3.LUT R31, R31, 0xff, RZ, 0xc0, !PT ;  /* 0x000000ff1f1f7812 */ /* 0x004fc800078ec0ff */
[----:B------:R-:W-:-:S05]  /*13af0*/  F2FP.F16.E4M3.UNPACK_B R31, R31 ;  /* 0x0000001fff1f723e */ /* 0x000fca00020006ff */
[----:B------:R-:W-:-:S05]  /*13b00*/  HADD2.F32 R31, -RZ, R31.H0_H0 ;  /* 0x2000001fff1f7230 */ /* 0x000fca0000004100 */
[----:B------:R-:W-:-:S04]  /*13b10*/  FMUL R32, R31, UR32 ;  /* 0x000000201f207c20 */ /* 0x000fc80008400000 */
[----:B---3--:R-:W-:-:S05]  /*13b20*/  FFMA R32, R88, UR33, R32 ;  /* 0x0000002158207c23 */ /* 0x008fca0008000020 */
[----:B------:R-:W-:-:S05]  /*13b30*/  F2FP.SATFINITE.E4M3.F32.PACK_AB_MERGE_C R32, RZ, R32, RZ ;  /* 0x00000020ff20723e */ /* 0x000fca00048070ff */
[----:B------:R0:W-:Y:S02]  /*13b40*/  @!P4 STG.E.U8 desc[UR40][R22.64+0x8], R32 ;  /* 0x000008201600c986 */ /* 0x0001e4000c101128 */
[----:B0-----:R-:W0:Y:S01]  /*13b50*/  @!P1 LDC.64 R22, c[0x0][0x5c0] ;  /* 0x00017000ff169b82 */ /* 0x001e220000000a00 */
[----:B------:R-:W-:-:S07]  /*13b60*/  @!P2 IADD3.X R31, R4, R30, R9, P5, P6 ;  /* 0x0000001e041fa210 */ /* 0x000fce0002fec409 */
[----:B------:R-:W1:Y:S01]  /*13b70*/  @!P2 LDC.64 R32, c[0x0][0x5c0] ;  /* 0x00017000ff20ab82 */ /* 0x000e620000000a00 */
[----:B0-----:R-:W-:Y:S02]  /*13b80*/  @!P1 IADD3 R88, P5, P6, R24, R22, R10 ;  /* 0x0000001618589210 */ /* 0x001fe40007ebe00a */
[----:B------:R-:W-:-:S06]  /*13b90*/  PRMT R22, RZ, 0x7610, R22 ;  /* 0x00007610ff167816 */ /* 0x000fcc0000000016 */
[----:B------:R-:W2:Y:S01]  /*13ba0*/  @!P2 LDG.E.U8 R22, desc[UR40][R20.64+0x9] ;  /* 0x000009281416a981 */ /* 0x000ea2000c1e1100 */
[----:B------:R-:W-:Y:S02]  /*13bb0*/  @!P1 IADD3.X R89, R30, R23, R9, P5, P6 ;  /* 0x000000171e599210 */ /* 0x000fe40002fec409 */
[----:B------:R-:W-:Y:S02]  /*13bc0*/  ISETP.LT.OR P5, PT, R28, 0x22, !P3 ;  /* 0x000000221c00780c */ /* 0x000fe40005fa1670 */
[----:B-1----:R-:W-:-:S05]  /*13bd0*/  @!P2 IADD3 R32, P4, R36, R32, RZ ;  /* 0x000000202420a210 */ /* 0x002fca0007f9e0ff */
        /* <DEDUP_REMOVED lines=8> */
[----:B------:R-:W-:Y:S01]  /*13c60*/  FFMA R22, R93, UR33, R22 ;  /* 0x000000215d167c23 */ /* 0x000fe20008000016 */
[----:B------:R-:W-:Y:S01]  /*13c70*/  LOP3.LUT P1, RZ, R0, 0x100, RZ, 0xc0, !PT ;  /* 0x0000010000ff7812 */ /* 0x000fe2000782c0ff */
[----:B------:R-:W2:Y:S03]  /*13c80*/  LDL.LU R93, [R1+0xdc] ;  /* 0x0000dc00015d7983 */ /* 0x000ea60000300800 */
[----:B------:R-:W-:-:S05]  /*13c90*/  F2FP.SATFINITE.E4M3.F32.PACK_AB_MERGE_C R22, RZ, R22, RZ ;  /* 0x00000016ff16723e */ /* 0x000fca00048070ff */
[----:B------:R0:W-:Y:S02]  /*13ca0*/  @!P2 STG.E.U8 desc[UR40][R32.64+0x9], R22 ;  /* 0x000009162000a986 */ /* 0x0001e4000c101128 */
[----:B0-----:R-:W0:Y:S02]  /*13cb0*/  @!P5 LDC.64 R22, c[0x0][0x5c0] ;  /* 0x00017000ff16db82 */ /* 0x001e240000000a00 */
[----:B0-----:R-:W-:Y:S02]  /*13cc0*/  @!P5 IADD3 R52, P2, P4, R24, R22, R10 ;  /* 0x000000161834d210 */ /* 0x001fe40007c5e00a */
[----:B------:R-:W-:-:S06]  /*13cd0*/  PRMT R22, RZ, 0x7610, R22 ;  /* 0x00007610ff167816 */ /* 0x000fcc0000000016 */
[----:B------:R-:W3:Y:S01]  /*13ce0*/  @!P6 LDG.E.U8 R22, desc[UR40][R18.64+0x10] ;  /* 0x000010281216e981 */ /* 0x000ee2000c1e1100 */
[----:B------:R-:W-:Y:S02]  /*13cf0*/  LOP3.LUT R0, R0, 0xffefffff, RZ, 0xc0, !PT ;  /* 0xffefffff00007812 */ /* 0x000fe400078ec0ff */
[----:B------:R-:W-:Y:S02]  /*13d00*/  @!P5 IADD3.X R53, R30, R23, R9, P2, P4 ;  /* 0x000000171e35d210 */ /* 0x000fe400017e8409 */
[----:B------:R-:W-:Y:S02]  /*13d10*/  @P5 LOP3.LUT R0, R0, 0x100000, RZ, 0xfc, !PT ;  /* 0x0010000000005812 */ /* 0x000fe400078efcff */
[----:B------:R-:W-:Y:S02]  /*13d20*/  ISETP.LT.OR P5, PT, R28, 0x29, !P3 ;  /* 0x000000291c00780c */ /* 0x000fe40005fa1670 */
[----:B------:R-:W-:-:S11]  /*13d30*/  LOP3.LUT R0, R0, 0xffbfffff, RZ, 0xc0, !PT ;  /* 0xffbfffff00007812 */ /* 0x000fd600078ec0ff */
[----:B------:R-:W-:Y:S02]  /*13d40*/  @P5 LOP3.LUT R0, R0, 0x400000, RZ, 0xfc, !PT ;  /* 0x0040000000005812 */ /* 0x000fe400078efcff */
[----:B---3--:R-:W-:-:S04]  /*13d50*/  LOP3.LUT R22, R22, 0xff, RZ, 0xc0, !PT ;  /* 0x000000ff16167812 */ /* 0x008fc800078ec0ff */
[----:B------:R-:W-:-:S05]  /*13d60*/  F2FP.F16.E4M3.UNPACK_B R22, R22 ;  /* 0x00000016ff16723e */ /* 0x000fca00020006ff */
[----:B------:R-:W-:-:S05]  /*13d70*/  HADD2.F32 R22, -RZ, R22.H0_H0 ;  /* 0x20000016ff167230 */ /* 0x000fca0000004100 */
[----:B------:R-:W-:Y:S02]  /*13d80*/  FMUL R31, R22, UR32 ;  /* 0x00000020161f7c20 */ /* 0x000fe40008400000 */
[----:B------:R-:W0:Y:S02]  /*13d90*/  @!P5 LDC.64 R22, c[0x0][0x5c0] ;  /* 0x00017000ff16db82 */ /* 0x000e240000000a00 */
[----:B0-----:R-:W-:-:S04]  /*13da0*/  @!P5 IADD3 R60, P2, P4, R24, R22, R10 ;  /* 0x00000016183cd210 */ /* 0x001fc80007c5e00a */
[----:B------:R-:W-:Y:S02]  /*13db0*/  @!P5 IADD3.X R61, R30, R23, R9, P2, P4 ;  /* 0x000000171e3dd210 */ /* 0x000fe400017e8409 */
[----:B------:R-:W-:-:S13]  /*13dc0*/  ISETP.LT.OR P5, PT, R28, 0x2a, !P3 ;  /* 0x0000002a1c00780c */ /* 0x000fda0005fa1670 */
[----:B------:R-:W0:Y:S01]  /*13dd0*/  @!P5 LDC.64 R22, c[0x0][0x5c0] ;  /* 0x00017000ff16db82 */ /* 0x000e220000000a00 */
[----:B------:R-:W-:Y:S01]  /*13de0*/  FFMA R31, R92, UR33, R31 ;  /* 0x000000215c1f7c23 */ /* 0x000fe2000800001f */
[----:B------:R-:W-:Y:S01]  /*13df0*/  LOP3.LUT R0, R0, 0xfffffdff, RZ, 0xc0, !PT ;  /* 0xfffffdff00007812 */ /* 0x000fe200078ec0ff */
[----:B------:R-:W3:Y:S03]  /*13e00*/  LDL.LU R92, [R1+0xe0] ;  /* 0x0000e000015c7983 */ /* 0x000ee60000300800 */
        /* <DEDUP_REMOVED lines=8> */
[----:B------:R-:W-:-:S04]  /*13e90*/  @!P4 IADD3 R32, P2, P5, R3, R24, R10 ;  /* 0x000000180320c210 */ /* 0x000fc80007d5e00a */
[----:B-1----:R-:W-:Y:S02]  /*13ea0*/  @!P4 IADD3.X R31, R4, R30, R9, P2, P5 ;  /* 0x0000001e041fc210 */ /* 0x002fe400017ea409 */
[----:B----4-:R-:W-:-:S04]  /*13eb0*/  LOP3.LUT R22, R22, 0xff, RZ, 0xc0, !PT ;  /* 0x000000ff16167812 */ /* 0x010fc800078ec0ff */
[----:B------:R-:W-:-:S05]  /*13ec0*/  F2FP.F16.E4M3.UNPACK_B R22, R22 ;  /* 0x00000016ff16723e */ /* 0x000fca00020006ff */
[----:B------:R-:W-:-:S05]  /*13ed0*/  HADD2.F32 R22, -RZ, R22.H0_H0 ;  /* 0x20000016ff167230 */ /* 0x000fca0000004100 */
[----:B------:R-:W-:-:S04]  /*13ee0*/  FMUL R22, R22, UR32 ;  /* 0x0000002016167c20 */ /* 0x000fc80008400000 */
[----:B--2---:R-:W-:Y:S02]  /*13ef0*/  FFMA R22, R93, UR33, R22 ;  /* 0x000000215d167c23 */ /* 0x004fe40008000016 */
[----:B------:R-:W2:Y:S03]  /*13f00*/  LDL.LU R93, [R1+0xe4] ;  /* 0x0000e400015d7983 */ /* 0x000ea60000300800 */
[----:B------:R-:W-:-:S05]  /*13f10*/  F2FP.SATFINITE.E4M3.F32.PACK_AB_MERGE_C R22, RZ, R22, RZ ;  /* 0x00000016ff16723e */ /* 0x000fca00048070ff */
[----:B------:R0:W-:Y:S02]  /*13f20*/  @!P1 STG.E.U8 desc[UR40][R56.64+0x11], R22 ;  /* 0x0000111638009986 */ /* 0x0001e4000c101128 */
[----:B0-----:R-:W0:Y:S02]  /*13f30*/  @!P4 LDC.64 R22, c[0x0][0x5c0] ;  /* 0x00017000ff16cb82 */ /* 0x001e240000000a00 */
[----:B0-----:R-:W-:-:S05]  /*13f40*/  @!P4 IADD3 R22, P2, R32, R22, RZ ;  /* 0x000000162016c210 */ /* 0x001fca0007f5e0ff */
[----:B------:R-:W-:Y:S01]  /*13f50*/  @!P4 IMAD.X R23, R31, 0x1, R23, P2 ;  /* 0x000000011f17c824 */ /* 0x000fe200010e0617 */
[----:B------:R-:W-:-:S06]  /*13f60*/  PRMT R31, RZ, 0x7610, R31 ;  /* 0x00007610ff1f7816 */ /* 0x000fcc000000001f */
[----:B------:R-:W4:Y:S01]  /*13f70*/  @!P4 LDG.E.U8 R31, desc[UR40][R20.64+0x10] ;  /* 0x00001028141fc981 */ /* 0x000f22000c1e1100 */
[C---:B------:R-:W-:Y:S02]  /*13f80*/  ISETP.LT.OR P1, PT, R28.reuse, 0x31, !P3 ;  /* 0x000000311c00780c */ /* 0x040fe40005f21670 */
[----:B------:R-:W-:-:S13]  /*13f90*/  ISETP.LT.OR P2, PT, R28, 0x12, !P0 ;  /* 0x000000121c00780c */ /* 0x000fda0004741670 */
[----:B------:R-:W-:Y:S02]  /*13fa0*/  @!P2 IADD3 R36, P5, P6, R3, R24, R10 ;  /* 0x000000180324a210 */ /* 0x000fe40007ebe00a */
[----:B----4-:R-:W-:-:S04]  /*13fb0*/  LOP3.LUT R31, R31, 0xff, RZ, 0xc0, !PT ;  /* 0x000000ff1f1f7812 */ /* 0x010fc800078ec0ff */
[----:B------:R-:W-:-:S05]  /*13fc0*/  F2FP.F16.E4M3.UNPACK_B R31, R31 ;  /* 0x0000001fff1f723e */ /* 0x000fca00020006ff */
[----:B------:R-:W-:-:S05]  /*13fd0*/  HADD2.F32 R31, -RZ, R31.H0_H0 ;  /* 0x2000001fff1f7230 */ /* 0x000fca0000004100 */
[----:B------:R-:W-:-:S04]  /*13fe0*/  FMUL R32, R31, UR32 ;  /* 0x000000201f207c20 */ /* 0x000fc80008400000 */
[----:B---3--:R-:W-:Y:S01]  /*13ff0*/  FFMA R32, R92, UR33, R32 ;  /* 0x000000215c207c23 */ /* 0x008fe20008000020 */
[----:B------:R-:W-:Y:S01]  /*14000*/  @!P2 IADD3.X R31, R4, R30, R9, P5, P6 ;  /* 0x0000001e041fa210 */ /* 0x000fe20002fec409 */
[----:B------:R-:W3:Y:S03]  /*14010*/  LDL.LU R92, [R1+0xe8] ;  /* 0x0000e800015c7983 */ /* 0x000ee60000300800 */
        /* <DEDUP_REMOVED lines=12> */
[----:B------:R-:W-:-:S04]  /*140e0*/  LOP3.LUT R0, R0, 0xfdffffff, RZ, 0xc0, !PT ;  /* 0xfdffffff00007812 */ /* 0x000fc800078ec0ff */
[----:B------:R-:W-:-:S04]  /*140f0*/  @P1 LOP3.LUT R0, R0, 0x2000000, RZ, 0xfc, !PT ;  /* 0x0200000000001812 */ /* 0x000fc800078efcff */
[----:B------:R-:W-:Y:S02]  /*14100*/  LOP3.LUT P5, RZ, R0, 0x800, RZ, 0xc0, !PT ;  /* 0x0000080000ff7812 */ /* 0x000fe400078ac0ff */
[----:B----4-:R-:W-:-:S04]  /*14110*/  LOP3.LUT R22, R22, 0xff, RZ, 0xc0, !PT ;  /* 0x000000ff16167812 */ /* 0x010fc800078ec0ff */
[----:B------:R-:W-:-:S05]  /*14120*/  F2FP.F16.E4M3.UNPACK_B R22, R22 ;  /* 0x00000016ff16723e */ /* 0x000fca00020006ff */
[----:B------:R-:W-:-:S05]  /*14130*/  HADD2.F32 R22, -RZ, R22.H0_H0 ;  /* 0x20000016ff167230 */ /* 0x000fca0000004100 */
[----:B------:R-:W-:-:S04]  /*14140*/  FMUL R22, R22, UR32 ;  /* 0x0000002016167c20 */ /* 0x000fc80008400000 */
[----:B--2---:R-:W-:Y:S01]  /*14150*/  FFMA R22, R93, UR33, R22 ;  /* 0x000000215d167c23 */ /* 0x004fe20008000016 */
[----:B------:R-:W-:Y:S01]  /*14160*/  LOP3.LUT P1, RZ, R0, 0x8, RZ, 0xc0, !PT ;  /* 0x0000000800ff7812 */ /* 0x000fe2000782c0ff */
[----:B------:R-:W2:Y:S03]  /*14170*/  LDL.LU R93, [R1+0xec] ;  /* 0x0000ec00015d7983 */ /* 0x000ea60000300800 */
        /* <DEDUP_REMOVED lines=10> */
[----:B----4-:R-:W-:-:S04]  /*14220*/  LOP3.LUT R22, R22, 0xff, RZ, 0xc0, !PT ;  /* 0x000000ff16167812 */ /* 0x010fc800078ec0ff */
[----:B------:R-:W-:-:S05]  /*14230*/  F2FP.F16.E4M3.UNPACK_B R22, R22 ;  /* 0x00000016ff16723e */ /* 0x000fca00020006ff */
[----:B------:R-:W-:-:S05]  /*14240*/  HADD2.F32 R22, -RZ, R22.H0_H0 ;  /* 0x20000016ff167230 */ /* 0x000fca0000004100 */
[----:B------:R-:W-:Y:S02]  /*14250*/  FMUL R31, R22, UR32 ;  /* 0x00000020161f7c20 */ /* 0x000fe40008400000 */
[----:B------:R-:W0:Y:S02]  /*14260*/  @!P3 LDC.64 R22, c[0x0][0x5c0] ;  /* 0x00017000ff16bb82 */ /* 0x000e240000000a00 */
[----:B---3--:R-:W-:Y:S01]  /*14270*/  FFMA R31, R92, UR33, R31 ;  /* 0x000000215c1f7c23 */ /* 0x008fe2000800001f */
[----:B------:R-:W-:Y:S01]  /*14280*/  LOP3.LUT R0, R0, 0xfbffffff, RZ, 0xc0, !PT ;  /* 0xfbffffff00007812 */ /* 0x000fe200078ec0ff */
[----:B------:R-:W3:Y:S03]  /*14290*/  LDL.LU R92, [R1+0xf0] ;  /* 0x0000f000015c7983 */ /* 0x000ee60000300800 */
[----:B------:R-:W-:-:S05]  /*142a0*/  F2FP.SATFINITE.E4M3.F32.PACK_AB_MERGE_C R31, RZ, R31, RZ ;  /* 0x0000001fff1f723e */ /* 0x000fca00048070ff */
[----:B------:R1:W-:Y:S01]  /*142b0*/  @!P5 STG.E.U8 desc[UR40][R50.64+0x18], R31 ;  /* 0x0000181f3200d986 */ /* 0x0003e2000c101128 */
[----:B------:R-:W-:Y:S02]  /*142c0*/  ISETP.LT.OR P5, PT, R28, 0x3a, !P6 ;  /* 0x0000003a1c00780c */ /* 0x000fe400077a1670 */
[----:B0-----:R-:W-:-:S04]  /*142d0*/  @!P3 IADD3 R40, P2, P4, R24, R22, R10 ;  /* 0x000000161828b210 */ /* 0x001fc80007c5e00a */
[----:B------:R-:W-:-:S07]  /*142e0*/  @!P3 IADD3.X R41, R30, R23, R9, P2, P4 ;  /* 0x000000171e29b210 */ /* 0x000fce00017e8409 */
[----:B------:R-:W0:Y:S02]  /*142f0*/  @!P5 LDC.64 R22, c[0x0][0x5c0] ;  /* 0x00017000ff16db82 */ /* 0x000e240000000a00 */
[----:B0-----:R-:W-:Y:S02]  /*14300*/  @!P5 IADD3 R42, P2, P4, R24, R22, R10 ;  /* 0x00000016182ad210 */ /* 0x001fe40007c5e00a */
[----:B------:R-:W-:-:S06]  /*14310*/  PRMT R22, RZ, 0x7610, R22 ;  /* 0x00007610ff167816 */ /* 0x000fcc0000000016 */
[----:B------:R-:W4:Y:S01]  /*14320*/  @!P1 LDG.E.U8 R22, desc[UR40][R18.64+0x19] ;  /* 0x0000192812169981 */ /* 0x000f22000c1e1100 */
[----:B------:R-:W-:Y:S02]  /*14330*/  @!P5 IADD3.X R43, R30, R23, R9, P2, P4 ;  /* 0x000000171e2bd210 */ /* 0x000fe400017e8409 */
[----:B------:R-:W-:Y:S02]  /*14340*/  ISETP.LT.OR P4, PT, R28, 0x19, !P0 ;  /* 0x000000191c00780c */ /* 0x000fe40004781670 */
[----:B------:R-:W-:-:S04]  /*14350*/  @P3 LOP3.LUT R0, R0, 0x4000000, RZ, 0xfc, !PT ;  /* 0x0400000000003812 */ /* 0x000fc800078efcff */
[----:B------:R-:W-:-:S04]  /*14360*/  LOP3.LUT R0, R0, 0xfffff7ff, RZ, 0xc0, !PT ;  /* 0xfffff7ff00007812 */ /* 0x000fc800078ec0ff */
[----:B------:R-:W-:-:S03]  /*14370*/  @P5 LOP3.LUT R0, R0, 0x800, RZ, 0xfc, !PT ;  /* 0x0000080000005812 */ /* 0x000fc600078efcff */
[----:B------:R-:W-:-:S04]  /*14380*/  @!P4 IADD3 R32, P2, P5, R3, R24, R10 ;  /* 0x000000180320c210 */ /* 0x000fc80007d5e00a */
[----:B-1----:R-:W-:Y:S02]  /*14390*/  @!P4 IADD3.X R31, R4, R30, R9, P2, P5 ;  /* 0x0000001e041fc210 */ /* 0x002fe400017ea409 */
        /* <DEDUP_REMOVED lines=31> */
[----:B------:R-:W-:-:S04]  /*14590*/  LOP3.LUT R29, R29, 0xfffffeff, RZ, 0xc0, !PT ;  /* 0xfffffeff1d1d7812 */ /* 0x000fc800078ec0ff */
[----:B------:R-:W-:Y:S02]  /*145a0*/  @P0 LOP3.LUT R29, R29, 0x100, RZ, 0xfc, !PT ;  /* 0x000001001d1d0812 */ /* 0x000fe400078efcff */
[----:B------:R-:W-:Y:S02]  /*145b0*/  ISETP.LT.OR P0, PT, R28, 0x42, !P3 ;  /* 0x000000421c00780c */ /* 0x000fe40005f01670 */
[----:B-1----:R-:W-:-:S05]  /*145c0*/  @!P2 IADD3 R32, P4, R34, R32, RZ ;  /* 0x000000202220a210 */ /* 0x002fca0007f9e0ff */
[----:B------:R-:W-:Y:S01]  /*145d0*/  @!P2 IMAD.X R33, R31, 0x1, R33, P4 ;  /* 0x000000011f21a824 */ /* 0x000fe200020e0621 */
[----:B------:R-:W-:Y:S02]  /*145e0*/  @!P1 IADD3.X R45, R30, R23, R4, P5, P6 ;  /* 0x000000171e2d9210 */ /* 0x000fe40002fec404 */
[----:B------:R-:W-:Y:S02]  /*145f0*/  ISETP.GE.AND P5, PT, R11, 0x1, PT ;  /* 0x000000010b00780c */ /* 0x000fe40003fa6270 */
        /* <DEDUP_REMOVED lines=9> */
[----:B0-----:R-:W-:-:S04]  /*14690*/  @!P0 IADD3 R34, P2, P4, R24, R22, R3 ;  /* 0x0000001618228210 */ /* 0x001fc80007c5e003 */
[----:B------:R-:W-:Y:S02]  /*146a0*/  @!P0 IADD3.X R35, R30, R23, R4, P2, P4 ;  /* 0x000000171e238210 */ /* 0x000fe400017e8404 */
[----:B------:R-:W-:Y:S02]  /*146b0*/  ISETP.LT.OR P2, PT, R28, 0x21, !P5 ;  /* 0x000000211c00780c */ /* 0x000fe40006f41670 */
[----:B------:R-:W-:-:S11]  /*146c0*/  PRMT R22, RZ, 0x7610, R22 ;  /* 0x00007610ff167816 */ /* 0x000fd60000000016 */
[----:B------:R-:W4:Y:S02]  /*146d0*/  @!P2 LDG.E.U8 R22, desc[UR40][R26.64+0x20] ;  /* 0x000020281a16a981 */ /* 0x000f24000c1e1100 */
[----:B----4-:R-:W-:-:S04]  /*146e0*/  LOP3.LUT R22, R22, 0xff, RZ, 0xc0, !PT ;  /* 0x000000ff16167812 */ /* 0x010fc800078ec0ff */
[----:B------:R-:W-:-:S05]  /*146f0*/  F2FP.F16.E4M3.UNPACK_B R22, R22 ;  /* 0x00000016ff16723e */ /* 0x000fca00020006ff */
[----:B------:R-:W-:-:S05]  /*14700*/  HADD2.F32 R22, -RZ, R22.H0_H0 ;  /* 0x20000016ff167230 */ /* 0x000fca0000004100 */
[----:B------:R-:W-:Y:S02]  /*14710*/  FMUL R31, R22, UR32 ;  /* 0x00000020161f7c20 */ /* 0x000fe40008400000 */
[----:B------:R-:W0:Y:S02]  /*14720*/  @!P2 LDC.64 R22, c[0x0][0x5c0] ;  /* 0x00017000ff16ab82 */ /* 0x000e240000000a00 */
[----:B---3--:R-:W-:Y:S01]  /*14730*/  FFMA R31, R92, UR33, R31 ;  /* 0x000000215c1f7c23 */ /* 0x008fe2000800001f */
[----:B------:R-:W-:Y:S01]  /*14740*/  ISETP.LT.OR P0, PT, R28, 0x49, !P3 ;  /* 0x000000491c00780c */ /* 0x000fe20005f01670 */
[----:B------:R-:W3:Y:S03]  /*14750*/  LDL.LU R92, [R1+0x100] ;  /* 0x00010000015c7983 */ /* 0x000ee60000300800 */
[----:B------:R-:W-:Y:S02]  /*14760*/  F2FP.SATFINITE.E4M3.F32.PACK_AB_MERGE_C R31, RZ, R31, RZ ;  /* 0x0000001fff1f723e */ /* 0x000fe400048070ff */
[----:B0-----:R-:W-:-:S05]  /*14770*/  @!P2 IADD3 R22, P4, R24, R22, RZ ;  /* 0x000000161816a210 */ /* 0x001fca0007f9e0ff */
[----:B------:R-:W-:-:S05]  /*14780*/  @!P2 IMAD.X R23, R30, 0x1, R23, P4 ;  /* 0x000000011e17a824 */ /* 0x000fca00020e0617 */
[----:B------:R0:W-:Y:S01]  /*14790*/  @!P2 STG.E.U8 desc[UR40][R22.64+0x20], R31 ;  /* 0x0000201f1600a986 */ /* 0x0001e2000c101128 */
[----:B------:R-:W-:Y:S02]  /*147a0*/  ISETP.LT.OR P2, PT, R28, 0x22, !P5 ;  /* 0x000000221c00780c */ /* 0x000fe40006f41670 */
[----:B0-----:R-:W-:-:S11]  /*147b0*/  PRMT R31, RZ, 0x7610, R31 ;  /* 0x00007610ff1f7816 */ /* 0x001fd6000000001f */
[----:B------:R-:W0:Y:S01]  /*147c0*/  @!P2 LDC.64 R22, c[0x0][0x5c0] ;  /* 0x00017000ff16ab82 */ /* 0x000e220000000a00 */
[----:B------:R-:W4:Y:S01]  /*147d0*/  @!P2 LDG.E.U8 R31, desc[UR40][R26.64+0x21] ;  /* 0x000021281a1fa981 */ /* 0x000f22000c1e1100 */
[----:B0-----:R-:W-:-:S05]  /*147e0*/  @!P2 IADD3 R22, P4, R24, R22, RZ ;  /* 0x000000161816a210 */ /* 0x001fca0007f9e0ff */
[----:B------:R-:W-:Y:S01]  /*147f0*/  @!P2 IMAD.X R23, R30, 0x1, R23, P4 ;  /* 0x000000011e17a824 */ /* 0x000fe200020e0617 */
[----:B------:R-:W-:Y:S02]  /*14800*/  ISETP.LT.OR P1, PT, R28, 0x21, !P3 ;  /* 0x000000211c00780c */ /* 0x000fe40005f21670 */
        /* <DEDUP_REMOVED lines=9> */
[----:B0-----:R-:W0:Y:S02]  /*148a0*/  @!P0 LDC.64 R22, c[0x0][0x5c0] ;  /* 0x00017000ff168b82 */ /* 0x001e240000000a00 */
[----:B0-----:R-:W-:Y:S02]  /*148b0*/  @!P0 IADD3 R98, P2, P4, R24, R22, R3 ;  /* 0x0000001618628210 */ /* 0x001fe40007c5e003 */
[----:B------:R-:W-:-:S06]  /*148c0*/  PRMT R22, RZ, 0x7610, R22 ;  /* 0x00007610ff167816 */ /* 0x000fcc0000000016 */
[----:B------:R-:W4:Y:S01]  /*148d0*/  @!P1 LDG.E.U8 R22, desc[UR40][R12.64+0x20] ;  /* 0x000020280c169981 */ /* 0x000f22000c1e1100 */
[----:B------:R-:W-:Y:S02]  /*148e0*/  @!P0 IADD3.X R99, R30, R23, R4, P2, P4 ;  /* 0x000000171e638210 */ /* 0x000fe400017e8404 */
[----:B------:R-:W-:-:S13]  /*148f0*/  ISETP.LT.OR P0, PT, R28, 0x4a, !P3 ;  /* 0x0000004a1c00780c */ /* 0x000fda0005f01670 */
[----:B------:R-:W-:Y:S02]  /*14900*/  @P0 LOP3.LUT R0, R0, 0x40000000, RZ, 0xfc, !PT ;  /* 0x4000000000000812 */ /* 0x000fe400078efcff */
[----:B----4-:R-:W-:-:S04]  /*14910*/  LOP3.LUT R22, R22, 0xff, RZ, 0xc0, !PT ;  /* 0x000000ff16167812 */ /* 0x010fc800078ec0ff */
[----:B------:R-:W-:-:S05]  /*14920*/  F2FP.F16.E4M3.UNPACK_B R22, R22 ;  /* 0x00000016ff16723e */ /* 0x000fca00020006ff */
[----:B------:R-:W-:-:S05]  /*14930*/  HADD2.F32 R22, -RZ, R22.H0_H0 ;  /* 0x20000016ff167230 */ /* 0x000fca0000004100 */
[----:B------:R-:W-:Y:S02]  /*14940*/  FMUL R31, R22, UR32 ;  /* 0x00000020161f7c20 */ /* 0x000fe40008400000 */
[----:B------:R-:W0:Y:S02]  /*14950*/  @!P0 LDC.64 R22, c[0x0][0x5c0] ;  /* 0x00017000ff168b82 */ /* 0x000e240000000a00 */
[----:B0-----:R-:W-:-:S04]  /*14960*/  @!P0 IADD3 R96, P2, P4, R24, R22, R3 ;  /* 0x0000001618608210 */ /* 0x001fc80007c5e003 */
[----:B------:R-:W-:Y:S02]  /*14970*/  @!P0 IADD3.X R97, R30, R23, R4, P2, P4 ;  /* 0x000000171e618210 */ /* 0x000fe400017e8404 */
[----:B------:R-:W-:Y:S01]  /*14980*/  ISETP.LT.OR P0, PT, R28, 0x51, !P3 ;  /* 0x000000511c00780c */ /* 0x000fe20005f01670 */
[----:B---3--:R-:W-:Y:S01]  /*14990*/  FFMA R31, R92, UR33, R31 ;  /* 0x000000215c1f7c23 */ /* 0x008fe2000800001f */
[----:B------:R-:W-:Y:S01]  /*149a0*/  LOP3.LUT R0, R0, 0xffffdfff, RZ, 0xc0, !PT ;  /* 0xffffdfff00007812 */ /* 0x000fe200078ec0ff */
[----:B------:R-:W3:Y:S10]  /*149b0*/  LDL.LU R92, [R1+0x108] ;  /* 0x00010800015c7983 */ /* 0x000ef40000300800 */
[----:B------:R-:W0:Y:S01]  /*149c0*/  @!P0 LDC.64 R22, c[0x0][0x5c0] ;  /* 0x00017000ff168b82 */ /* 0x000e220000000a00 */
[----:B------:R-:W-:-:S05]  /*149d0*/  F2FP.SATFINITE.E4M3.F32.PACK_AB_MERGE_C R31, RZ, R31, RZ ;  /* 0x0000001fff1f723e */ /* 0x000fca00048070ff */
[----:B------:R-:W-:Y:S01]  /*149e0*/  @!P1 STG.E.U8 desc[UR40][R62.64+0x20], R31 ;  /* 0x0000201f3e009986 */ /* 0x000fe2000c101128 */
[----:B------:R-:W-:Y:S02]  /*149f0*/  ISETP.LT.OR P1, PT, R28, 0x22, !P3 ;  /* 0x000000221c00780c */ /* 0x000fe40005f21670 */
[----:B0-----:R-:W-:Y:S02]  /*14a00*/  @!P0 IADD3 R114, P2, P4, R24, R22, R3 ;  /* 0x0000001618728210 */ /* 0x001fe40007c5e003 */
[----:B------:R-:W-:-:S09]  /*14a10*/  PRMT R22, RZ, 0x7610, R22 ;  /* 0x00007610ff167816 */ /* 0x000fd20000000016 */
[----:B------:R-:W4:Y:S01]  /*14a20*/  @!P1 LDG.E.U8 R22, desc[UR40][R12.64+0x21] ;  /* 0x000021280c169981 */ /* 0x000f22000c1e1100 */
[----:B------:R-:W-:Y:S02]  /*14a30*/  @P0 LOP3.LUT R0, R0, 0x2000, RZ, 0xfc, !PT ;  /* 0x0000200000000812 */ /* 0x000fe400078efcff */
[----:B------:R-:W-:Y:S02]  /*14a40*/  @!P0 IADD3.X R115, R30, R23, R4, P2, P4 ;  /* 0x000000171e738210 */ /* 0x000fe400017e8404 */
[----:B------:R-:W-:Y:S02]  /*14a50*/  ISETP.LT.OR P0, PT, R28, 0x52, !P3 ;  /* 0x000000521c00780c */ /* 0x000fe40005f01670 */
        /* <DEDUP_REMOVED lines=30> */
[----:B------:R-:W-:Y:S02]  /*14c40*/  @P0 LOP3.LUT R0, R0, 0x1000, RZ, 0xfc, !PT ;  /* 0x0000100000000812 */ /* 0x000fe400078efcff */
[----:B------:R-:W-:Y:S02]  /*14c50*/  ISETP.LT.OR P0, PT, R28, 0x59, !P3 ;  /* 0x000000591c00780c */ /* 0x000fe40005f01670 */
        /* <DEDUP_REMOVED lines=16> */
[----:B------:R-:W-:Y:S02]  /*14d60*/  @P5 LOP3.LUT R29, R29, 0x1000, RZ, 0xfc, !PT ;  /* 0x000010001d1d5812 */ /* 0x000fe400078efcff */
[----:B------:R-:W-:Y:S02]  /*14d70*/  ISETP.LT.OR P5, PT, R28, 0x5a, !P3 ;  /* 0x0000005a1c00780c */ /* 0x000fe40005fa1670 */
[----:B------:R-:W-:Y:S02]  /*14d80*/  @!P0 IADD3.X R109, R30, R23, R4, P2, P4 ;  /* 0x000000171e6d8210 */ /* 0x000fe400017e8404 */
[----:B------:R-:W-:Y:S02]  /*14d90*/  LOP3.LUT R2, R2, 0xffff7fff, RZ, 0xc0, !PT ;  /* 0xffff7fff02027812 */ /* 0x000fe400078ec0ff */
[----:B------:R-:W-:Y:S02]  /*14da0*/  LOP3.LUT R29, R29, 0xfffffdff, RZ, 0xc0, !PT ;  /* 0xfffffdff1d1d7812 */ /* 0x000fe400078ec0ff */
[----:B------:R-:W-:-:S02]  /*14db0*/  @P0 LOP3.LUT R2, R2, 0x8000, RZ, 0xfc, !PT ;  /* 0x0000800002020812 */ /* 0x000fc400078efcff */
[----:B------:R-:W-:Y:S02]  /*14dc0*/  ISETP.GE.AND P0, PT, R11, 0x81, PT ;  /* 0x000000810b00780c */ /* 0x000fe40003f06270 */
[----:B------:R-:W-:Y:S02]  /*14dd0*/  @P3 LOP3.LUT R29, R29, 0x200, RZ, 0xfc, !PT ;  /* 0x000002001d1d3812 */ /* 0x000fe400078efcff */
[----:B------:R-:W-:Y:S02]  /*14de0*/  ISETP.LT.OR P3, PT, R28, 0x41, !P0 ;  /* 0x000000411c00780c */ /* 0x000fe40004761670 */
[----:B------:R-:W-:Y:S02]  /*14df0*/  LOP3.LUT P1, RZ, R0, 0x10, RZ, 0xc0, !PT ;  /* 0x0000001000ff7812 */ /* 0x000fe4000782c0ff */
[----:B----4-:R-:W-:-:S04]  /*14e00*/  LOP3.LUT R22, R22, 0xff, RZ, 0xc0, !PT ;  /* 0x000000ff16167812 */ /* 0x010fc800078ec0ff */
[----:B------:R-:W-:-:S05]  /*14e10*/  F2FP.F16.E4M3.UNPACK_B R22, R22 ;  /* 0x00000016ff16723e */ /* 0x000fca00020006ff */
[----:B------:R-:W-:-:S05]  /*14e20*/  HADD2.F32 R22, -RZ, R22.H0_H0 ;  /* 0x20000016ff167230 */ /* 0x000fca0000004100 */
[----:B------:R-:W-:Y:S02]  /*14e30*/  FMUL R31, R22, UR32 ;  /* 0x00000020161f7c20 */ /* 0x000fe40008400000 */
[----:B------:R-:W0:Y:S02]  /*14e40*/  @!P5 LDC.64 R22, c[0x0][0x5c0] ;  /* 0x00017000ff16db82 */ /* 0x000e240000000a00 */
[----:B0-----:R-:W-:-:S04]  /*14e50*/  @!P5 IADD3 R104, P2, P4, R24, R22, R3 ;  /* 0x000000161868d210 */ /* 0x001fc80007c5e003 */
[----:B------:R-:W-:Y:S02]  /*14e60*/  @!P5 IADD3.X R105, R30, R23, R4, P2, P4 ;  /* 0x000000171e69d210 */ /* 0x000fe400017e8404 */
[----:B------:R-:W0:Y:S01]  /*14e70*/  @!P3 LDC.64 R22, c[0x0][0x5c0] ;  /* 0x00017000ff16bb82 */ /* 0x000e220000000a00 */
[----:B---3--:R-:W-:Y:S01]  /*14e80*/  FFMA R31, R92, UR33, R31 ;  /* 0x000000215c1f7c23 */ /* 0x008fe2000800001f */
[----:B------:R-:W-:Y:S01]  /*14e90*/  LOP3.LUT R2, R2, 0xfffeffff, RZ, 0xc0, !PT ;  /* 0xfffeffff02027812 */ /* 0x000fe200078ec0ff */
[----:B------:R-:W3:Y:S03]  /*14ea0*/  LDL.LU R92, [R1+0x118] ;  /* 0x00011800015c7983 */ /* 0x000ee60000300800 */
[----:B------:R-:W-:-:S05]  /*14eb0*/  F2FP.SATFINITE.E4M3.F32.PACK_AB_MERGE_C R31, RZ, R31, RZ ;  /* 0x0000001fff1f723e */ /* 0x000fca00048070ff */
[----:B------:R-:W-:Y:S01]  /*14ec0*/  @!P6 STG.E.U8 desc[UR40][R66.64+0x28], R31 ;  /* 0x0000281f4200e986 */ /* 0x000fe2000c101128 */
[----:B0-----:R-:W-:Y:S02]  /*14ed0*/  @!P3 IADD3 R112, P2, P4, R24, R22, R8 ;  /* 0x000000161870b210 */ /* 0x001fe40007c5e008 */
[----:B------:R-:W-:-:S06]  /*14ee0*/  PRMT R22, RZ, 0x7610, R22 ;  /* 0x00007610ff167816 */ /* 0x000fcc0000000016 */
[----:B------:R-:W4:Y:S01]  /*14ef0*/  @!P1 LDG.E.U8 R22, desc[UR40][R12.64+0x29] ;  /* 0x000029280c169981 */ /* 0x000f22000c1e1100 */
[----:B------:R-:W-:Y:S02]  /*14f00*/  @!P3 IADD3.X R113, R30, R23, R7, P2, P4 ;  /* 0x000000171e71b210 */ /* 0x000fe400017e8407 */
[----:B------:R-:W-:Y:S02]  /*14f10*/  @P5 LOP3.LUT R2, R2, 0x10000, RZ, 0xfc, !PT ;  /* 0x0001000002025812 */ /* 0x000fe400078efcff */
[----:B------:R-:W-:Y:S02]  /*14f20*/  LOP3.LUT P5, RZ, R29, 0x1000, RZ, 0xc0, !PT ;  /* 0x000010001dff7812 */ /* 0x000fe400078ac0ff */
[----:B----4-:R-:W-:-:S04]  /*14f30*/  LOP3.LUT R22, R22, 0xff, RZ, 0xc0, !PT ;  /* 0x000000ff16167812 */ /* 0x010fc800078ec0ff */
[----:B------:R-:W-:-:S05]  /*14f40*/  F2FP.F16.E4M3.UNPACK_B R22, R22 ;  /* 0x00000016ff16723e */ /* 0x000fca00020006ff */
[----:B------:R-:W-:-:S05]  /*14f50*/  HADD2.F32 R22, -RZ, R22.H0_H0 ;  /* 0x20000016ff167230 */ /* 0x000fca0000004100 */
[----:B------:R-:W-:-:S04]  /*14f60*/  FMUL R22, R22, UR32 ;  /* 0x0000002016167c20 */ /* 0x000fc80008400000 */
[----:B--2---:R-:W-:Y:S02]  /*14f70*/  FFMA R22, R93, UR33, R22 ;  /* 0x000000215d167c23 */ /* 0x004fe40008000016 */
[----:B------:R-:W2:Y:S03]  /*14f80*/  LDL.LU R93, [R1+0x11c] ;  /* 0x00011c00015d7983 */ /* 0x000ea60000300800 */
[----:B------:R-:W-:-:S05]  /*14f90*/  F2FP.SATFINITE.E4M3.F32.PACK_AB_MERGE_C R22, RZ, R22, RZ ;  /* 0x00000016ff16723e */ /* 0x000fca00048070ff */
[----:B------:R0:W-:Y:S01]  /*14fa0*/  @!P1 STG.E.U8 desc[UR40][R46.64+0x29], R22 ;  /* 0x000029162e009986 */ /* 0x0001e2000c101128 */
[----:B------:R-:W-:-:S13]  /*14fb0*/  ISETP.LT.OR P1, PT, R28, 0x42, !P0 ;  /* 0x000000421c00780c */ /* 0x000fda0004721670 */
        /* <DEDUP_REMOVED lines=22> */
[----:B------:R-:W-:-:S04]  /*15120*/  @P3 LOP3.LUT R0, R0, 0x10000, RZ, 0xfc, !PT ;  /* 0x0001000000003812 */ /* 0x000fc800078efcff */
[----:B------:R-:W-:-:S04]  /*15130*/  LOP3.LUT R0, R0, 0xffffffef, RZ, 0xc0, !PT ;  /* 0xffffffef00007812 */ /* 0x000fc800078ec0ff */
[----:B------:R-:W-:Y:S02]  /*15140*/  @P1 LOP3.LUT R0, R0, 0x10, RZ, 0xfc, !PT ;  /* 0x0000001000001812 */ /* 0x000fe400078efcff */
[----:B------:R-:W-:Y:S02]  /*15150*/  ISETP.LT.OR P1, PT, R28, 0x49, !P0 ;  /* 0x000000491c00780c */ /* 0x000fe40004721670 */
[----:B0-----:R-:W-:-:S05]  /*15160*/  @!P2 IADD3 R22, P4, R24, R22, RZ ;  /* 0x000000161816a210 */ /* 0x001fca0007f9e0ff */
[----:B------:R-:W-:Y:S01]  /*15170*/  @!P2 IMAD.X R23, R30, 0x1, R23, P4 ;  /* 0x000000011e17a824 */ /* 0x000fe200020e0617 */
[----:B------:R-:W-:Y:S02]  /*15180*/  LOP3.LUT P3, RZ, R0, 0x8000, RZ, 0xc0, !PT ;  /* 0x0000800000ff7812 */ /* 0x000fe4000786c0ff */
        /* <DEDUP_REMOVED lines=16> */
[----:B------:R-:W-:Y:S02]  /*15290*/  LOP3.LUT P6, RZ, R0, 0x4000, RZ, 0xc0, !PT ;  /* 0x0000400000ff7812 */ /* 0x000fe400078cc0ff */
        /* <DEDUP_REMOVED lines=68> */
[----:B------:R-:W-:-:S04]  /*156e0*/  @P1 LOP3.LUT R2, R2, 0x400000, RZ, 0xfc, !PT ;  /* 0x0040000002021812 */ /* 0x000fc800078efcff */
[----:B------:R-:W-:Y:S02]  /*156f0*/  LOP3.LUT R2, R2, 0x7fffffff, RZ, 0xc0, !PT ;  /* 0x7fffffff02027812 */ /* 0x000fe400078ec0ff */
[----:B------:R-:W-:Y:S02]  /*15700*/  @!P3 IADD3.X R137, R30, R23, R7, P2, P4 ;  /* 0x000000171e89b210 */ /* 0x000fe400017e8407 */
[----:B------:R-:W-:Y:S02]  /*15710*/  @P3 LOP3.LUT R2, R2, 0x80000000, RZ, 0xfc, !PT ;  /* 0x8000000002023812 */ /* 0x000fe400078efcff */
[----:B------:R-:W-:Y:S02]  /*15720*/  ISETP.LT.OR P3, PT, R28, 0x5a, !P0 ;  /* 0x0000005a1c00780c */ /* 0x000fe40004761670 */
[----:B------:R-:W-:Y:S02]  /*15730*/  LOP3.LUT R6, R6, 0xfffffffe, RZ, 0xc0, !PT ;  /* 0xfffffffe06067812 */ /* 0x000fe400078ec0ff */
[----:B------:R-:W-:-:S09]  /*15740*/  ISETP.GE.AND P0, PT, R11, 0x101, PT ;  /* 0x000001010b00780c */ /* 0x000fd20003f06270 */
[----:B------:R-:W-:Y:S02]  /*15750*/  @P3 LOP3.LUT R6, R6, 0x1, RZ, 0xfc, !PT ;  /* 0x0000000106063812 */ /* 0x000fe400078efcff */
        /* <DEDUP_REMOVED lines=50> */
[----:B---3--:R-:W-:Y:S02]  /*15a80*/  FFMA R31, R92, UR33, R31 ;  /* 0x000000215c1f7c23 */ /* 0x008fe4000800001f */
[----:B------:R-:W3:Y:S03]  /*15a90*/  LDL.LU R92, [R1+0x140] ;  /* 0x00014000015c7983 */ /* 0x000ee60000300800 */
[----:B------:R-:W-:-:S05]  /*15aa0*/  F2FP.SATFINITE.E4M3.F32.PACK_AB_MERGE_C R31, RZ, R31, RZ ;  /* 0x0000001fff1f723e */ /* 0x000fca00048070ff */
[----:B------:R1:W-:Y:S01]  /*15ab0*/  @!P1 STG.E.U8 desc[UR40][R64.64+0x20], R31 ;  /* 0x0000201f40009986 */ /* 0x0003e2000c101128 */
[----:B0-----:R-:W-:Y:S02]  /*15ac0*/  @!P3 IADD3 R164, P2, P4, R24, R22, R10 ;  /* 0x0000001618a4b210 */ /* 0x001fe40007c5e00a */
[----:B------:R-:W-:-:S06]  /*15ad0*/  PRMT R22, RZ, 0x7610, R22 ;  /* 0x00007610ff167816 */ /* 0x000fcc0000000016 */
[----:B------:R-:W4:Y:S01]  /*15ae0*/  @!P6 LDG.E.U8 R22, desc[UR40][R14.64+0x21] ;  /* 0x000021280e16e981 */ /* 0x000f22000c1e1100 */
[----:B------:R-:W-:Y:S02]  /*15af0*/  LOP3.LUT P1, RZ, R29, 0x400, RZ, 0xc0, !PT ;  /* 0x000004001dff7812 */ /* 0x000fe4000782c0ff */
[----:B------:R-:W-:Y:S02]  /*15b00*/  @!P3 IADD3.X R165, R30, R23, R9, P2, P4 ;  /* 0x000000171ea5b210 */ /* 0x000fe400017e8409 */
[----:B------:R-:W-:-:S13]  /*15b10*/  ISETP.LT.OR P4, PT, R28, 0x21, !P1 ;  /* 0x000000211c00780c */ /* 0x000fda0004f81670 */
[----:B------:R-:W-:-:S04]  /*15b20*/  @!P4 IADD3 R32, P2, P5, R3, R24, R8 ;  /* 0x000000180320c210 */ /* 0x000fc80007d5e008 */
[----:B-1----:R-:W-:Y:S02]  /*15b30*/  @!P4 IADD3.X R31, R4, R30, R7, P2, P5 ;  /* 0x0000001e041fc210 */ /* 0x002fe400017ea407 */
[----:B----4-:R-:W-:-:S04]  /*15b40*/  LOP3.LUT R22, R22, 0xff, RZ, 0xc0, !PT ;  /* 0x000000ff16167812 */ /* 0x010fc800078ec0ff */
[----:B------:R-:W-:-:S05]  /*15b50*/  F2FP.F16.E4M3.UNPACK_B R22, R22 ;  /* 0x00000016ff16723e */ /* 0x000fca00020006ff */
[----:B------:R-:W-:-:S05]  /*15b60*/  HADD2.F32 R22, -RZ, R22.H0_H0 ;  /* 0x20000016ff167230 */ /* 0x000fca0000004100 */
[----:B------:R-:W-:-:S04]  /*15b70*/  FMUL R22, R22, UR32 ;  /* 0x0000002016167c20 */ /* 0x000fc80008400000 */
[----:B--2---:R-:W-:Y:S01]  /*15b80*/  FFMA R22, R93, UR33, R22 ;  /* 0x000000215d167c23 */ /* 0x004fe20008000016 */
[----:B------:R-:W-:Y:S01]  /*15b90*/  ISETP.LT.OR P0, PT, R28, 0x51, !P0 ;  /* 0x000000511c00780c */ /* 0x000fe20004701670 */
        /* <DEDUP_REMOVED lines=24> */
[----:B------:R-:W-:Y:S02]  /*15d20*/  LOP3.LUT R6, R6, 0xffffbfff, RZ, 0xc0, !PT ;  /* 0xffffbfff06067812 */ /* 0x000fe400078ec0ff */
[----:B------:R-:W-:Y:S02]  /*15d30*/  @!P0 IADD3.X R169, R30, R23, R9, P5, P6 ;  /* 0x000000171ea98210 */ /* 0x000fe40002fec409 */
[----:B------:R-:W-:Y:S02]  /*15d40*/  ISETP.GE.AND P6, PT, R11, 0x101, PT ;  /* 0x000001010b00780c */ /* 0x000fe40003fc6270 */
[----:B------:R-:W-:Y:S02]  /*15d50*/  @P3 LOP3.LUT R6, R6, 0x4000, RZ, 0xfc, !PT ;  /* 0x0000400006063812 */ /* 0x000fe400078efcff */
[----:B------:R-:W-:Y:S02]  /*15d60*/  ISETP.LT.OR P3, PT, R28, 0x52, !P6 ;  /* 0x000000521c00780c */ /* 0x000fe40007761670 */
[----:B-1----:R-:W-:-:S05]  /*15d70*/  @!P2 IADD3 R32, P4, R46, R32, RZ ;  /* 0x000000202e20a210 */ /* 0x002fca0007f9e0ff */
        /* <DEDUP_REMOVED lines=186> */
[----:B------:R-:W-:Y:S01]  /*16920*/  F2FP.SATFINITE.E4M3.F32.PACK_AB_MERGE_C R31, RZ, R31, RZ ;  /* 0x0000001fff1f723e */ /* 0x000fe200048070ff */
[----:B------:R-:W4:Y:S04]  /*16930*/  LDL.LU R116, [R1+0x174] ;  /* 0x0001740001747983 */ /* 0x000f280000300800 */
[----:B------:R1:W-:Y:S01]  /*16940*/  @!P5 STG.E.U8 desc[UR40][R90.64+0x38], R31 ;  /* 0x0000381f5a00d986 */ /* 0x0003e2000c101128 */
[----:B------:R-:W-:-:S02]  /*16950*/  ISETP.LT.OR P5, PT, R28, 0x7a, !P3 ;  /* 0x0000007a1c00780c */ /* 0x000fc40005fa1670 */
[----:B0-----:R-:W-:Y:S01]  /*16960*/  @!P0 IADD3 R152, P2, P4, R24, R22, R3 ;  /* 0x0000001618988210 */ /* 0x001fe20007c5e003 */
[----:B------:R-:W4:Y:S03]  /*16970*/  LDL.LU R117, [R1+0x178] ;  /* 0x0001780001757983 */ /* 0x000f260000300800 */
[----:B------:R-:W-:-:S07]  /*16980*/  @!P0 IADD3.X R153, R30, R23, R4, P2, P4 ;  /* 0x000000171e998210 */ /* 0x000fce00017e8404 */
[----:B------:R-:W0:Y:S02]  /*16990*/  @!P5 LDC.64 R22, c[0x0][0x5c0] ;  /* 0x00017000ff16db82 */ /* 0x000e240000000a00 */
[----:B0-----:R-:W-:Y:S02]  /*169a0*/  @!P5 IADD3 R150, P2, P4, R24, R22, R3 ;  /* 0x000000161896d210 */ /* 0x001fe40007c5e003 */
[----:B------:R-:W-:-:S06]  /*169b0*/  PRMT R22, RZ, 0x7610, R22 ;  /* 0x00007610ff167816 */ /* 0x000fcc0000000016 */
[----:B------:R-:W2:Y:S01]  /*169c0*/  @!P6 LDG.E.U8 R22, desc[UR40][R14.64+0x39] ;  /* 0x000039280e16e981 */ /* 0x000ea2000c1e1100 */
[----:B------:R-:W-:Y:S02]  /*169d0*/  @!P5 IADD3.X R151, R30, R23, R4, P2, P4 ;  /* 0x000000171e97d210 */ /* 0x000fe400017e8404 */
[----:B------:R-:W-:Y:S02]  /*169e0*/  ISETP.LT.OR P4, PT, R28, 0x39, !P1 ;  /* 0x000000391c00780c */ /* 0x000fe40004f81670 */
[----:B------:R-:W-:-:S04]  /*169f0*/  @P0 LOP3.LUT R6, R6, 0x8, RZ, 0xfc, !PT ;  /* 0x0000000806060812 */ /* 0x000fc800078efcff */
[----:B------:R-:W-:-:S04]  /*16a00*/  LOP3.LUT R6, R6, 0xfffffffd, RZ, 0xc0, !PT ;  /* 0xfffffffd06067812 */ /* 0x000fc800078ec0ff */
[----:B------:R-:W-:-:S03]  /*16a10*/  @P5 LOP3.LUT R6, R6, 0x2, RZ, 0xfc, !PT ;  /* 0x0000000206065812 */ /* 0x000fc600078efcff */
[----:B------:R-:W-:-:S04]  /*16a20*/  @!P4 IADD3 R32, P2, P5, R3, R24, R8 ;  /* 0x000000180320c210 */ /* 0x000fc80007d5e008 */
[----:B-1----:R-:W-:Y:S02]  /*16a30*/  @!P4 IADD3.X R31, R4, R30, R7, P2, P5 ;  /* 0x0000001e041fc210 */ /* 0x002fe400017ea407 */
        /* <DEDUP_REMOVED lines=8> */
[----:B0-----:R-:W-:-:S05]  /*16ac0*/  @!P4 IADD3 R22, P2, R32, R22, RZ ;  /* 0x000000162016c210 */ /* 0x001fca0007f5e0ff */
[----:B------:R-:W-:Y:S01]  /*16ad0*/  @!P4 IMAD.X R23, R31, 0x1, R23, P2 ;  /* 0x000000011f17c824 */ /* 0x000fe200010e0617 */
[----:B------:R-:W-:-:S06]  /*16ae0*/  PRMT R31, RZ, 0x7610, R31 ;  /* 0x00007610ff1f7816 */ /* 0x000fcc000000001f */
[----:B------:R-:W2:Y:S01]  /*16af0*/  @!P4 LDG.E.U8 R31, desc[UR40][R16.64+0x38] ;  /* 0x00003828101fc981 */ /* 0x000ea2000c1e1100 */
[C---:B------:R-:W-:Y:S02]  /*16b00*/  LOP3.LUT P0, RZ, R29.reuse, 0x100, RZ, 0xc0, !PT ;  /* 0x000001001dff7812 */ /* 0x040fe4000780c0ff */
[----:B------:R-:W-:-:S04]  /*16b10*/  LOP3.LUT R29, R29, 0xffffff7f, RZ, 0xc0, !PT ;  /* 0xffffff7f1d1d7812 */ /* 0x000fc800078ec0ff */
[----:B------:R-:W-:-:S04]  /*16b20*/  @P3 LOP3.LUT R29, R29, 0x80, RZ, 0xfc, !PT ;  /* 0x000000801d1d3812 */ /* 0x000fc800078efcff */
[----:B------:R-:W-:Y:S02]  /*16b30*/  LOP3.LUT R29, R29, 0xffffffbf, RZ, 0xc0, !PT ;  /* 0xffffffbf1d1d7812 */ /* 0x000fe400078ec0ff */
[----:B------:R-:W-:Y:S02]  /*16b40*/  ISETP.LT.OR P2, PT, R28, 0x3a, !P1 ;  /* 0x0000003a1c00780c */ /* 0x000fe40004f41670 */
[----:B------:R-:W-:Y:S02]  /*16b50*/  @P1 LOP3.LUT R29, R29, 0x40, RZ, 0xfc, !PT ;  /* 0x000000401d1d1812 */ /* 0x000fe400078efcff */
[----:B------:R-:W-:-:S04]  /*16b60*/  ISETP.GE.AND P1, PT, R11, 0x81, PT ;  /* 0x000000810b00780c */ /* 0x000fc80003f26270 */
[----:B------:R-:W-:-:S05]  /*16b70*/  ISETP.LT.OR P3, PT, R28, 0x61, !P1 ;  /* 0x000000611c00780c */ /* 0x000fca0004f61670 */
        /* <DEDUP_REMOVED lines=18> */
[----:B------:R-:W-:Y:S02]  /*16ca0*/  LOP3.LUT P6, RZ, R0, 0x200000, RZ, 0xc0, !PT ;  /* 0x0020000000ff7812 */ /* 0x000fe400078cc0ff */
[----:B--2---:R-:W-:-:S04]  /*16cb0*/  LOP3.LUT R22, R22, 0xff, RZ, 0xc0, !PT ;  /* 0x000000ff16167812 */ /* 0x004fc800078ec0ff */
[----:B------:R-:W-:-:S05]  /*16cc0*/  F2FP.F16.E4M3.UNPACK_B R22, R22 ;  /* 0x00000016ff16723e */ /* 0x000fca00020006ff */
[----:B------:R-:W-:-:S05]  /*16cd0*/  HADD2.F32 R22, -RZ, R22.H0_H0 ;  /* 0x20000016ff167230 */ /* 0x000fca0000004100 */
[----:B------:R-:W-:-:S04]  /*16ce0*/  FMUL R22, R22, UR32 ;  /* 0x0000002016167c20 */ /* 0x000fc80008400000 */
[----:B----4-:R-:W-:Y:S01]  /*16cf0*/  FFMA R22, R116, UR33, R22 ;  /* 0x0000002174167c23 */ /* 0x010fe20008000016 */
[----:B------:R-:W-:Y:S01]  /*16d00*/  LOP3.LUT R2, R2, 0xbfffffff, RZ, 0xc0, !PT ;  /* 0xbfffffff02027812 */ /* 0x000fe200078ec0ff */
[----:B------:R-:W2:Y:S03]  /*16d10*/  LDL.LU R116, [R1+0x17c] ;  /* 0x00017c0001747983 */ /* 0x000ea60000300800 */
[----:B------:R-:W-:-:S05]  /*16d20*/  F2FP.SATFINITE.E4M3.F32.PACK_AB_MERGE_C R22, RZ, R22, RZ ;  /* 0x00000016ff16723e */ /* 0x000fca00048070ff */
[----:B------:R0:W-:Y:S02]  /*16d30*/  @!P2 STG.E.U8 desc[UR40][R32.64+0x39], R22 ;  /* 0x000039162000a986 */ /* 0x0001e4000c101128 */
[----:B0-----:R-:W0:Y:S02]  /*16d40*/  @!P5 LDC.64 R22, c[0x0][0x5c0] ;  /* 0x00017000ff16db82 */ /* 0x001e240000000a00 */
[----:B0-----:R-:W-:Y:S02]  /*16d50*/  @!P5 IADD3 R86, P2, P4, R24, R22, R8 ;  /* 0x000000161856d210 */ /* 0x001fe40007c5e008 */
[----:B------:R-:W-:-:S06]  /*16d60*/  PRMT R22, RZ, 0x7610, R22 ;  /* 0x00007610ff167816 */ /* 0x000fcc0000000016 */
[----:B------:R-:W3:Y:S01]  /*16d70*/  @!P6 LDG.E.U8 R22, desc[UR40][R18.64+0x20] ;  /* 0x000020281216e981 */ /* 0x000ee2000c1e1100 */
        /* <DEDUP_REMOVED lines=8> */
[----:B---3--:R-:W-:-:S04]  /*16e00*/  LOP3.LUT R22, R22, 0xff, RZ, 0xc0, !PT ;  /* 0x000000ff16167812 */ /* 0x008fc800078ec0ff */
[----:B------:R-:W-:-:S05]  /*16e10*/  F2FP.F16.E4M3.UNPACK_B R22, R22 ;  /* 0x00000016ff16723e */ /* 0x000fca00020006ff */
[----:B------:R-:W-:-:S05]  /*16e20*/  HADD2.F32 R22, -RZ, R22.H0_H0 ;  /* 0x20000016ff167230 */ /* 0x000fca0000004100 */
[----:B------:R-:W-:-:S04]  /*16e30*/  FMUL R22, R22, UR32 ;  /* 0x0000002016167c20 */ /* 0x000fc80008400000 */
[----:B------:R-:W-:Y:S02]  /*16e40*/  FFMA R31, R117, UR33, R22 ;  /* 0x00000021751f7c23 */ /* 0x000fe40008000016 */
[----:B------:R-:W0:Y:S01]  /*16e50*/  @!P5 LDC.64 R22, c[0x0][0x5c0] ;  /* 0x00017000ff16db82 */ /* 0x000e220000000a00 */
[----:B------:R-:W-:Y:S01]  /*16e60*/  LOP3.LUT R2, R2, 0xf7ffffff, RZ, 0xc0, !PT ;  /* 0xf7ffffff02027812 */ /* 0x000fe200078ec0ff */
[----:B------:R-:W3:Y:S01]  /*16e70*/  LDL.LU R117, [R1+0x180] ;  /* 0x0001800001757983 */ /* 0x000ee20000300800 */
        /* <DEDUP_REMOVED lines=8> */
[----:B------:R-:W4:Y:S01]  /*16f00*/  @!P3 LDG.E.U8 R22, desc[UR40][R18.64+0x21] ;  /* 0x000021281216b981 */ /* 0x000f22000c1e1100 */
[----:B------:R-:W-:Y:S02]  /*16f10*/  @!P5 IADD3.X R89, R30, R23, R7, P2, P4 ;  /* 0x000000171e59d210 */ /* 0x000fe400017e8407 */
[----:B------:R-:W-:Y:S02]  /*16f20*/  ISETP.LT.OR P4, PT, R28, 0x21, !P0 ;  /* 0x000000211c00780c */ /* 0x000fe40004781670 */
[----:B------:R-:W-:-:S11]  /*16f30*/  @P5 LOP3.LUT R2, R2, 0x8000000, RZ, 0xfc, !PT ;  /* 0x0800000002025812 */ /* 0x000fd600078efcff */
[----:B------:R-:W-:-:S04]  /*16f40*/  @!P4 IADD3 R32, P2, P5, R3, R24, R10 ;  /* 0x000000180320c210 */ /* 0x000fc80007d5e00a */
[----:B------:R-:W-:Y:S02]  /*16f50*/  @!P4 IADD3.X R31, R4, R30, R9, P2, P5 ;  /* 0x0000001e041fc210 */ /* 0x000fe400017ea409 */
        /* <DEDUP_REMOVED lines=24> */
[----:B0-----:R-:W0:Y:S01]  /*170e0*/  @!P3 LDC.64 R22, c[0x0][0x5c0] ;  /* 0x00017000ff16bb82 */ /* 0x001e220000000a00 */
[----:B------:R-:W-:-:S07]  /*170f0*/  @!P2 IADD3.X R31, R4, R30, R9, P5, P6 ;  /* 0x0000001e041fa210 */ /* 0x000fce0002fec409 */
[----:B------:R-:W1:Y:S01]  /*17100*/  @!P2 LDC.64 R32, c[0x0][0x5c0] ;  /* 0x00017000ff20ab82 */ /* 0x000e620000000a00 */
[----:B0-----:R-:W-:Y:S02]  /*17110*/  @!P3 IADD3 R84, P5, P6, R24, R22, R8 ;  /* 0x000000161854b210 */ /* 0x001fe40007ebe008 */
        /* <DEDUP_REMOVED lines=24> */
[C---:B------:R-:W-:Y:S02]  /*172a0*/  ISETP.LT.OR P5, PT, R28.reuse, 0x79, !P1 ;  /* 0x000000791c00780c */ /* 0x040fe40004fa1670 */
[----:B------:R-:W-:Y:S02]  /*172b0*/  ISETP.LT.OR P1, PT, R28, 0x7a, !P1 ;  /* 0x0000007a1c00780c */ /* 0x000fe40004f21670 */
[----:B------:R-:W-:-:S02]  /*172c0*/  LOP3.LUT P3, RZ, R0, 0x200, RZ, 0xc0, !PT ;  /* 0x0000020000ff7812 */ /* 0x000fc4000786c0ff */
[----:B----4-:R-:W-:-:S04]  /*172d0*/  LOP3.LUT R22, R22, 0xff, RZ, 0xc0, !PT ;  /* 0x000000ff16167812 */ /* 0x010fc800078ec0ff */
[----:B------:R-:W-:-:S05]  /*172e0*/  F2FP.F16.E4M3.UNPACK_B R22, R22 ;  /* 0x00000016ff16723e */ /* 0x000fca00020006ff */
[----:B------:R-:W-:-:S05]  /*172f0*/  HADD2.F32 R22, -RZ, R22.H0_H0 ;  /* 0x20000016ff167230 */ /* 0x000fca0000004100 */
[----:B------:R-:W-:-:S04]  /*17300*/  FMUL R22, R22, UR32 ;  /* 0x0000002016167c20 */ /* 0x000fc80008400000 */
[----:B---3--:R-:W-:Y:S02]  /*17310*/  FFMA R31, R117, UR33, R22 ;  /* 0x00000021751f7c23 */ /* 0x008fe40008000016 */
[----:B------:R-:W0:Y:S01]  /*17320*/  @!P5 LDC.64 R22, c[0x0][0x5c0] ;  /* 0x00017000ff16db82 */ /* 0x000e220000000a00 */
[----:B------:R-:W-:Y:S01]  /*17330*/  LOP3.LUT R2, R2, 0xfeffffff, RZ, 0xc0, !PT ;  /* 0xfeffffff02027812 */ /* 0x000fe200078ec0ff */
[----:B------:R-:W3:Y:S01]  /*17340*/  LDL.LU R117, [R1+0x190] ;  /* 0x0001900001757983 */ /* 0x000ee20000300800 */
[----:B0-----:R-:W-:-:S04]  /*17350*/  @!P5 IADD3 R80, P2, P4, R24, R22, R8 ;  /* 0x000000161850d210 */ /* 0x001fc80007c5e008 */
[----:B------:R-:W-:Y:S02]  /*17360*/  @!P5 IADD3.X R81, R30, R23, R7, P2, P4 ;  /* 0x000000171e51d210 */ /* 0x000fe400017e8407 */
        /* <DEDUP_REMOVED lines=25> */
[----:B------:R-:W-:Y:S02]  /*17500*/  ISETP.GE.AND P3, PT, R11, 0x101, PT ;  /* 0x000001010b00780c */ /* 0x000fe40003f66270 */
[----:B------:R-:W-:Y:S02]  /*17510*/  @P1 LOP3.LUT R2, R2, 0x800000, RZ, 0xfc, !PT ;  /* 0x0080000002021812 */ /* 0x000fe400078efcff */
        /* <DEDUP_REMOVED lines=166> */
[----:B------:R-:W-:Y:S01]  /*17f80*/  LOP3.LUT R29, R29, 0xffffffdf, RZ, 0xc0, !PT ;  /* 0xffffffdf1d1d7812 */ /* 0x000fe200078ec0ff */
        /* <DEDUP_REMOVED lines=140> */
[----:B------:R-:W-:Y:S02]  /*18850*/  ISETP.LT.OR P4, PT, R28, 0x9a, !P3 ;  /* 0x0000009a1c00780c */ /* 0x000fe40005f81670 */
[----:B------:R-:W-:Y:S02]  /*18860*/  @P0 LOP3.LUT R2, R2, 0x10, RZ, 0xfc, !PT ;  /* 0x0000001002020812 */ /* 0x000fe400078efcff */
[----:B------:R-:W-:Y:S02]  /*18870*/  ISETP.GE.AND P0, PT, R11, 0x81, PT ;  /* 0x000000810b00780c */ /* 0x000fe40003f06270 */
[----:B------:R-:W-:-:S07]  /*18880*/  LOP3.LUT R2, R2, 0xfffffff7, RZ, 0xc0, !PT ;  /* 0xfffffff702027812 */ /* 0x000fce00078ec0ff */
        /* <DEDUP_REMOVED lines=8> */
[----:B------:R-:W3:Y:S01]  /*18910*/  LDL.LU R117, [R1+0x1d8] ;  /* 0x0001d80001757983 */ /* 0x000ee20000300800 */
        /* <DEDUP_REMOVED lines=8> */
[----:B------:R-:W4:Y:S01]  /*189a0*/  @!P1 LDG.E.U8 R22, desc[UR40][R12.64+0x49] ;  /* 0x000049280c169981 */ /* 0x000f22000c1e1100 */
        /* <DEDUP_REMOVED lines=78> */
[----:B----4-:R-:W-:-:S04]  /*18e90*/  LOP3.LUT R22, R22, 0xff, RZ, 0xc0, !PT ;  /* 0x000000ff16167812 */ /* 0x010fc800078ec0ff */
[----:B------:R-:W-:-:S05]  /*18ea0*/  F2FP.F16.E4M3.UNPACK_B R22, R22 ;  /* 0x00000016ff16723e */ /* 0x000fca00020006ff */
[----:B------:R-:W-:-:S05]  /*18eb0*/  HADD2.F32 R22, -RZ, R22.H0_H0 ;  /* 0x20000016ff167230 */ /* 0x000fca0000004100 */
[----:B------:R-:W-:-:S04]  /*18ec0*/  FMUL R22, R22, UR32 ;  /* 0x0000002016167c20 */ /* 0x000fc80008400000 */
[----:B--2---:R-:W-:Y:S02]  /*18ed0*/  FFMA R22, R116, UR33, R22 ;  /* 0x0000002174167c23 */ /* 0x004fe40008000016 */
[----:B------:R-:W2:Y:S03]  /*18ee0*/  LDL.LU R116, [R1+0x1ec] ;  /* 0x0001ec0001747983 */ /* 0x000ea60000300800 */
[----:B------:R-:W-:Y:S01]  /*18ef0*/  F2FP.SATFINITE.E4M3.F32.PACK_AB_MERGE_C R22, RZ, R22, RZ ;  /* 0x00000016ff16723e */ /* 0x000fe200048070ff */
[----:B------:R-:W4:Y:S04]  /*18f00*/  LDL.LU R118, [R1+0x1f0] ;  /* 0x0001f00001767983 */ /* 0x000f280000300800 */
        /* <DEDUP_REMOVED lines=22> */
[----:B------:R-:W2:Y:S01]  /*19070*/  @!P2 LDG.E.U8 R31, desc[UR40][R26.64+0x59] ;  /* 0x000059281a1fa981 */ /* 0x000ea2000c1e1100 */
[----:B------:R-:W-:Y:S02]  /*19080*/  @P4 LOP3.LUT R0, R0, 0x20000000, RZ, 0xfc, !PT ;  /* 0x2000000000004812 */ /* 0x000fe400078efcff */
[----:B------:R-:W-:Y:S02]  /*19090*/  ISETP.LT.OR P4, PT, R28, 0x99, !P0 ;  /* 0x000000991c00780c */ /* 0x000fe40004781670 */
[----:B0-----:R-:W-:-:S05]  /*190a0*/  @!P2 IADD3 R22, P3, R24, R22, RZ ;  /* 0x000000161816a210 */ /* 0x001fca0007f7e0ff */
[----:B------:R-:W-:Y:S01]  /*190b0*/  @!P2 IMAD.X R23, R30, 0x1, R23, P3 ;  /* 0x000000011e17a824 */ /* 0x000fe200018e0617 */
        /* <DEDUP_REMOVED lines=13> */
[----:B------:R-:W4:Y:S02]  /*19190*/  @!P5 LDG.E.U8 R22, desc[UR40][R12.64+0x58] ;  /* 0x000058280c16d981 */ /* 0x000f24000c1e1100 */
[----:B----4-:R-:W-:-:S04]  /*191a0*/  LOP3.LUT R22, R22, 0xff, RZ, 0xc0, !PT ;  /* 0x000000ff16167812 */ /* 0x010fc800078ec0ff */
[----:B------:R-:W-:-:S05]  /*191b0*/  F2FP.F16.E4M3.UNPACK_B R22, R22 ;  /* 0x00000016ff16723e */ /* 0x000fca00020006ff */
[----:B------:R-:W-:-:S05]  /*191c0*/  HADD2.F32 R22, -RZ, R22.H0_H0 ;  /* 0x20000016ff167230 */ /* 0x000fca0000004100 */
[----:B------:R-:W-:-:S04]  /*191d0*/  FMUL R22, R22, UR32 ;  /* 0x0000002016167c20 */ /* 0x000fc80008400000 */
[----:B------:R-:W-:-:S05]  /*191e0*/  FFMA R22, R118, UR33, R22 ;  /* 0x0000002176167c23 */ /* 0x000fca0008000016 */
[----:B------:R-:W-:-:S05]  /*191f0*/  F2FP.SATFINITE.E4M3.F32.PACK_AB_MERGE_C R22, RZ, R22, RZ ;  /* 0x00000016ff16723e */ /* 0x000fca00048070ff */
[----:B------:R0:W-:Y:S02]  /*19200*/  @!P5 STG.E.U8 desc[UR40][R108.64+0x58], R22 ;  /* 0x000058166c00d986 */ /* 0x0001e4000c101128 */
[----:B0-----:R-:W-:-:S06]  /*19210*/  PRMT R22, RZ, 0x7610, R22 ;  /* 0x00007610ff167816 */ /* 0x001fcc0000000016 */
[----:B------:R-:W4:Y:S01]  /*19220*/  @!P6 LDG.E.U8 R22, desc[UR40][R12.64+0x59] ;  /* 0x000059280c16e981 */ /* 0x000f22000c1e1100 */
[----:B------:R-:W-:Y:S02]  /*19230*/  LOP3.LUT P0, RZ, R0, 0x10000, RZ, 0xc0, !PT ;  /* 0x0001000000ff7812 */ /* 0x000fe4000780c0ff */
        /* <DEDUP_REMOVED lines=9> */
[----:B0-----:R-:W-:-:S06]  /*192d0*/  PRMT R22, RZ, 0x7610, R22 ;  /* 0x00007610ff167816 */ /* 0x001fcc0000000016 */
[----:B------:R-:W4:Y:S01]  /*192e0*/  @!P0 LDG.E.U8 R22, desc[UR40][R14.64+0x40] ;  /* 0x000040280e168981 */ /* 0x000f22000c1e1100 */
[----:B------:R-:W-:Y:S02]  /*192f0*/  LOP3.LUT P1, RZ, R29, 0x40, RZ, 0xc0, !PT ;  /* 0x000000401dff7812 */ /* 0x000fe4000782c0ff */
[----:B------:R-:W-:Y:S02]  /*19300*/  @P4 LOP3.LUT R0, R0, 0x10000000, RZ, 0xfc, !PT ;  /* 0x1000000000004812 */ /* 0x000fe400078efcff */
[----:B------:R-:W-:Y:S02]  /*19310*/  @!P4 IADD3.X R33, R30, R23, R7, P2, P3 ;  /* 0x000000171e21c210 */ /* 0x000fe400017e6407 */
[C---:B------:R-:W-:Y:S02]  /*19320*/  ISETP.LT.OR P4, PT, R28.reuse, 0x41, !P1 ;  /* 0x000000411c00780c */ /* 0x040fe40004f81670 */
[C---:B------:R-:W-:Y:S02]  /*19330*/  ISETP.LT.OR P5, PT, R28.reuse, 0x42, !P1 ;  /* 0x000000421c00780c */ /* 0x040fe40004fa1670 */
[----:B------:R-:W-:-:S09]  /*19340*/  ISETP.LT.OR P6, PT, R28, 0x49, !P1 ;  /* 0x000000491c00780c */ /* 0x000fd20004fc1670 */
[----:B------:R-:W-:-:S04]  /*19350*/  @!P4 IADD3 R107, P2, P3, R3, R24, R8 ;  /* 0x00000018036bc210 */ /* 0x000fc80007b5e008 */
[----:B------:R-:W-:Y:S02]  /*19360*/  @!P4 IADD3.X R106, R4, R30, R7, P2, P3 ;  /* 0x0000001e046ac210 */ /* 0x000fe400017e6407 */
[----:B------:R-:W-:-:S04]  /*19370*/  @!P5 IADD3 R98, P2, P3, R3, R24, R8 ;  /* 0x000000180362d210 */ /* 0x000fc80007b5e008 */
[----:B------:R-:W-:Y:S02]  /*19380*/  @!P5 IADD3.X R96, R4, R30, R7, P2, P3 ;  /* 0x0000001e0460d210 */ /* 0x000fe400017e6407 */
[----:B------:R-:W-:-:S04]  /*19390*/  @!P6 IADD3 R97, P2, P3, R3, R24, R8 ;  /* 0x000000180361e210 */ /* 0x000fc80007b5e008 */
[----:B------:R-:W-:Y:S02]  /*193a0*/  @!P6 IADD3.X R31, R4, R30, R7, P2, P3 ;  /* 0x0000001e041fe210 */ /* 0x000fe400017e6407 */
[----:B------:R-:W-:Y:S02]  /*193b0*/  ISETP.LT.OR P2, PT, R28, 0x4a, !P1 ;  /* 0x0000004a1c00780c */ /* 0x000fe40004f41670 */
[----:B------:R-:W-:Y:S02]  /*193c0*/  LOP3.LUT R0, R0, 0xfffffffe, RZ, 0xc0, !PT ;  /* 0xfffffffe00007812 */ /* 0x000fe400078ec0ff */
[----:B------:R-:W-:Y:S02]  /*193d0*/  LOP3.LUT R29, R29, 0xffffffef, RZ, 0xc0, !PT ;  /* 0xffffffef1d1d7812 */ /* 0x000fe400078ec0ff */
[----:B------:R-:W-:-:S07]  /*193e0*/  @P6 LOP3.LUT R0, R0, 0x1, RZ, 0xfc, !PT ;  /* 0x0000000100006812 */ /* 0x000fce00078efcff */
[----:B------:R-:W-:Y:S02]  /*193f0*/  @!P2 IADD3 R99, P6, P3, R3, R24, R8 ;  /* 0x000000180363a210 */ /* 0x000fe40007bde008 */
[----:B------:R-:W-:Y:S02]  /*19400*/  @P2 LOP3.LUT R29, R29, 0x10, RZ, 0xfc, !PT ;  /* 0x000000101d1d2812 */ /* 0x000fe400078efcff */
[----:B------:R-:W-:Y:S02]  /*19410*/  @!P2 IADD3.X R104, R4, R30, R7, P6, P3 ;  /* 0x0000001e0468a210 */ /* 0x000fe400037e6407 */
        /* <DEDUP_REMOVED lines=9> */
[----:B0-----:R-:W-:-:S06]  /*194b0*/  PRMT R22, RZ, 0x7610, R22 ;  /* 0x00007610ff167816 */ /* 0x001fcc0000000016 */
[----:B------:R-:W4:Y:S01]  /*194c0*/  @!P2 LDG.E.U8 R22, desc[UR40][R14.64+0x41] ;  /* 0x000041280e16a981 */ /* 0x000f22000c1e1100 */
[----:B------:R-:W-:-:S13]  /*194d0*/  ISETP.LT.OR P0, PT, R28, 0x51, !P1 ;  /* 0x000000511c00780c */ /* 0x000fda0004f01670 */
[----:B------:R-:W-:-:S04]  /*194e0*/  @!P0 IADD3 R105, P6, P3, R3, R24, R8 ;  /* 0x0000001803698210 */ /* 0x000fc80007bde008 */
        /* <DEDUP_REMOVED lines=8> */
[----:B------:R0:W-:Y:S01]  /*19570*/  @!P2 STG.E.U8 desc[UR40][R110.64+0x41], R22 ;  /* 0x000041166e00a986 */ /* 0x0001e2000c101128 */
[----:B------:R-:W-:Y:S01]  /*19580*/  ISETP.LT.OR P2, PT, R28, 0x52, !P1 ;  /* 0x000000521c00780c */ /* 0x000fe20004f41670 */
[----:B0-----:R-:W0:-:S12]  /*19590*/  @!P4 LDC.64 R22, c[0x0][0x5c0] ;  /* 0x00017000ff16cb82 */ /* 0x001e180000000a00 */
[----:B------:R-:W-:-:S04]  /*195a0*/  @!P2 IADD3 R109, P6, P3, R3, R24, R8 ;  /* 0x00000018036da210 */ /* 0x000fc80007bde008 */
[----:B------:R-:W-:Y:S02]  /*195b0*/  @!P2 IADD3.X R113, R4, R30, R7, P6, P3 ;  /* 0x0000001e0471a210 */ /* 0x000fe400037e6407 */
[----:B0-----:R-:W-:-:S05]  /*195c0*/  @!P4 IADD3 R22, P3, R107, R22, RZ ;  /* 0x000000166b16c210 */ /* 0x001fca0007f7e0ff */
[----:B------:R-:W-:Y:S01]  /*195d0*/  @!P4 IMAD.X R23, R106, 0x1, R23, P3 ;  /* 0x000000016a17c824 */ /* 0x000fe200018e0617 */
[----:B------:R-:W-:-:S06]  /*195e0*/  PRMT R106, RZ, 0x7610, R106 ;  /* 0x00007610ff6a7816 */ /* 0x000fcc000000006a */
[----:B------:R-:W4:Y:S01]  /*195f0*/  @!P4 LDG.E.U8 R106, desc[UR40][R16.64+0x40] ;  /* 0x00004028106ac981 */ /* 0x000f22000c1e1100 */
[----:B------:R-:W-:Y:S02]  /*19600*/  ISETP.LT.OR P3, PT, R28, 0x59, !P1 ;  /* 0x000000591c00780c */ /* 0x000fe40004f61670 */
        /* <DEDUP_REMOVED lines=15> */
[----:B------:R-:W4:Y:S01]  /*19700*/  @!P5 LDG.E.U8 R96, desc[UR40][R16.64+0x41] ;  /* 0x000041281060d981 */ /* 0x000f22000c1e1100 */
[----:B------:R-:W-:Y:S02]  /*19710*/  ISETP.LT.OR P4, PT, R28, 0x5a, !P1 ;  /* 0x0000005a1c00780c */ /* 0x000fe40004f81670 */
[----:B------:R-:W-:Y:S02]  /*19720*/  LOP3.LUT R29, R29, 0xfffffff7, RZ, 0xc0, !PT ;  /* 0xfffffff71d1d7812 */ /* 0x000fe400078ec0ff */
[----:B------:R-:W-:Y:S02]  /*19730*/  LOP3.LUT R5, R5, 0x7fffffff, RZ, 0xc0, !PT ;  /* 0x7fffffff05057812 */ /* 0x000fe400078ec0ff */
[----:B------:R-:W-:Y:S02]  /*19740*/  @P1 LOP3.LUT R29, R29, 0x8, RZ, 0xfc, !PT ;  /* 0x000000081d1d1812 */ /* 0x000fe400078efcff */
[----:B------:R-:W-:Y:S02]  /*19750*/  @P3 LOP3.LUT R5, R5, 0x80000000, RZ, 0xfc, !PT ;  /* 0x8000000005053812 */ /* 0x000fe400078efcff */
[----:B------:R-:W-:-:S03]  /*19760*/  LOP3.LUT R29, R29, 0xfffffffe, RZ, 0xc0, !PT ;  /* 0xfffffffe1d1d7812 */ /* 0x000fc600078ec0ff */
        /* <DEDUP_REMOVED lines=13> */
[----:B0-----:R-:W-:-:S06]  /*19840*/  PRMT R22, RZ, 0x7610, R22 ;  /* 0x00007610ff167816 */ /* 0x001fcc0000000016 */
[----:B------:R-:W4:Y:S02]  /*19850*/  @!P4 LDG.E.U8 R22, desc[UR40][R14.64+0x48] ;  /* 0x000048280e16c981 */ /* 0x000f24000c1e1100 */
[----:B----4-:R-:W-:-:S04]  /*19860*/  LOP3.LUT R22, R22, 0xff, RZ, 0xc0, !PT ;  /* 0x000000ff16167812 */ /* 0x010fc800078ec0ff */
[----:B------:R-:W-:-:S05]  /*19870*/  F2FP.F16.E4M3.UNPACK_B R22, R22 ;  /* 0x00000016ff16723e */ /* 0x000fca00020006ff */
[----:B------:R-:W-:-:S05]  /*19880*/  HADD2.F32 R22, -RZ, R22.H0_H0 ;  /* 0x20000016ff167230 */ /* 0x000fca0000004100 */
[----:B------:R-:W-:-:S04]  /*19890*/  FMUL R22, R22, UR32 ;  /* 0x0000002016167c20 */ /* 0x000fc80008400000 */
[----:B--2---:R-:W-:Y:S01]  /*198a0*/  FFMA R22, R116, UR33, R22 ;  /* 0x0000002174167c23 */ /* 0x004fe20008000016 */
[----:B------:R-:W-:Y:S01]  /*198b0*/  ISETP.LT.OR P5, PT, R28, 0x41, !P0 ;  /* 0x000000411c00780c */ /* 0x000fe200047a1670 */
[----:B------:R-:W2:Y:S03]  /*198c0*/  LDL.LU R116, [R1+0x210] ;  /* 0x0002100001747983 */ /* 0x000ea60000300800 */
[----:B------:R-:W-:Y:S01]  /*198d0*/  F2FP.SATFINITE.E4M3.F32.PACK_AB_MERGE_C R22, RZ, R22, RZ ;  /* 0x00000016ff16723e */ /* 0x000fe200048070ff */
[----:B------:R-:W4:Y:S04]  /*198e0*/  LDL.LU R122, [R1+0x214] ;  /* 0x00021400017a7983 */ /* 0x000f280000300800 */
[----:B------:R0:W-:Y:S04]  /*198f0*/  @!P4 STG.E.U8 desc[UR40][R102.64+0x48], R22 ;  /* 0x000048166600c986 */ /* 0x0001e8000c101128 */
[----:B------:R-:W-:Y:S01]  /*19900*/  @!P5 IADD3 R96, P2, P6, R3, R24, R10 ;  /* 0x000000180360d210 */ /* 0x000fe20007e5e00a */
[----:B------:R-:W4:Y:S01]  /*19910*/  LDL.LU R119, [R1+0x218] ;  /* 0x0002180001777983 */ /* 0x000f220000300800 */
[----:B0-----:R-:W-:-:S03]  /*19920*/  PRMT R22, RZ, 0x7610, R22 ;  /* 0x00007610ff167816 */ /* 0x001fc60000000016 */
[----:B------:R-:W4:Y:S04]  /*19930*/  LDL.LU R123, [R1+0x21c] ;  /* 0x00021c00017b7983 */ /* 0x000f280000300800 */
[----:B------:R-:W3:Y:S01]  /*19940*/  @!P1 LDG.E.U8 R22, desc[UR40][R14.64+0x49] ;  /* 0x000049280e169981 */ /* 0x000ee2000c1e1100 */
[----:B------:R-:W-:Y:S02]  /*19950*/  @!P5 IADD3.X R107, R4, R30, R9, P2, P6 ;  /* 0x0000001e046bd210 */ /* 0x000fe400017ec409 */
[----:B------:R-:W-:Y:S02]  /*19960*/  ISETP.LT.OR P6, PT, R28, 0x42, !P0 ;  /* 0x000000421c00780c */ /* 0x000fe400047c1670 */
[----:B------:R-:W-:-:S04]  /*19970*/  LOP3.LUT R5, R5, 0xf7ffffff, RZ, 0xc0, !PT ;  /* 0xf7ffffff05057812 */ /* 0x000fc800078ec0ff */
[----:B------:R-:W-:-:S04]  /*19980*/  @P5 LOP3.LUT R5, R5, 0x8000000, RZ, 0xfc, !PT ;  /* 0x0800000005055812 */ /* 0x000fc800078efcff */
[----:B------:R-:W-:-:S03]  /*19990*/  LOP3.LUT R5, R5, 0xefffffff, RZ, 0xc0, !PT ;  /* 0xefffffff05057812 */ /* 0x000fc600078ec0ff */
[----:B------:R-:W-:Y:S02]  /*199a0*/  @!P6 IADD3 R110, P5, P2, R3, R24, R10 ;  /* 0x00000018036ee210 */ /* 0x000fe40007abe00a */
[----:B------:R-:W-:Y:S02]  /*199b0*/  LOP3.LUT P3, RZ, R0, 0x1, RZ, 0xc0, !PT ;  /* 0x0000000100ff7812 */ /* 0x000fe4000786c0ff */
[----:B------:R-:W-:Y:S02]  /*199c0*/  @!P6 IADD3.X R114, R4, R30, R9, P5, P2 ;  /* 0x0000001e0472e210 */ /* 0x000fe40002fe4409 */
[----:B------:R-:W-:Y:S02]  /*199d0*/  @P6 LOP3.LUT R5, R5, 0x10000000, RZ, 0xfc, !PT ;  /* 0x1000000005056812 */ /* 0x000fe400078efcff */
[----:B------:R-:W-:-:S13]  /*199e0*/  ISETP.LT.OR P6, PT, R28, 0x49, !P0 ;  /* 0x000000491c00780c */ /* 0x000fda00047c1670 */
[----:B------:R-:W-:-:S04]  /*199f0*/  @!P6 IADD3 R102, P4, P5, R3, R24, R10 ;  /* 0x000000180366e210 */ /* 0x000fc80007d9e00a */
[----:B------:R-:W-:Y:S02]  /*19a00*/  @!P6 IADD3.X R115, R4, R30, R9, P4, P5 ;  /* 0x0000001e0473e210 */ /* 0x000fe400027ea409 */
        /* <DEDUP_REMOVED lines=14> */
[----:B------:R-:W3:Y:S01]  /*19af0*/  @!P3 LDG.E.U8 R31, desc[UR40][R16.64+0x48] ;  /* 0x00004828101fb981 */ /* 0x000ee2000c1e1100 */
[----:B------:R-:W-:Y:S02]  /*19b00*/  LOP3.LUT P2, RZ, R29, 0x10, RZ, 0xc0, !PT ;  /* 0x000000101dff7812 */ /* 0x000fe4000784c0ff */
[----:B---3--:R-:W-:-:S04]  /*19b10*/  LOP3.LUT R31, R31, 0xff, RZ, 0xc0, !PT ;  /* 0x000000ff1f1f7812 */ /* 0x008fc800078ec0ff */
[----:B------:R-:W-:-:S05]  /*19b20*/  F2FP.F16.E4M3.UNPACK_B R31, R31 ;  /* 0x0000001fff1f723e */ /* 0x000fca00020006ff */
[----:B------:R-:W-:-:S05]  /*19b30*/  HADD2.F32 R31, -RZ, R31.H0_H0 ;  /* 0x2000001fff1f7230 */ /* 0x000fca0000004100 */
[----:B------:R-:W-:-:S04]  /*19b40*/  FMUL R31, R31, UR32 ;  /* 0x000000201f1f7c20 */ /* 0x000fc80008400000 */
[----:B--2---:R-:W-:-:S05]  /*19b50*/  FFMA R31, R116, UR33, R31 ;  /* 0x00000021741f7c23 */ /* 0x004fca000800001f */
[----:B------:R-:W-:-:S05]  /*19b60*/  F2FP.SATFINITE.E4M3.F32.PACK_AB_MERGE_C R31, RZ, R31, RZ ;  /* 0x0000001fff1f723e */ /* 0x000fca00048070ff */
[----:B------:R0:W-:Y:S02]  /*19b70*/  @!P3 STG.E.U8 desc[UR40][R22.64+0x48], R31 ;  /* 0x0000481f1600b986 */ /* 0x0001e4000c101128 */
[----:B0-----:R-:W-:Y:S01]  /*19b80*/  PRMT R31, RZ, 0x7610, R31 ;  /* 0x00007610ff1f7816 */ /* 0x001fe2000000001f */
[----:B------:R-:W0:Y:S05]  /*19b90*/  @!P2 LDC.64 R22, c[0x0][0x5c0] ;  /* 0x00017000ff16ab82 */ /* 0x000e2a0000000a00 */
[----:B------:R-:W2:Y:S01]  /*19ba0*/  @!P2 LDG.E.U8 R31, desc[UR40][R16.64+0x49] ;  /* 0x00004928101fa981 */ /* 0x000ea2000c1e1100 */
[----:B------:R-:W-:-:S04]  /*19bb0*/  LOP3.LUT R0, R0, 0xffffffef, RZ, 0xc0, !PT ;  /* 0xffffffef00007812 */ /* 0x000fc800078ec0ff */
[----:B------:R-:W-:-:S04]  /*19bc0*/  @P6 LOP3.LUT R0, R0, 0x10, RZ, 0xfc, !PT ;  /* 0x0000001000006812 */ /* 0x000fc800078efcff */
[----:B------:R-:W-:-:S04]  /*19bd0*/  LOP3.LUT R0, R0, 0xffffffbf, RZ, 0xc0, !PT ;  /* 0xffffffbf00007812 */ /* 0x000fc800078ec0ff */
[----:B------:R-:W-:Y:S02]  /*19be0*/  @P5 LOP3.LUT R0, R0, 0x40, RZ, 0xfc, !PT ;  /* 0x0000004000005812 */ /* 0x000fe400078efcff */
[----:B0-----:R-:W-:Y:S02]  /*19bf0*/  @!P2 IADD3 R22, P3, R99, R22, RZ ;  /* 0x000000166316a210 */ /* 0x001fe40007f7e0ff */
[----:B------:R-:W-:-:S03]  /*19c00*/  LOP3.LUT P4, RZ, R0, 0x8000, RZ, 0xc0, !PT ;  /* 0x0000800000ff7812 */ /* 0x000fc6000788c0ff */
[----:B------:R-:W-:Y:S01]  /*19c10*/  @!P2 IMAD.X R23, R104, 0x1, R23, P3 ;  /* 0x000000016817a824 */ /* 0x000fe200018e0617 */
[----:B--2---:R-:W-:-:S04]  /*19c20*/  LOP3.LUT R31, R31, 0xff, RZ, 0xc0, !PT ;  /* 0x000000ff1f1f7812 */ /* 0x004fc800078ec0ff */
[----:B------:R-:W-:-:S05]  /*19c30*/  F2FP.F16.E4M3.UNPACK_B R31, R31 ;  /* 0x0000001fff1f723e */ /* 0x000fca00020006ff */
[----:B------:R-:W-:-:S05]  /*19c40*/  HADD2.F32 R31, -RZ, R31.H0_H0 ;  /* 0x2000001fff1f7230 */ /* 0x000fca0000004100 */
[----:B------:R-:W-:-:S04]  /*19c50*/  FMUL R31, R31, UR32 ;  /* 0x000000201f1f7c20 */ /* 0x000fc80008400000 */
[----:B----4-:R-:W-:Y:S01]  /*19c60*/  FFMA R31, R122, UR33, R31 ;  /* 0x000000217a1f7c23 */ /* 0x010fe2000800001f */
[----:B------:R-:W-:Y:S01]  /*19c70*/  ISETP.LT.OR P6, PT, R28, 0x51, !P0 ;  /* 0x000000511c00780c */ /* 0x000fe200047c1670 */
[----:B------:R-:W2:Y:S03]  /*19c80*/  LDL.LU R122, [R1+0x220] ;  /* 0x00022000017a7983 */ /* 0x000ea60000300800 */
[----:B------:R-:W-:Y:S01]  /*19c90*/  F2FP.SATFINITE.E4M3.F32.PACK_AB_MERGE_C R31, RZ, R31, RZ ;  /* 0x0000001fff1f723e */ /* 0x000fe200048070ff */
[----:B------:R-:W3:Y:S04]  /*19ca0*/  LDL.LU R125, [R1+0x224] ;  /* 0x00022400017d7983 */ /* 0x000ee80000300800 */
[----:B------:R0:W-:Y:S04]  /*19cb0*/  @!P2 STG.E.U8 desc[UR40][R22.64+0x49], R31 ;  /* 0x0000491f1600a986 */ /* 0x0001e8000c101128 */
[----:B------:R-:W-:Y:S01]  /*19cc0*/  @!P6 IADD3 R103, P1, P5, R3, R24, R10 ;  /* 0x000000180367e210 */ /* 0x000fe20007d3e00a */
[----:B------:R-:W4:Y:S01]  /*19cd0*/  LDL.LU R128, [R1+0x228] ;  /* 0x0002280001807983 */ /* 0x000f220000300800 */
[----:B0-----:R-:W-:-:S03]  /*19ce0*/  PRMT R22, RZ, 0x7610, R22 ;  /* 0x00007610ff167816 */ /* 0x001fc60000000016 */
[----:B------:R-:W4:Y:S04]  /*19cf0*/  LDL.LU R127, [R1+0x22c] ;  /* 0x00022c00017f7983 */ /* 0x000f280000300800 */
[----:B------:R-:W2:Y:S01]  /*19d00*/  @!P4 LDG.E.U8 R22, desc[UR40][R14.64+0x50] ;  /* 0x000050280e16c981 */ /* 0x000ea2000c1e1100 */
[----:B------:R-:W-:Y:S02]  /*19d10*/  @!P6 IADD3.X R117, R4, R30, R9, P1, P5 ;  /* 0x0000001e0475e210 */ /* 0x000fe40000fea409 */
[----:B------:R-:W-:Y:S02]  /*19d20*/  ISETP.LT.OR P1, PT, R28, 0x52, !P0 ;  /* 0x000000521c00780c */ /* 0x000fe40004721670 */
[----:B------:R-:W-:-:S04]  /*19d30*/  LOP3.LUT R0, R0, 0xffffffdf, RZ, 0xc0, !PT ;  /* 0xffffffdf00007812 */ /* 0x000fc800078ec0ff */
[----:B------:R-:W-:-:S04]  /*19d40*/  @P6 LOP3.LUT R0, R0, 0x20, RZ, 0xfc, !PT ;  /* 0x0000002000006812 */ /* 0x000fc800078efcff */
        /* <DEDUP_REMOVED lines=10> */
[----:B0-----:R-:W-:-:S06]  /*19df0*/  PRMT R22, RZ, 0x7610, R22 ;  /* 0x00007610ff167816 */ /* 0x001fcc0000000016 */
[----:B------:R-:W2:Y:S01]  /*19e00*/  @!P3 LDG.E.U8 R22, desc[UR40][R14.64+0x51] ;  /* 0x000051280e16b981 */ /* 0x000ea2000c1e1100 */
[----:B------:R-:W-:-:S04]  /*19e10*/  @!P1 IADD3 R97, P5, P6, R3, R24, R10 ;  /* 0x0000001803619210 */ /* 0x000fc80007ebe00a */
[----:B------:R-:W-:Y:S02]  /*19e20*/  @!P1 IADD3.X R116, R4, R30, R9, P5, P6 ;  /* 0x0000001e04749210 */ /* 0x000fe40002fec409 */
[----:B------:R-:W-:-:S13]  /*19e30*/  ISETP.LT.OR P6, PT, R28, 0x59, !P0 ;  /* 0x000000591c00780c */ /* 0x000fda00047c1670 */
[----:B------:R-:W-:-:S04]  /*19e40*/  @!P6 IADD3 R94, P5, P2, R3, R24, R10 ;  /* 0x00000018035ee210 */ /* 0x000fc80007abe00a */
[----:B------:R-:W-:Y:S02]  /*19e50*/  @!P6 IADD3.X R99, R4, R30, R9, P5, P2 ;  /* 0x0000001e0463e210 */ /* 0x000fe40002fe4409 */
[----:B------:R-:W-:Y:S02]  /*19e60*/  ISETP.LT.OR P2, PT, R28, 0x5a, !P0 ;  /* 0x0000005a1c00780c */ /* 0x000fe40004741670 */
[----:B------:R-:W-:Y:S02]  /*19e70*/  LOP3.LUT R0, R0, 0xfffffffe, RZ, 0xc0, !PT ;  /* 0xfffffffe00007812 */ /* 0x000fe400078ec0ff */
[----:B------:R-:W-:Y:S02]  /*19e80*/  LOP3.LUT P1, RZ, R29, 0x8, RZ, 0xc0, !PT ;  /* 0x000000081dff7812 */ /* 0x000fe4000782c0ff */
[----:B------:R-:W-:-:S07]  /*19e90*/  @P6 LOP3.LUT R0, R0, 0x1, RZ, 0xfc, !PT ;  /* 0x0000000100006812 */ /* 0x000fce00078efcff */
[----:B------:R-:W-:-:S04]  /*19ea0*/  @!P2 IADD3 R104, P5, P6, R3, R24, R10 ;  /* 0x000000180368a210 */ /* 0x000fc80007ebe00a */
[----:B------:R-:W-:Y:S02]  /*19eb0*/  @!P2 IADD3.X R119, R4, R30, R9, P5, P6 ;  /* 0x0000001e0477a210 */ /* 0x000fe40002fec409 */
[----:B------:R-:W-:Y:S02]  /*19ec0*/  ISETP.LT.OR P5, PT, R28, 0x51, !P1 ;  /* 0x000000511c00780c */ /* 0x000fe40004fa1670 */
[----:B------:R-:W-:Y:S02]  /*19ed0*/  PRMT R31, RZ, 0x7610, R31 ;  /* 0x00007610ff1f7816 */ /* 0x000fe4000000001f */
[----:B--2---:R-:W-:-:S04]  /*19ee0*/  LOP3.LUT R22, R22, 0xff, RZ, 0xc0, !PT ;  /* 0x000000ff16167812 */ /* 0x004fc800078ec0ff */
[----:B------:R-:W-:-:S05]  /*19ef0*/  F2FP.F16.E4M3.UNPACK_B R22, R22 ;  /* 0x00000016ff16723e */ /* 0x000fca00020006ff */
[----:B------:R-:W-:-:S05]  /*19f00*/  HADD2.F32 R22, -RZ, R22.H0_H0 ;  /* 0x20000016ff167230 */ /* 0x000fca0000004100 */
[----:B------:R-:W-:-:S04]  /*19f10*/  FMUL R22, R22, UR32 ;  /* 0x0000002016167c20 */ /* 0x000fc80008400000 */
[----:B------:R-:W-:-:S05]  /*19f20*/  FFMA R22, R123, UR33, R22 ;  /* 0x000000217b167c23 */ /* 0x000fca0008000016 */
[----:B------:R-:W-:-:S05]  /*19f30*/  F2FP.SATFINITE.E4M3.F32.PACK_AB_MERGE_C R22, RZ, R22, RZ ;  /* 0x00000016ff16723e */ /* 0x000fca00048070ff */
[----:B------:R0:W-:Y:S04]  /*19f40*/  @!P3 STG.E.U8 desc[UR40][R100.64+0x51], R22 ;  /* 0x000051166400b986 */ /* 0x0001e8000c101128 */
[----:B------:R-:W2:Y:S01]  /*19f50*/  @!P5 LDG.E.U8 R31, desc[UR40][R16.64+0x50] ;  /* 0x00005028101fd981 */ /* 0x000ea2000c1e1100 */
[C---:B------:R-:W-:Y:S01]  /*19f60*/  ISETP.LT.OR P4, PT, R28.reuse, 0x61, !P1 ;  /* 0x000000611c00780c */ /* 0x040fe20004f81670 */
[----:B0-----:R-:W0:Y:S01]  /*19f70*/  @!P5 LDC.64 R22, c[0x0][0x5c0] ;  /* 0x00017000ff16db82 */ /* 0x001e220000000a00 */
[----:B------:R-:W-:Y:S02]  /*19f80*/  ISETP.LT.OR P3, PT, R28, 0x62, !P1 ;  /* 0x000000621c00780c */ /* 0x000fe40004f61670 */
[----:B------:R-:W-:Y:S02]  /*19f90*/  LOP3.LUT R29, R29, 0xfffffffd, RZ, 0xc0, !PT ;  /* 0xfffffffd1d1d7812 */ /* 0x000fe400078ec0ff */
[----:B------:R-:W-:-:S02]  /*19fa0*/  LOP3.LUT R5, R5, 0xfdffffff, RZ, 0xc0, !PT ;  /* 0xfdffffff05057812 */ /* 0x000fc400078ec0ff */
[----:B------:R-:W-:Y:S02]  /*19fb0*/  @P0 LOP3.LUT R29, R29, 0x2, RZ, 0xfc, !PT ;  /* 0x000000021d1d0812 */ /* 0x000fe400078efcff */
[----:B------:R-:W-:-:S03]  /*19fc0*/  @P2 LOP3.LUT R5, R5, 0x2000000, RZ, 0xfc, !PT ;  /* 0x0200000005052812 */ /* 0x000fc600078efcff */
[----:B------:R-:W-:-:S04]  /*19fd0*/  @!P4 IADD3 R124, P0, P2, R3, R24, R8 ;  /* 0x00000018037cc210 */ /* 0x000fc80007a1e008 */
[----:B------:R-:W-:Y:S02]  /*19fe0*/  @!P4 IADD3.X R148, R4, R30, R7, P0, P2 ;  /* 0x0000001e0494c210 */ /* 0x000fe400007e4407 */
[----:B------:R-:W-:Y:S02]  /*19ff0*/  ISETP.LT.OR P4, PT, R28, 0x69, !P1 ;  /* 0x000000691c00780c */ /* 0x000fe40004f81670 */
[----:B------:R-:W-:-:S04]  /*1a000*/  @!P3 IADD3 R126, P0, P2, R3, R24, R8 ;  /* 0x00000018037eb210 */ /* 0x000fc80007a1e008 */
[----:B------:R-:W-:Y:S02]  /*1a010*/  @!P3 IADD3.X R133, R4, R30, R7, P0, P2 ;  /* 0x0000001e0485b210 */ /* 0x000fe400007e4407 */
[----:B0-----:R-:W-:-:S05]  /*1a020*/  @!P5 IADD3 R22, P0, R105, R22, RZ ;  /* 0x000000166916d210 */ /* 0x001fca0007f1e0ff */
[----:B------:R-:W-:Y:S01]  /*1a030*/  @!P5 IMAD.X R23, R108, 0x1, R23, P0 ;  /* 0x000000016c17d824 */ /* 0x000fe200000e0617 */
[----:B------:R-:W-:-:S04]  /*1a040*/  @!P4 IADD3 R123, P0, P2, R3, R24, R8 ;  /* 0x00000018037bc210 */ /* 0x000fc80007a1e008 */
        /* <DEDUP_REMOVED lines=9> */
[----:B0-----:R-:W-:Y:S01]  /*1a0e0*/  PRMT R31, RZ, 0x7610, R31 ;  /* 0x00007610ff1f7816 */ /* 0x001fe2000000001f */
[----:B------:R-:W0:Y:S05]  /*1a0f0*/  @!P4 LDC.64 R22, c[0x0][0x5c0] ;  /* 0x00017000ff16cb82 */ /* 0x000e2a0000000a00 */
[----:B------:R-:W2:Y:S01]  /*1a100*/  @!P4 LDG.E.U8 R31, desc[UR40][R16.64+0x51] ;  /* 0x00005128101fc981 */ /* 0x000ea2000c1e1100 */
[----:B------:R-:W-:Y:S02]  /*1a110*/  LOP3.LUT P3, RZ, R2, 0x80000000, RZ, 0xc0, !PT ;  /* 0x8000000002ff7812 */ /* 0x000fe4000786c0ff */
[----:B------:R-:W-:-:S11]  /*1a120*/  LOP3.LUT R29, R29, 0xfffffffb, RZ, 0xc0, !PT ;  /* 0xfffffffb1d1d7812 */ /* 0x000fd600078ec0ff */
[----:B------:R-:W-:Y:S02]  /*1a130*/  @P3 LOP3.LUT R29, R29, 0x4, RZ, 0xfc, !PT ;  /* 0x000000041d1d3812 */ /* 0x000fe400078efcff */
[----:B------:R-:W-:Y:S02]  /*1a140*/  ISETP.LT.OR P3, PT, R28, 0x6a, !P1 ;  /* 0x0000006a1c00780c */ /* 0x000fe40004f61670 */
[----:B0-----:R-:W-:-:S11]  /*1a150*/  @!P4 IADD3 R22, P2, R109, R22, RZ ;  /* 0x000000166d16c210 */ /* 0x001fd60007f5e0ff */
[----:B------:R-:W-:Y:S01]  /*1a160*/  @!P3 IADD3 R122, P6, P0, R3, R24, R8 ;  /* 0x00000018037ab210 */ /* 0x000fe200078de008 */
[----:B------:R-:W-:-:S03]  /*1a170*/  @!P4 IMAD.X R23, R113, 0x1, R23, P2 ;  /* 0x000000017117c824 */ /* 0x000fc600010e0617 */
[----:B------:R-:W-:Y:S02]  /*1a180*/  @!P3 IADD3.X R130, R4, R30, R7, P6, P0 ;  /* 0x0000001e0482b210 */ /* 0x000fe400037e0407 */
[----:B------:R-:W-:Y:S02]  /*1a190*/  LOP3.LUT P3, RZ, R29, 0x4, RZ, 0xc0, !PT ;  /* 0x000000041dff7812 */ /* 0x000fe4000786c0ff */
[----:B--2---:R-:W-:-:S04]  /*1a1a0*/  LOP3.LUT R31, R31, 0xff, RZ, 0xc0, !PT ;  /* 0x000000ff1f1f7812 */ /* 0x004fc800078ec0ff */
[----:B------:R-:W-:-:S05]  /*1a1b0*/  F2FP.F16.E4M3.UNPACK_B R31, R31 ;  /* 0x0000001fff1f723e */ /* 0x000fca00020006ff */
[----:B------:R-:W-:-:S05]  /*1a1c0*/  HADD2.F32 R31, -RZ, R31.H0_H0 ;  /* 0x2000001fff1f7230 */ /* 0x000fca0000004100 */
[----:B------:R-:W-:-:S04]  /*1a1d0*/  FMUL R31, R31, UR32 ;  /* 0x000000201f1f7c20 */ /* 0x000fc80008400000 */
[----:B---3--:R-:W-:-:S05]  /*1a1e0*/  FFMA R31, R125, UR33, R31 ;  /* 0x000000217d1f7c23 */ /* 0x008fca000800001f */
[----:B------:R-:W-:-:S05]  /*1a1f0*/  F2FP.SATFINITE.E4M3.F32.PACK_AB_MERGE_C R31, RZ, R31, RZ ;  /* 0x0000001fff1f723e */ /* 0x000fca00048070ff */
[----:B------:R0:W-:Y:S02]  /*1a200*/  @!P4 STG.E.U8 desc[UR40][R22.64+0x51], R31 ;  /* 0x0000511f1600c986 */ /* 0x0001e4000c101128 */
[----:B0-----:R-:W-:-:S06]  /*1a210*/  PRMT R22, RZ, 0x7610, R22 ;  /* 0x00007610ff167816 */ /* 0x001fcc0000000016 */
[----:B------:R-:W2:Y:S01]  /*1a220*/  @!P3 LDG.E.U8 R22, desc[UR40][R14.64+0x58] ;  /* 0x000058280e16b981 */ /* 0x000ea2000c1e1100 */
[----:B------:R-:W-:Y:S02]  /*1a230*/  LOP3.LUT P5, RZ, R6, 0x1, RZ, 0xc0, !PT ;  /* 0x0000000106ff7812 */ /* 0x000fe400078ac0ff */
[----:B--2---:R-:W-:-:S04]  /*1a240*/  LOP3.LUT R22, R22, 0xff, RZ, 0xc0, !PT ;  /* 0x000000ff16167812 */ /* 0x004fc800078ec0ff */
[----:B------:R-:W-:-:S05]  /*1a250*/  F2FP.F16.E4M3.UNPACK_B R22, R22 ;  /* 0x00000016ff16723e */ /* 0x000fca00020006ff */
[----:B------:R-:W-:-:S05]  /*1a260*/  HADD2.F32 R22, -RZ, R22.H0_H0 ;  /* 0x20000016ff167230 */ /* 0x000fca0000004100 */
[----:B------:R-:W-:-:S04]  /*1a270*/  FMUL R22, R22, UR32 ;  /* 0x0000002016167c20 */ /* 0x000fc80008400000 */
[----:B----4-:R-:W-:Y:S01]  /*1a280*/  FFMA R22, R128, UR33, R22 ;  /* 0x0000002180167c23 */ /* 0x010fe20008000016 */
[----:B------:R-:W-:Y:S01]  /*1a290*/  ISETP.LT.OR P6, PT, R28, 0x71, !P1 ;  /* 0x000000711c00780c */ /* 0x000fe20004fc1670 */
[----:B------:R-:W2:Y:S03]  /*1a2a0*/  LDL.LU R128, [R1+0x230] ;  /* 0x0002300001807983 */ /* 0x000ea60000300800 */
[----:B------:R-:W-:-:S05]  /*1a2b0*/  F2FP.SATFINITE.E4M3.F32.PACK_AB_MERGE_C R22, RZ, R22, RZ ;  /* 0x00000016ff16723e */ /* 0x000fca00048070ff */
[----:B------:R0:W-:Y:S02]  /*1a2c0*/  @!P3 STG.E.U8 desc[UR40][R136.64+0x58], R22 ;  /* 0x000058168800b986 */ /* 0x0001e4000c101128 */
[----:B0-----:R-:W-:-:S06]  /*1a2d0*/  PRMT R22, RZ, 0x7610, R22 ;  /* 0x00007610ff167816 */ /* 0x001fcc0000000016 */
[----:B------:R-:W3:Y:S01]  /*1a2e0*/  @!P5 LDG.E.U8 R22, desc[UR40][R14.64+0x59] ;  /* 0x000059280e16d981 */ /* 0x000ee2000c1e1100 */
[----:B------:R-:W-:-:S04]  /*1a2f0*/  @!P6 IADD3 R121, P2, P4, R3, R24, R8 ;  /* 0x000000180379e210 */ /* 0x000fc80007c5e008 */
[----:B------:R-:W-:Y:S02]  /*1a300*/  @!P6 IADD3.X R125, R4, R30, R7, P2, P4 ;  /* 0x0000001e047de210 */ /* 0x000fe400017e8407 */
[C---:B------:R-:W-:Y:S02]  /*1a310*/  ISETP.LT.OR P4, PT, R28.reuse, 0x72, !P1 ;  /* 0x000000721c00780c */ /* 0x040fe40004f81670 */
[----:B------:R-:W-:-:S11]  /*1a320*/  ISETP.LT.OR P3, PT, R28, 0x79, !P1 ;  /* 0x000000791c00780c */ /* 0x000fd60004f61670 */
[----:B------:R-:W-:-:S04]  /*1a330*/  @!P4 IADD3 R129, P2, P6, R3, R24, R8 ;  /* 0x000000180381c210 */ /* 0x000fc80007e5e008 */
[----:B------:R-:W-:Y:S02]  /*1a340*/  @!P4 IADD3.X R135, R4, R30, R7, P2, P6 ;  /* 0x0000001e0487c210 */ /* 0x000fe400017ec407 */
[----:B------:R-:W-:-:S04]  /*1a350*/  @!P3 IADD3 R136, P2, P6, R3, R24, R8 ;  /* 0x000000180388b210 */ /* 0x000fc80007e5e008 */
[----:B------:R-:W-:Y:S02]  /*1a360*/  @!P3 IADD3.X R147, R4, R30, R7, P2, P6 ;  /* 0x0000001e0493b210 */ /* 0x000fe400017ec407 */
[----:B------:R-:W-:Y:S02]  /*1a370*/  LOP3.LUT P3, RZ, R5, 0x80000000, RZ, 0xc0, !PT ;  /* 0x8000000005ff7812 */ /* 0x000fe4000786c0ff */
[C---:B------:R-:W-:Y:S02]  /*1a380*/  LOP3.LUT P0, RZ, R29.reuse, 0x2, RZ, 0xc0, !PT ;  /* 0x000000021dff7812 */ /* 0x040fe4000780c0ff */
[----:B------:R-:W-:Y:S02]  /*1a390*/  LOP3.LUT P4, RZ, R29, 0x1, RZ, 0xc0, !PT ;  /* 0x000000011dff7812 */ /* 0x000fe4000788c0ff */
[----:B------:R-:W-:Y:S02]  /*1a3a0*/  PRMT R29, RZ, 0x7610, R29 ;  /* 0x00007610ff1d7816 */ /* 0x000fe4000000001d */
[----:B---3--:R-:W-:-:S04]  /*1a3b0*/  LOP3.LUT R22, R22, 0xff, RZ, 0xc0, !PT ;  /* 0x000000ff16167812 */ /* 0x008fc800078ec0ff */
[----:B------:R-:W-:-:S05]  /*1a3c0*/  F2FP.F16.E4M3.UNPACK_B R22, R22 ;  /* 0x00000016ff16723e */ /* 0x000fca00020006ff */
[----:B------:R-:W-:-:S05]  /*1a3d0*/  HADD2.F32 R22, -RZ, R22.H0_H0 ;  /* 0x20000016ff167230 */ /* 0x000fca0000004100 */
[----:B------:R-:W-:-:S04]  /*1a3e0*/  FMUL R22, R22, UR32 ;  /* 0x0000002016167c20 */ /* 0x000fc80008400000 */
[----:B------:R-:W-:Y:S01]  /*1a3f0*/  FFMA R22, R127, UR33, R22 ;  /* 0x000000217f167c23 */ /* 0x000fe20008000016 */
[----:B------:R-:W-:Y:S01]  /*1a400*/  LOP3.LUT R5, R5, 0xdfffffff, RZ, 0xc0, !PT ;  /* 0xdfffffff05057812 */ /* 0x000fe200078ec0ff */
[----:B------:R-:W3:Y:S03]  /*1a410*/  LDL.LU R127, [R1+0x234] ;  /* 0x00023400017f7983 */ /* 0x000ee60000300800 */
[----:B------:R-:W-:-:S05]  /*1a420*/  F2FP.SATFINITE.E4M3.F32.PACK_AB_MERGE_C R22, RZ, R22, RZ ;  /* 0x00000016ff16723e */ /* 0x000fca00048070ff */
[----:B------:R0:W-:Y:S04]  /*1a430*/  @!P5 STG.E.U8 desc[UR40][R138.64+0x59], R22 ;  /* 0x000059168a00d986 */ /* 0x0001e8000c101128 */
[----:B------:R-:W4:Y:S01]  /*1a440*/  @!P3 LDG.E.U8 R29, desc[UR40][R16.64+0x58] ;  /* 0x00005828101db981 */ /* 0x000f22000c1e1100 */
[----:B0-----:R-:W0:Y:S01]  /*1a450*/  @!P3 LDC.64 R22, c[0x0][0x5c0] ;  /* 0x00017000ff16bb82 */ /* 0x001e220000000a00 */
[----:B------:R-:W-:Y:S02]  /*1a460*/  ISETP.LT.OR P6, PT, R28, 0x7a, !P1 ;  /* 0x0000007a1c00780c */ /* 0x000fe40004fc1670 */
[----:B------:R-:W-:Y:S02]  /*1a470*/  @P1 LOP3.LUT R5, R5, 0x20000000, RZ, 0xfc, !PT ;  /* 0x2000000005051812 */ /* 0x000fe400078efcff */
[----:B0-----:R-:W-:-:S05]  /*1a480*/  @!P3 IADD3 R22, P1, R106, R22, RZ ;  /* 0x000000166a16b210 */ /* 0x001fca0007f3e0ff */
[----:B------:R-:W-:Y:S01]  /*1a490*/  @!P3 IMAD.X R23, R112, 0x1, R23, P1 ;  /* 0x000000017017b824 */ /* 0x000fe200008e0617 */
[----:B----4-:R-:W-:-:S04]  /*1a4a0*/  LOP3.LUT R29, R29, 0xff, RZ, 0xc0, !PT ;  /* 0x000000ff1d1d7812 */ /* 0x010fc800078ec0ff */
[----:B------:R-:W-:-:S05]  /*1a4b0*/  F2FP.F16.E4M3.UNPACK_B R29, R29 ;  /* 0x0000001dff1d723e */ /* 0x000fca00020006ff */
[----:B------:R-:W-:-:S05]  /*1a4c0*/  HADD2.F32 R29, -RZ, R29.H0_H0 ;  /* 0x2000001dff1d7230 */ /* 0x000fca0000004100 */
[----:B------:R-:W-:-:S04]  /*1a4d0*/  FMUL R29, R29, UR32 ;  /* 0x000000201d1d7c20 */ /* 0x000fc80008400000 */
[----:B--2---:R-:W-:Y:S01]  /*1a4e0*/  FFMA R29, R128, UR33, R29 ;  /* 0x00000021801d7c23 */ /* 0x004fe2000800001d */
[----:B------:R-:W-:Y:S01]  /*1a4f0*/  @!P6 IADD3 R142, P2, P5, R3, R24, R8 ;  /* 0x00000018038ee210 */ /* 0x000fe20007d5e008 */
[----:B------:R-:W2:Y:S03]  /*1a500*/  LDL.LU R128, [R1+0x238] ;  /* 0x0002380001807983 */ /* 0x000ea60000300800 */
[----:B------:R-:W-:-:S05]  /*1a510*/  F2FP.SATFINITE.E4M3.F32.PACK_AB_MERGE_C R29, RZ, R29, RZ ;  /* 0x0000001dff1d723e */ /* 0x000fca00048070ff */
[----:B------:R0:W-:Y:S02]  /*1a520*/  @!P3 STG.E.U8 desc[UR40][R22.64+0x58], R29 ;  /* 0x0000581d1600b986 */ /* 0x0001e4000c101128 */
[----:B0-----:R-:W-:Y:S01]  /*1a530*/  PRMT R29, RZ, 0x7610, R29 ;  /* 0x00007610ff1d7816 */ /* 0x001fe2000000001d */
[----:B------:R-:W0:Y:S05]  /*1a540*/  @!P4 LDC.64 R22, c[0x0][0x5c0] ;  /* 0x00017000ff16cb82 */ /* 0x000e2a0000000a00 */
[----:B------:R-:W4:Y:S01]  /*1a550*/  @!P4 LDG.E.U8 R29, desc[UR40][R16.64+0x59] ;  /* 0x00005928101dc981 */ /* 0x000f22000c1e1100 */
[----:B------:R-:W-:Y:S02]  /*1a560*/  @!P6 IADD3.X R146, R4, R30, R7, P2, P5 ;  /* 0x0000001e0492e210 */ /* 0x000fe400017ea407 */
[----:B------:R-:W-:-:S02]  /*1a570*/  LOP3.LUT P5, RZ, R6, 0x40, RZ, 0xc0, !PT ;  /* 0x0000004006ff7812 */ /* 0x000fc400078ac0ff */
[----:B------:R-:W-:Y:S02]  /*1a580*/  LOP3.LUT R5, R5, 0xbfffffff, RZ, 0xc0, !PT ;  /* 0xbfffffff05057812 */ /* 0x000fe400078ec0ff */
[----:B------:R-:W-:Y:S02]  /*1a590*/  ISETP.LT.OR P6, PT, R28, 0x61, !P0 ;  /* 0x000000611c00780c */ /* 0x000fe400047c1670 */
[----:B------:R-:W-:-:S07]  /*1a5a0*/  LOP3.LUT R0, R0, 0xfffffbff, RZ, 0xc0, !PT ;  /* 0xfffffbff00007812 */ /* 0x000fce00078ec0ff */
[----:B------:R-:W-:Y:S02]  /*1a5b0*/  @P5 LOP3.LUT R5, R5, 0x40000000, RZ, 0xfc, !PT ;  /* 0x4000000005055812 */ /* 0x000fe400078efcff */
[----:B------:R-:W-:Y:S02]  /*1a5c0*/  ISETP.LT.OR P5, PT, R28, 0x62, !P0 ;  /* 0x000000621c00780c */ /* 0x000fe400047a1670 */
[----:B------:R-:W-:Y:S02]  /*1a5d0*/  @!P6 IADD3 R140, P1, P2, R3, R24, R10 ;  /* 0x00000018038ce210 */ /* 0x000fe40007a3e00a */
[----:B------:R-:W-:Y:S02]  /*1a5e0*/  @P6 LOP3.LUT R0, R0, 0x400, RZ, 0xfc, !PT ;  /* 0x0000040000006812 */ /* 0x000fe400078efcff */
[----:B------:R-:W-:Y:S02]  /*1a5f0*/  @!P6 IADD3.X R145, R4, R30, R9, P1, P2 ;  /* 0x0000001e0491e210 */ /* 0x000fe40000fe4409 */
[----:B------:R-:W-:-:S02]  /*1a600*/  LOP3.LUT R0, R0, 0xfffffdff, RZ, 0xc0, !PT ;  /* 0xfffffdff00007812 */ /* 0x000fc400078ec0ff */
[----:B0-----:R-:W-:-:S03]  /*1a610*/  @!P4 IADD3 R22, P6, R98, R22, RZ ;  /* 0x000000166216c210 */ /* 0x001fc60007fde0ff */
[----:B------:R-:W-:Y:S02]  /*1a620*/  @!P5 IADD3 R139, P1, P3, R3, R24, R10 ;  /* 0x00000018038bd210 */ /* 0x000fe40007b3e00a */
[----:B------:R-:W-:Y:S02]  /*1a630*/  @P5 LOP3.LUT R0, R0, 0x200, RZ, 0xfc, !PT ;  /* 0x0000020000005812 */ /* 0x000fe400078efcff */
[----:B------:R-:W-:Y:S01]  /*1a640*/  @!P5 IADD3.X R143, R4, R30, R9, P1, P3 ;  /* 0x0000001e048fd210 */ /* 0x000fe20000fe6409 */
[----:B------:R-:W-:Y:S01]  /*1a650*/  @!P4 IMAD.X R23, R111, 0x1, R23, P6 ;  /* 0x000000016f17c824 */ /* 0x000fe200030e0617 */
        /* <DEDUP_REMOVED lines=8> */
[----:B------:R-:W-:Y:S01]  /*1a6e0*/  F2FP.SATFINITE.E4M3.F32.PACK_AB_MERGE_C R29, RZ, R29, RZ ;  /* 0x0000001dff1d723e */ /* 0x000fe200048070ff */
[----:B------:R-:W4:Y:S04]  /*1a6f0*/  LDL.LU R183, [R1+0x240] ;  /* 0x0002400001b77983 */ /* 0x000f280000300800 */
[----:B------:R0:W-:Y:S01]  /*1a700*/  @!P4 STG.E.U8 desc[UR40][R22.64+0x59], R29 ;  /* 0x0000591d1600c986 */ /* 0x0001e2000c101128 */
[----:B------:R-:W-:-:S02]  /*1a710*/  ISETP.LT.OR P6, PT, R28, 0x69, !P0 ;  /* 0x000000691c00780c */ /* 0x000fc400047c1670 */
[----:B------:R-:W-:Y:S01]  /*1a720*/  LOP3.LUT R0, R0, 0xfffffeff, RZ, 0xc0, !PT ;  /* 0xfffffeff00007812 */ /* 0x000fe200078ec0ff */
[----:B------:R-:W4:Y:S01]  /*1a730*/  LDL.LU R149, [R1+0x244] ;  /* 0x0002440001957983 */ /* 0x000f220000300800 */
[----:B0-----:R-:W-:-:S06]  /*1a740*/  PRMT R22, RZ, 0x7610, R22 ;  /* 0x00007610ff167816 */ /* 0x001fcc0000000016 */
[----:B------:R-:W2:Y:S02]  /*1a750*/  @!P5 LDG.E.U8 R22, desc[UR40][R18.64+0x40] ;  /* 0x000040281216d981 */ /* 0x000ea4000c1e1100 */
        /* <DEDUP_REMOVED lines=9> */
[----:B------:R-:W-:Y:S02]  /*1a7f0*/  @!P6 IADD3 R134, P4, P3, R3, R24, R10 ;  /* 0x000000180386e210 */ /* 0x000fe40007b9e00a */
[----:B------:R-:W-:Y:S02]  /*1a800*/  @P6 LOP3.LUT R0, R0, 0x100, RZ, 0xfc, !PT ;  /* 0x0000010000006812 */ /* 0x000fe400078efcff */
[----:B------:R-:W-:Y:S02]  /*1a810*/  @!P6 IADD3.X R141, R4, R30, R9, P4, P3 ;  /* 0x0000001e048de210 */ /* 0x000fe400027e6409 */
[C---:B------:R-:W-:Y:S02]  /*1a820*/  ISETP.LT.OR P6, PT, R28.reuse, 0x6a, !P0 ;  /* 0x0000006a1c00780c */ /* 0x040fe400047c1670 */
[----:B------:R-:W-:Y:S02]  /*1a830*/  ISETP.LT.OR P5, PT, R28, 0x71, !P0 ;  /* 0x000000711c00780c */ /* 0x000fe400047a1670 */
[----:B------:R-:W-:-:S09]  /*1a840*/  LOP3.LUT R0, R0, 0xffffff7f, RZ, 0xc0, !PT ;  /* 0xffffff7f00007812 */ /* 0x000fd200078ec0ff */
[C-C-:B------:R-:W-:Y:S02]  /*1a850*/  @!P6 IADD3 R138, P4, P3, R3.reuse, R24, R10.reuse ;  /* 0x00000018038ae210 */ /* 0x140fe40007b9e00a */
[----:B------:R-:W-:Y:S02]  /*1a860*/  @P6 LOP3.LUT R0, R0, 0x80, RZ, 0xfc, !PT ;  /* 0x0000008000006812 */ /* 0x000fe400078efcff */
[----:B------:R-:W-:Y:S02]  /*1a870*/  @!P6 IADD3.X R144, R4, R30, R9, P4, P3 ;  /* 0x0000001e0490e210 */ /* 0x000fe400027e6409 */
[----:B------:R-:W-:Y:S02]  /*1a880*/  LOP3.LUT R0, R0, 0xfffffffb, RZ, 0xc0, !PT ;  /* 0xfffffffb00007812 */ /* 0x000fe400078ec0ff */
[----:B------:R-:W-:Y:S02]  /*1a890*/  @!P5 IADD3 R137, P4, P3, R3, R24, R10 ;  /* 0x000000180389d210 */ /* 0x000fe40007b9e00a */
[----:B------:R-:W-:-:S02]  /*1a8a0*/  @P5 LOP3.LUT R0, R0, 0x4, RZ, 0xfc, !PT ;  /* 0x0000000400005812 */ /* 0x000fc400078efcff */
[----:B------:R-:W-:Y:S02]  /*1a8b0*/  @!P5 IADD3.X R132, R4, R30, R9, P4, P3 ;  /* 0x0000001e0484d210 */ /* 0x000fe400027e6409 */
[----:B------:R-:W-:Y:S02]  /*1a8c0*/  LOP3.LUT P5, RZ, R5, 0x8000000, RZ, 0xc0, !PT ;  /* 0x0800000005ff7812 */ /* 0x000fe400078ac0ff */
[----:B------:R-:W-:Y:S02]  /*1a8d0*/  PRMT R29, RZ, 0x7610, R29 ;  /* 0x00007610ff1d7816 */ /* 0x000fe4000000001d */
[----:B--2---:R-:W-:-:S04]  /*1a8e0*/  LOP3.LUT R22, R22, 0xff, RZ, 0xc0, !PT ;  /* 0x000000ff16167812 */ /* 0x004fc800078ec0ff */
[----:B------:R-:W-:-:S05]  /*1a8f0*/  F2FP.F16.E4M3.UNPACK_B R22, R22 ;  /* 0x00000016ff16723e */ /* 0x000fca00020006ff */
[----:B------:R-:W-:-:S05]  /*1a900*/  HADD2.F32 R22, -RZ, R22.H0_H0 ;  /* 0x20000016ff167230 */ /* 0x000fca0000004100 */
[----:B------:R-:W-:-:S04]  /*1a910*/  FMUL R22, R22, UR32 ;  /* 0x0000002016167c20 */ /* 0x000fc80008400000 */
[----:B---3--:R-:W-:-:S05]  /*1a920*/  FFMA R22, R127, UR33, R22 ;  /* 0x000000217f167c23 */ /* 0x008fca0008000016 */
[----:B------:R-:W-:-:S05]  /*1a930*/  F2FP.SATFINITE.E4M3.F32.PACK_AB_MERGE_C R22, RZ, R22, RZ ;  /* 0x00000016ff16723e */ /* 0x000fca00048070ff */
[----:B------:R0:W-:Y:S04]  /*1a940*/  @!P2 STG.E.U8 desc[UR40][R154.64+0x41], R22 ;  /* 0x000041169a00a986 */ /* 0x0001e8000c101128 */
[----:B------:R-:W2:Y:S01]  /*1a950*/  @!P5 LDG.E.U8 R29, desc[UR40][R20.64+0x40] ;  /* 0x00004028141dd981 */ /* 0x000ea2000c1e1100 */
[----:B------:R-:W-:Y:S01]  /*1a960*/  ISETP.LT.OR P2, PT, R28, 0x72, !P0 ;  /* 0x000000721c00780c */ /* 0x000fe20004741670 */
[----:B0-----:R-:W0:-:S12]  /*1a970*/  @!P5 LDC.64 R22, c[0x0][0x5c0] ;  /* 0x00017000ff16db82 */ /* 0x001e180000000a00 */
[----:B------:R-:W-:-:S04]  /*1a980*/  @!P2 IADD3 R128, P4, P3, R3, R24, R10 ;  /* 0x000000180380a210 */ /* 0x000fc80007b9e00a */
[----:B------:R-:W-:Y:S02]  /*1a990*/  @!P2 IADD3.X R127, R4, R30, R9, P4, P3 ;  /* 0x0000001e047fa210 */ /* 0x000fe400027e6409 */
[----:B------:R-:W-:Y:S02]  /*1a9a0*/  LOP3.LUT P6, RZ, R5, 0x10000000, RZ, 0xc0, !PT ;  /* 0x1000000005ff7812 */ /* 0x000fe400078cc0ff */
[----:B0-----:R-:W-:-:S05]  /*1a9b0*/  @!P5 IADD3 R22, P3, R96, R22, RZ ;  /* 0x000000166016d210 */ /* 0x001fca0007f7e0ff */
[----:B------:R-:W-:Y:S01]  /*1a9c0*/  @!P5 IMAD.X R23, R107, 0x1, R23, P3 ;  /* 0x000000016b17d824 */ /* 0x000fe200018e0617 */
        /* <DEDUP_REMOVED lines=9> */
[----:B0-----:R-:W-:Y:S01]  /*1aa60*/  PRMT R29, RZ, 0x7610, R29 ;  /* 0x00007610ff1d7816 */ /* 0x001fe2000000001d */
[----:B------:R-:W0:Y:S05]  /*1aa70*/  @!P6 LDC.64 R22, c[0x0][0x5c0] ;  /* 0x00017000ff16eb82 */ /* 0x000e2a0000000a00 */
[----:B------:R-:W3:Y:S01]  /*1aa80*/  @!P6 LDG.E.U8 R29, desc[UR40][R20.64+0x41] ;  /* 0x00004128141de981 */ /* 0x000ee2000c1e1100 */
[----:B------:R-:W-:Y:S02]  /*1aa90*/  @P2 LOP3.LUT R0, R0, 0x2, RZ, 0xfc, !PT ;  /* 0x0000000200002812 */ /* 0x000fe400078efcff */
[----:B------:R-:W-:-:S02]  /*1aaa0*/  ISETP.LT.OR P2, PT, R28, 0x79, !P0 ;  /* 0x000000791c00780c */ /* 0x000fc40004741670 */
[----:B------:R-:W-:Y:S02]  /*1aab0*/  LOP3.LUT R0, R0, 0xffff7fff, RZ, 0xc0, !PT ;  /* 0xffff7fff00007812 */ /* 0x000fe400078ec0ff */
[C---:B------:R-:W-:Y:S02]  /*1aac0*/  LOP3.LUT P1, RZ, R5.reuse, 0x20000000, RZ, 0xc0, !PT ;  /* 0x2000000005ff7812 */ /* 0x040fe4000782c0ff */
[----:B------:R-:W-:-:S07]  /*1aad0*/  LOP3.LUT R5, R5, 0xffefffff, RZ, 0xc0, !PT ;  /* 0xffefffff05057812 */ /* 0x000fce00078ec0ff */
[----:B------:R-:W-:Y:S02]  /*1aae0*/  @!P2 IADD3 R120, P4, P3, R3, R24, R10 ;  /* 0x000000180378a210 */ /* 0x000fe40007b9e00a */
[----:B------:R-:W-:Y:S02]  /*1aaf0*/  @P2 LOP3.LUT R0, R0, 0x8000, RZ, 0xfc, !PT ;  /* 0x0000800000002812 */ /* 0x000fe400078efcff */
[----:B------:R-:W-:Y:S02]  /*1ab00*/  @!P2 IADD3.X R113, R4, R30, R9, P4, P3 ;  /* 0x0000001e0471a210 */ /* 0x000fe400027e6409 */
[----:B0-----:R-:W-:Y:S02]  /*1ab10*/  @!P6 IADD3 R22, P2, R110, R22, RZ ;  /* 0x000000166e16e210 */ /* 0x001fe40007f5e0ff */
[----:B------:R-:W-:Y:S02]  /*1ab20*/  ISETP.LT.OR P3, PT, R28, 0x7a, !P0 ;  /* 0x0000007a1c00780c */ /* 0x000fe40004761670 */
[----:B------:R-:W-:Y:S01]  /*1ab30*/  @P0 LOP3.LUT R5, R5, 0x100000, RZ, 0xfc, !PT ;  /* 0x0010000005050812 */ /* 0x000fe200078efcff */
[----:B------:R-:W-:Y:S01]  /*1ab40*/  @!P6 IMAD.X R23, R114, 0x1, R23, P2 ;  /* 0x000000017217e824 */ /* 0x000fe200010e0617 */
[----:B------:R-:W-:-:S02]  /*1ab50*/  LOP3.LUT P0, RZ, R6, 0x8000, RZ, 0xc0, !PT ;  /* 0x0000800006ff7812 */ /* 0x000fc4000780c0ff */
[----:B---3--:R-:W-:-:S04]  /*1ab60*/  LOP3.LUT R29, R29, 0xff, RZ, 0xc0, !PT ;  /* 0x000000ff1d1d7812 */ /* 0x008fc800078ec0ff */
[----:B------:R-:W-:-:S05]  /*1ab70*/  F2FP.F16.E4M3.UNPACK_B R29, R29 ;  /* 0x0000001dff1d723e */ /* 0x000fca00020006ff */
[----:B------:R-:W-:-:S05]  /*1ab80*/  HADD2.F32 R29, -RZ, R29.H0_H0 ;  /* 0x2000001dff1d7230 */ /* 0x000fca0000004100 */
[----:B------:R-:W-:-:S04]  /*1ab90*/  FMUL R29, R29, UR32 ;  /* 0x000000201d1d7c20 */ /* 0x000fc80008400000 */
[----:B------:R-:W-:Y:S01]  /*1aba0*/  FFMA R29, R149, UR33, R29 ;  /* 0x00000021951d7c23 */ /* 0x000fe2000800001d */
[----:B------:R-:W-:Y:S01]  /*1abb0*/  @!P3 IADD3 R112, P5, P4, R3, R24, R10 ;  /* 0x000000180370b210 */ /* 0x000fe20007cbe00a */
[----:B------:R-:W3:Y:S03]  /*1abc0*/  LDL.LU R149, [R1+0x24c] ;  /* 0x00024c0001957983 */ /* 0x000ee60000300800 */
[----:B------:R-:W-:-:S05]  /*1abd0*/  F2FP.SATFINITE.E4M3.F32.PACK_AB_MERGE_C R29, RZ, R29, RZ ;  /* 0x0000001dff1d723e */ /* 0x000fca00048070ff */
[----:B------:R0:W-:Y:S02]  /*1abe0*/  @!P6 STG.E.U8 desc[UR40][R22.64+0x41], R29 ;  /* 0x0000411d1600e986 */ /* 0x0001e4000c101128 */
[----:B0-----:R-:W-:-:S06]  /*1abf0*/  PRMT R22, RZ, 0x7610, R22 ;  /* 0x00007610ff167816 */ /* 0x001fcc0000000016 */
[----:B------:R-:W4:Y:S01]  /*1ac00*/  @!P0 LDG.E.U8 R22, desc[UR40][R18.64+0x48] ;  /* 0x0000482812168981 */ /* 0x000f22000c1e1100 */
[----:B------:R-:W-:Y:S02]  /*1ac10*/  LOP3.LUT R5, R5, 0xff7fffff, RZ, 0xc0, !PT ;  /* 0xff7fffff05057812 */ /* 0x000fe400078ec0ff */
[----:B------:R-:W-:Y:S02]  /*1ac20*/  @!P3 IADD3.X R111, R4, R30, R9, P5, P4 ;  /* 0x0000001e046fb210 */ /* 0x000fe40002fe8409 */
[----:B------:R-:W-:Y:S02]  /*1ac30*/  @P3 LOP3.LUT R5, R5, 0x800000, RZ, 0xfc, !PT ;  /* 0x0080000005053812 */ /* 0x000fe400078efcff */
[----:B------:R-:W-:Y:S02]  /*1ac40*/  LOP3.LUT P3, RZ, R6, 0x4000, RZ, 0xc0, !PT ;  /* 0x0000400006ff7812 */ /* 0x000fe4000786c0ff */
        /* <DEDUP_REMOVED lines=9> */
[----:B0-----:R-:W-:-:S06]  /*1ace0*/  PRMT R22, RZ, 0x7610, R22 ;  /* 0x00007610ff167816 */ /* 0x001fcc0000000016 */
[----:B------:R-:W4:Y:S01]  /*1acf0*/  @!P3 LDG.E.U8 R22, desc[UR40][R18.64+0x49] ;  /* 0x000049281216b981 */ /* 0x000f22000c1e1100 */
[----:B------:R-:W-:-:S04]  /*1ad00*/  @!P2 IADD3 R110, P5, P4, R3, R24, R8 ;  /* 0x00000018036ea210 */ /* 0x000fc80007cbe008 */
[----:B------:R-:W-:Y:S02]  /*1ad10*/  @!P2 IADD3.X R109, R4, R30, R7, P5, P4 ;  /* 0x0000001e046da210 */ /* 0x000fe40002fe8407 */
[----:B------:R-:W-:Y:S02]  /*1ad20*/  LOP3.LUT P2, RZ, R0, 0x10, RZ, 0xc0, !PT ;  /* 0x0000001000ff7812 */ /* 0x000fe4000784c0ff */
[----:B------:R-:W-:Y:S02]  /*1ad30*/  PRMT R29, RZ, 0x7610, R29 ;  /* 0x00007610ff1d7816 */ /* 0x000fe4000000001d */
[----:B----4-:R-:W-:-:S04]  /*1ad40*/  LOP3.LUT R22, R22, 0xff, RZ, 0xc0, !PT ;  /* 0x000000ff16167812 */ /* 0x010fc800078ec0ff */
[----:B------:R-:W-:-:S05]  /*1ad50*/  F2FP.F16.E4M3.UNPACK_B R22, R22 ;  /* 0x00000016ff16723e */ /* 0x000fca00020006ff */
[----:B------:R-:W-:-:S05]  /*1ad60*/  HADD2.F32 R22, -RZ, R22.H0_H0 ;  /* 0x20000016ff167230 */ /* 0x000fca0000004100 */
[----:B------:R-:W-:-:S04]  /*1ad70*/  FMUL R22, R22, UR32 ;  /* 0x0000002016167c20 */ /* 0x000fc80008400000 */
[----:B---3--:R-:W-:Y:S01]  /*1ad80*/  FFMA R22, R149, UR33, R22 ;  /* 0x0000002195167c23 */ /* 0x008fe20008000016 */
[C---:B------:R-:W-:Y:S01]  /*1ad90*/  ISETP.LT.OR P6, PT, R28.reuse, 0x82, !P1 ;  /* 0x000000821c00780c */ /* 0x040fe20004fc1670 */
[----:B------:R-:W3:Y:S03]  /*1ada0*/  LDL.LU R149, [R1+0x254] ;  /* 0x0002540001957983 */ /* 0x000ee60000300800 */
[----:B------:R-:W-:Y:S01]  /*1adb0*/  F2FP.SATFINITE.E4M3.F32.PACK_AB_MERGE_C R22, RZ, R22, RZ ;  /* 0x00000016ff16723e */ /* 0x000fe200048070ff */
[----:B------:R-:W4:Y:S04]  /*1adc0*/  LDL.LU R184, [R1+0x258] ;  /* 0x0002580001b87983 */ /* 0x000f280000300800 */
[----:B------:R0:W-:Y:S04]  /*1add0*/  @!P3 STG.E.U8 desc[UR40][R164.64+0x49], R22 ;  /* 0x00004916a400b986 */ /* 0x0001e8000c101128 */
[----:B------:R-:W2:Y:S01]  /*1ade0*/  @!P2 LDG.E.U8 R29, desc[UR40][R20.64+0x48] ;  /* 0x00004828141da981 */ /* 0x000ea2000c1e1100 */
[----:B------:R-:W-:-:S02]  /*1adf0*/  ISETP.LT.OR P0, PT, R28, 0x89, !P1 ;  /* 0x000000891c00780c */ /* 0x000fc40004f01670 */
[--C-:B------:R-:W-:Y:S02]  /*1ae00*/  @!P6 IADD3 R108, P5, P4, R3, R24, R8.reuse ;  /* 0x00000018036ce210 */ /* 0x100fe40007cbe008 */
[----:B------:R-:W-:Y:S02]  /*1ae10*/  LOP3.LUT R5, R5, 0xffdfffff, RZ, 0xc0, !PT ;  /* 0xffdfffff05057812 */ /* 0x000fe400078ec0ff */
[----:B------:R-:W-:Y:S01]  /*1ae20*/  @!P6 IADD3.X R107, R4, R30, R7, P5, P4 ;  /* 0x0000001e046be210 */ /* 0x000fe20002fe8407 */
[----:B0-----:R-:W0:Y:S06]  /*1ae30*/  @!P2 LDC.64 R22, c[0x0][0x5c0] ;  /* 0x00017000ff16ab82 */ /* 0x001e2c0000000a00 */
[----:B------:R-:W-:-:S02]  /*1ae40*/  @!P0 IADD3 R106, P5, P4, R3, R24, R8 ;  /* 0x00000018036a8210 */ /* 0x000fc40007cbe008 */
[----:B------:R-:W-:Y:S02]  /*1ae50*/  @P0 LOP3.LUT R5, R5, 0x200000, RZ, 0xfc, !PT ;  /* 0x0020000005050812 */ /* 0x000fe400078efcff */
[----:B------:R-:W-:Y:S02]  /*1ae60*/  @!P0 IADD3.X R105, R4, R30, R7, P5, P4 ;  /* 0x0000001e04698210 */ /* 0x000fe40002fe8407 */
[----:B------:R-:W-:Y:S02]  /*1ae70*/  LOP3.LUT P0, RZ, R6, 0x10000, RZ, 0xc0, !PT ;  /* 0x0001000006ff7812 */ /* 0x000fe4000780c0ff */
[----:B------:R-:W-:Y:S02]  /*1ae80*/  ISETP.LT.OR P4, PT, R28, 0x8a, !P1 ;  /* 0x0000008a1c00780c */ /* 0x000fe40004f81670 */
[----:B------:R-:W-:-:S09]  /*1ae90*/  LOP3.LUT R5, R5, 0xfbffffff, RZ, 0xc0, !PT ;  /* 0xfbffffff05057812 */ /* 0x000fd200078ec0ff */
[----:B------:R-:W-:Y:S02]  /*1aea0*/  @P0 LOP3.LUT R5, R5, 0x4000000, RZ, 0xfc, !PT ;  /* 0x0400000005050812 */ /* 0x000fe400078efcff */
[----:B------:R-:W-:Y:S02]  /*1aeb0*/  @!P4 IADD3 R101, P6, P5, R3, R24, R8 ;  /* 0x000000180365c210 */ /* 0x000fe40007dde008 */
[----:B------:R-:W-:Y:S02]  /*1aec0*/  LOP3.LUT R5, R5, 0xffbfffff, RZ, 0xc0, !PT ;  /* 0xffbfffff05057812 */ /* 0x000fe400078ec0ff */
[----:B------:R-:W-:Y:S02]  /*1aed0*/  @!P4 IADD3.X R100, R4, R30, R7, P6, P5 ;  /* 0x0000001e0464c210 */ /* 0x000fe400037ea407 */
[----:B------:R-:W-:Y:S02]  /*1aee0*/  @P4 LOP3.LUT R5, R5, 0x400000, RZ, 0xfc, !PT ;  /* 0x0040000005054812 */ /* 0x000fe400078efcff */
[----:B------:R-:W-:-:S02]  /*1aef0*/  LOP3.LUT P4, RZ, R0, 0x40, RZ, 0xc0, !PT ;  /* 0x0000004000ff7812 */ /* 0x000fc4000788c0ff */
[----:B0-----:R-:W-:-:S05]  /*1af00*/  @!P2 IADD3 R22, P5, R102, R22, RZ ;  /* 0x000000166616a210 */ /* 0x001fca0007fbe0ff */
[----:B------:R-:W-:Y:S01]  /*1af10*/  @!P2 IMAD.X R23, R115, 0x1, R23, P5 ;  /* 0x000000017317a824 */ /* 0x000fe200028e0617 */
[----:B------:R-:W-:Y:S02]  /*1af20*/  ISETP.LT.OR P5, PT, R28, 0x91, !P1 ;  /* 0x000000911c00780c */ /* 0x000fe40004fa1670 */
[----:B------:R-:W-:-:S11]  /*1af30*/  LOP3.LUT R5, R5, 0xfeffffff, RZ, 0xc0, !PT ;  /* 0xfeffffff05057812 */ /* 0x000fd600078ec0ff */
[----:B------:R-:W-:Y:S02]  /*1af40*/  @!P5 IADD3 R98, P3, P6, R3, R24, R8 ;  /* 0x000000180362d210 */ /* 0x000fe40007e7e008 */
[----:B------:R-:W-:Y:S02]  /*1af50*/  @P5 LOP3.LUT R5, R5, 0x1000000, RZ, 0xfc, !PT ;  /* 0x0100000005055812 */ /* 0x000fe400078efcff */
[----:B------:R-:W-:Y:S02]  /*1af60*/  @!P5 IADD3.X R96, R4, R30, R7, P3, P6 ;  /* 0x0000001e0460d210 */ /* 0x000fe40001fec407 */
[----:B--2---:R-:W-:-:S04]  /*1af70*/  LOP3.LUT R29, R29, 0xff, RZ, 0xc0, !PT ;  /* 0x000000ff1d1d7812 */ /* 0x004fc800078ec0ff */
[----:B------:R-:W-:-:S05]  /*1af80*/  F2FP.F16.E4M3.UNPACK_B R29, R29 ;  /* 0x0000001dff1d723e */ /* 0x000fca00020006ff */
[----:B------:R-:W-:-:S05]  /*1af90*/  HADD2.F32 R29, -RZ, R29.H0_H0 ;  /* 0x2000001dff1d7230 */ /* 0x000fca0000004100 */
[----:B------:R-:W-:-:S04]  /*1afa0*/  FMUL R29, R29, UR32 ;  /* 0x000000201d1d7c20 */ /* 0x000fc80008400000 */
[----:B------:R-:W-:Y:S01]  /*1afb0*/  FFMA R29, R183, UR33, R29 ;  /* 0x00000021b71d7c23 */ /* 0x000fe2000800001d */
[----:B------:R-:W-:Y:S01]  /*1afc0*/  ISETP.LT.OR P6, PT, R28, 0x92, !P1 ;  /* 0x000000921c00780c */ /* 0x000fe20004fc1670 */
[----:B------:R-:W2:Y:S03]  /*1afd0*/  LDL.LU R183, [R1+0x25c] ;  /* 0x00025c0001b77983 */ /* 0x000ea60000300800 */
[----:B------:R-:W-:-:S05]  /*1afe0*/  F2FP.SATFINITE.E4M3.F32.PACK_AB_MERGE_C R29, RZ, R29, RZ ;  /* 0x0000001dff1d723e */ /* 0x000fca00048070ff */
[----:B------:R0:W-:Y:S02]  /*1aff0*/  @!P2 STG.E.U8 desc[UR40][R22.64+0x48], R29 ;  /* 0x0000481d1600a986 */ /* 0x0001e4000c101128 */
[----:B0-----:R-:W0:Y:S02]  /*1b000*/  @!P4 LDC.64 R22, c[0x0][0x5c0] ;  /* 0x00017000ff16cb82 */ /* 0x001e240000000a00 */
[----:B0-----:R-:W-:Y:S02]  /*1b010*/  @!P4 IADD3 R22, P5, R95, R22, RZ ;  /* 0x000000165f16c210 */ /* 0x001fe40007fbe0ff */
[----:B------:R-:W-:-:S06]  /*1b020*/  PRMT R95, RZ, 0x7610, R95 ;  /* 0x00007610ff5f7816 */ /* 0x000fcc000000005f */
[----:B------:R-:W3:Y:S01]  /*1b030*/  @!P4 LDG.E.U8 R95, desc[UR40][R20.64+0x49] ;  /* 0x00004928145fc981 */ /* 0x000ee2000c1e1100 */
[----:B------:R-:W-:Y:S01]  /*1b040*/  @!P6 IADD3 R31, P2, P0, R3, R24, R8 ;  /* 0x00000018031fe210 */ /* 0x000fe2000785e008 */
[----:B------:R-:W-:-:S03]  /*1b050*/  @!P4 IMAD.X R23, R118, 0x1, R23, P5 ;  /* 0x000000017617c824 */ /* 0x000fc600028e0617 */
[----:B------:R-:W-:Y:S02]  /*1b060*/  @!P6 IADD3.X R29, R4, R30, R7, P2, P0 ;  /* 0x0000001e041de210 */ /* 0x000fe400017e0407 */
[----:B------:R-:W-:Y:S02]  /*1b070*/  LOP3.LUT P0, RZ, R5, 0x4000000, RZ, 0xc0, !PT ;  /* 0x0400000005ff7812 */ /* 0x000fe4000780c0ff */
[----:B---3--:R-:W-:-:S04]  /*1b080*/  LOP3.LUT R95, R95, 0xff, RZ, 0xc0, !PT ;  /* 0x000000ff5f5f7812 */ /* 0x008fc800078ec0ff */
[----:B------:R-:W-:-:S05]  /*1b090*/  F2FP.F16.E4M3.UNPACK_B R95, R95 ;  /* 0x0000005fff5f723e */ /* 0x000fca00020006ff */
[----:B------:R-:W-:-:S05]  /*1b0a0*/  HADD2.F32 R95, -RZ, R95.H0_H0 ;  /* 0x2000005fff5f7230 */ /* 0x000fca0000004100 */
[----:B------:R-:W-:-:S04]  /*1b0b0*/  FMUL R95, R95, UR32 ;  /* 0x000000205f5f7c20 */ /* 0x000fc80008400000 */
[----:B------:R-:W-:Y:S01]  /*1b0c0*/  FFMA R95, R149, UR33, R95 ;  /* 0x00000021955f7c23 */ /* 0x000fe2000800005f */
        /* <DEDUP_REMOVED lines=10> */
[----:B------:R-:W-:Y:S01]  /*1b170*/  FFMA R22, R184, UR33, R22 ;  /* 0x00000021b8167c23 */ /* 0x000fe20008000016 */
[----:B------:R-:W-:Y:S01]  /*1b180*/  LOP3.LUT P2, RZ, R0, 0x20, RZ, 0xc0, !PT ;  /* 0x0000002000ff7812 */ /* 0x000fe2000784c0ff */
[----:B------:R-:W4:Y:S03]  /*1b190*/  LDL.LU R184, [R1+0x264] ;  /* 0x0002640001b87983 */ /* 0x000f260000300800 */
[----:B------:R-:W-:Y:S02]  /*1b1a0*/  F2FP.SATFINITE.E4M3.F32.PACK_AB_MERGE_C R95, RZ, R22, RZ ;  /* 0x00000016ff5f723e */ /* 0x000fe400048070ff */
[----:B------:R-:W-:-:S03]  /*1b1b0*/  PRMT R22, RZ, 0x7610, R22 ;  /* 0x00007610ff167816 */ /* 0x000fc60000000016 */
[----:B------:R0:W-:Y:S04]  /*1b1c0*/  @!P0 STG.E.U8 desc[UR40][R168.64+0x50], R95 ;  /* 0x0000505fa8008986 */ /* 0x0001e8000c101128 */
[----:B------:R-:W2:Y:S01]  /*1b1d0*/  @!P3 LDG.E.U8 R22, desc[UR40][R18.64+0x51] ;  /* 0x000051281216b981 */ /* 0x000ea2000c1e1100 */
[----:B0-----:R-:W-:Y:S02]  /*1b1e0*/  PRMT R95, RZ, 0x7610, R95 ;  /* 0x00007610ff5f7816 */ /* 0x001fe4000000005f */
        /* <DEDUP_REMOVED lines=8> */
[----:B------:R0:W-:Y:S04]  /*1b270*/  @!P3 STG.E.U8 desc[UR40][R166.64+0x51], R22 ;  /* 0x00005116a600b986 */ /* 0x0001e8000c101128 */
[----:B------:R-:W3:Y:S01]  /*1b280*/  @!P2 LDG.E.U8 R95, desc[UR40][R20.64+0x50] ;  /* 0x00005028145fa981 */ /* 0x000ee2000c1e1100 */
[----:B0-----:R-:W0:Y:S02]  /*1b290*/  @!P2 LDC.64 R22, c[0x0][0x5c0] ;  /* 0x00017000ff16ab82 */ /* 0x001e240000000a00 */
[----:B0-----:R-:W-:-:S05]  /*1b2a0*/  @!P2 IADD3 R22, P0, R103, R22, RZ ;  /* 0x000000166716a210 */ /* 0x001fca0007f1e0ff */
[----:B------:R-:W-:Y:S01]  /*1b2b0*/  @!P2 IMAD.X R23, R117, 0x1, R23, P0 ;  /* 0x000000017517a824 */ /* 0x000fe200000e0617 */
        /* <DEDUP_REMOVED lines=9> */
[----:B0-----:R-:W-:Y:S01]  /*1b350*/  PRMT R95, RZ, 0x7610, R95 ;  /* 0x00007610ff5f7816 */ /* 0x001fe2000000005f */
[----:B------:R-:W0:Y:S05]  /*1b360*/  @!P5 LDC.64 R22, c[0x0][0x5c0] ;  /* 0x00017000ff16db82 */ /* 0x000e2a0000000a00 */
[----:B------:R-:W4:Y:S01]  /*1b370*/  @!P5 LDG.E.U8 R95, desc[UR40][R20.64+0x51] ;  /* 0x00005128145fd981 */ /* 0x000f22000c1e1100 */
[----:B0-----:R-:W-:-:S05]  /*1b380*/  @!P5 IADD3 R22, P2, R97, R22, RZ ;  /* 0x000000166116d210 */ /* 0x001fca0007f5e0ff */
[----:B------:R-:W-:Y:S01]  /*1b390*/  @!P5 IMAD.X R23, R116, 0x1, R23, P2 ;  /* 0x000000017417d824 */ /* 0x000fe200010e0617 */
[----:B----4-:R-:W-:-:S04]  /*1b3a0*/  LOP3.LUT R95, R95, 0xff, RZ, 0xc0, !PT ;  /* 0x000000ff5f5f7812 */ /* 0x010fc800078ec0ff */
[----:B------:R-:W-:-:S05]  /*1b3b0*/  F2FP.F16.E4M3.UNPACK_B R95, R95 ;  /* 0x0000005fff5f723e */ /* 0x000fca00020006ff */
[----:B------:R-:W-:-:S05]  /*1b3c0*/  HADD2.F32 R95, -RZ, R95.H0_H0 ;  /* 0x2000005fff5f7230 */ /* 0x000fca0000004100 */
[----:B------:R-:W-:-:S04]  /*1b3d0*/  FMUL R95, R95, UR32 ;  /* 0x000000205f5f7c20 */ /* 0x000fc80008400000 */
[----:B------:R-:W-:Y:S01]  /*1b3e0*/  FFMA R95, R184, UR33, R95 ;  /* 0x00000021b85f7c23 */ /* 0x000fe2000800005f */
[----:B------:R-:W-:Y:S01]  /*1b3f0*/  LOP3.LUT P0, RZ, R6, 0x800, RZ, 0xc0, !PT ;  /* 0x0000080006ff7812 */ /* 0x000fe2000780c0ff */
[----:B------:R-:W4:Y:S03]  /*1b400*/  LDL.LU R184, [R1+0x270] ;  /* 0x0002700001b87983 */ /* 0x000f260000300800 */
[----:B------:R-:W-:-:S05]  /*1b410*/  F2FP.SATFINITE.E4M3.F32.PACK_AB_MERGE_C R95, RZ, R95, RZ ;  /* 0x0000005fff5f723e */ /* 0x000fca00048070ff */
[----:B------:R0:W-:Y:S02]  /*1b420*/  @!P5 STG.E.U8 desc[UR40][R22.64+0x51], R95 ;  /* 0x0000515f1600d986 */ /* 0x0001e4000c101128 */
[----:B0-----:R-:W-:-:S06]  /*1b430*/  PRMT R22, RZ, 0x7610, R22 ;  /* 0x00007610ff167816 */ /* 0x001fcc0000000016 */
[----:B------:R-:W2:Y:S02]  /*1b440*/  @!P4 LDG.E.U8 R22, desc[UR40][R18.64+0x58] ;  /* 0x000058281216c981 */ /* 0x000ea4000c1e1100 */
        /* <DEDUP_REMOVED lines=9> */
[----:B0-----:R-:W-:-:S06]  /*1b4e0*/  PRMT R22, RZ, 0x7610, R22 ;  /* 0x00007610ff167816 */ /* 0x001fcc0000000016 */
[----:B------:R-:W3:Y:S02]  /*1b4f0*/  @!P0 LDG.E.U8 R22, desc[UR40][R18.64+0x59] ;  /* 0x0000592812168981 */ /* 0x000ee4000c1e1100 */
        /* <DEDUP_REMOVED lines=9> */
[----:B0-----:R-:W0:Y:S02]  /*1b590*/  @!P3 LDC.64 R22, c[0x0][0x5c0] ;  /* 0x00017000ff16bb82 */ /* 0x001e240000000a00 */
[----:B0-----:R-:W-:Y:S02]  /*1b5a0*/  @!P3 IADD3 R22, P0, R94, R22, RZ ;  /* 0x000000165e16b210 */ /* 0x001fe40007f1e0ff */
[----:B------:R-:W-:-:S06]  /*1b5b0*/  PRMT R94, RZ, 0x7610, R94 ;  /* 0x00007610ff5e7816 */ /* 0x000fcc000000005e */
[----:B------:R-:W4:Y:S01]  /*1b5c0*/  @!P3 LDG.E.U8 R94, desc[UR40][R20.64+0x58] ;  /* 0x00005828145eb981 */ /* 0x000f22000c1e1100 */
[----:B------:R-:W-:Y:S01]  /*1b5d0*/  @!P3 IMAD.X R23, R99, 0x1, R23, P0 ;  /* 0x000000016317b824 */ /* 0x000fe200000e0617 */
[----:B----4-:R-:W-:-:S04]  /*1b5e0*/  LOP3.LUT R94, R94, 0xff, RZ, 0xc0, !PT ;  /* 0x000000ff5e5e7812 */ /* 0x010fc800078ec0ff */
[----:B------:R-:W-:-:S05]  /*1b5f0*/  F2FP.F16.E4M3.UNPACK_B R94, R94 ;  /* 0x0000005eff5e723e */ /* 0x000fca00020006ff */
[----:B------:R-:W-:-:S05]  /*1b600*/  HADD2.F32 R94, -RZ, R94.H0_H0 ;  /* 0x2000005eff5e7230 */ /* 0x000fca0000004100 */
[----:B------:R-:W-:-:S04]  /*1b610*/  FMUL R94, R94, UR32 ;  /* 0x000000205e5e7c20 */ /* 0x000fc80008400000 */
[----:B------:R-:W-:Y:S02]  /*1b620*/  FFMA R94, R184, UR33, R94 ;  /* 0x00000021b85e7c23 */ /* 0x000fe4000800005e */
[----:B------:R-:W4:Y:S03]  /*1b630*/  LDL.LU R184, [R1+0x27c] ;  /* 0x00027c0001b87983 */ /* 0x000f260000300800 */
[----:B------:R-:W-:-:S05]  /*1b640*/  F2FP.SATFINITE.E4M3.F32.PACK_AB_MERGE_C R94, RZ, R94, RZ ;  /* 0x0000005eff5e723e */ /* 0x000fca00048070ff */
[----:B------:R0:W-:Y:S02]  /*1b650*/  @!P3 STG.E.U8 desc[UR40][R22.64+0x58], R94 ;  /* 0x0000585e1600b986 */ /* 0x0001e4000c101128 */
[----:B0-----:R-:W-:Y:S01]  /*1b660*/  PRMT R94, RZ, 0x7610, R94 ;  /* 0x00007610ff5e7816 */ /* 0x001fe2000000005e */
[----:B------:R-:W0:Y:S05]  /*1b670*/  @!P2 LDC.64 R22, c[0x0][0x5c0] ;  /* 0x00017000ff16ab82 */ /* 0x000e2a0000000a00 */
[----:B------:R-:W2:Y:S01]  /*1b680*/  @!P2 LDG.E.U8 R94, desc[UR40][R20.64+0x59] ;  /* 0x00005928145ea981 */ /* 0x000ea2000c1e1100 */
[----:B0-----:R-:W-:-:S05]  /*1b690*/  @!P2 IADD3 R22, P0, R104, R22, RZ ;  /* 0x000000166816a210 */ /* 0x001fca0007f1e0ff */
[----:B------:R-:W-:Y:S01]  /*1b6a0*/  @!P2 IMAD.X R23, R119, 0x1, R23, P0 ;  /* 0x000000017717a824 */ /* 0x000fe200000e0617 */
[----:B------:R-:W-:Y:S02]  /*1b6b0*/  ISETP.GE.AND P0, PT, R11, 0x1, PT ;  /* 0x000000010b00780c */ /* 0x000fe40003f06270 */
        /* <DEDUP_REMOVED lines=23> */
[----:B------:R0:W-:Y:S01]  /*1b830*/  @!P2 STG.E.U8 desc[UR40][R22.64+0x60], R94 ;  /* 0x0000605e1600a986 */ /* 0x0001e2000c101128 */
[----:B------:R-:W-:Y:S02]  /*1b840*/  ISETP.LT.OR P2, PT, R28, 0x62, !P0 ;  /* 0x000000621c00780c */ /* 0x000fe40004741670 */
[----:B0-----:R-:W-:-:S11]  /*1b850*/  PRMT R94, RZ, 0x7610, R94 ;  /* 0x00007610ff5e7816 */ /* 0x001fd6000000005e */
[----:B------:R-:W0:Y:S01]  /*1b860*/  @!P2 LDC.64 R22, c[0x0][0x5c0] ;  /* 0x00017000ff16ab82 */ /* 0x000e220000000a00 */
[----:B------:R-:W4:Y:S01]  /*1b870*/  @!P2 LDG.E.U8 R94, desc[UR40][R26.64+0x61] ;  /* 0x000061281a5ea981 */ /* 0x000f22000c1e1100 */
[----:B0-----:R-:W-:-:S05]  /*1b880*/  @!P2 IADD3 R22, P5, R24, R22, RZ ;  /* 0x000000161816a210 */ /* 0x001fca0007fbe0ff */
        /* <DEDUP_REMOVED lines=20> */
[----:B0-----:R-:W-:-:S06]  /*1b9d0*/  PRMT R22, RZ, 0x7610, R22 ;  /* 0x00007610ff167816 */ /* 0x001fcc0000000016 */
[----:B------:R-:W3:Y:S01]  /*1b9e0*/  @!P3 LDG.E.U8 R22, desc[UR40][R12.64+0x61] ;  /* 0x000061280c16b981 */ /* 0x000ee2000c1e1100 */
[----:B------:R-:W-:Y:S02]  /*1b9f0*/  PRMT R94, RZ, 0x7610, R94 ;  /* 0x00007610ff5e7816 */ /* 0x000fe4000000005e */
        /* <DEDUP_REMOVED lines=8> */
[----:B------:R0:W-:Y:S04]  /*1ba80*/  @!P3 STG.E.U8 desc[UR40][R174.64+0x61], R22 ;  /* 0x00006116ae00b986 */ /* 0x0001e8000c101128 */
[----:B------:R-:W4:Y:S01]  /*1ba90*/  @!P2 LDG.E.U8 R94, desc[UR40][R26.64+0x68] ;  /* 0x000068281a5ea981 */ /* 0x000f22000c1e1100 */
[----:B0-----:R-:W0:Y:S02]  /*1baa0*/  @!P2 LDC.64 R22, c[0x0][0x5c0] ;  /* 0x00017000ff16ab82 */ /* 0x001e240000000a00 */
        /* <DEDUP_REMOVED lines=10> */
[----:B------:R0:W-:Y:S01]  /*1bb50*/  @!P2 STG.E.U8 desc[UR40][R22.64+0x68], R94 ;  /* 0x0000685e1600a986 */ /* 0x0001e2000c101128 */
[----:B------:R-:W-:Y:S02]  /*1bb60*/  ISETP.LT.OR P2, PT, R28, 0x6a, !P0 ;  /* 0x0000006a1c00780c */ /* 0x000fe40004741670 */
[----:B0-----:R-:W-:-:S11]  /*1bb70*/  PRMT R94, RZ, 0x7610, R94 ;  /* 0x00007610ff5e7816 */ /* 0x001fd6000000005e */
[----:B------:R-:W0:Y:S01]  /*1bb80*/  @!P2 LDC.64 R22, c[0x0][0x5c0] ;  /* 0x00017000ff16ab82 */ /* 0x000e220000000a00 */
[----:B------:R-:W2:Y:S01]  /*1bb90*/  @!P2 LDG.E.U8 R94, desc[UR40][R26.64+0x69] ;  /* 0x000069281a5ea981 */ /* 0x000ea2000c1e1100 */
[----:B0-----:R-:W-:-:S05]  /*1bba0*/  @!P2 IADD3 R22, P5, R24, R22, RZ ;  /* 0x000000161816a210 */ /* 0x001fca0007fbe0ff */
[----:B------:R-:W-:Y:S01]  /*1bbb0*/  @!P2 IMAD.X R23, R30, 0x1, R23, P5 ;  /* 0x000000011e17a824 */ /* 0x000fe200028e0617 */
[----:B--2---:R-:W-:-:S04]  /*1bbc0*/  LOP3.LUT R94, R94, 0xff, RZ, 0xc0, !PT ;  /* 0x000000ff5e5e7812 */ /* 0x004fc800078ec0ff */
[----:B------:R-:W-:-:S05]  /*1bbd0*/  F2FP.F16.E4M3.UNPACK_B R94, R94 ;  /* 0x0000005eff5e723e */ /* 0x000fca00020006ff */
[----:B------:R-:W-:-:S05]  /*1bbe0*/  HADD2.F32 R94, -RZ, R94.H0_H0 ;  /* 0x2000005eff5e7230 */ /* 0x000fca0000004100 */
[----:B------:R-:W-:-:S04]  /*1bbf0*/  FMUL R94, R94, UR32 ;  /* 0x000000205e5e7c20 */ /* 0x000fc80008400000 */
[----:B------:R-:W-:Y:S02]  /*1bc00*/  FFMA R94, R183, UR33, R94 ;  /* 0x00000021b75e7c23 */ /* 0x000fe4000800005e */
        /* <DEDUP_REMOVED lines=10> */
[----:B------:R-:W-:Y:S01]  /*1bcb0*/  ISETP.LT.OR P2, PT, R28, 0x71, !P0 ;  /* 0x000000711c00780c */ /* 0x000fe20004741670 */
[----:B------:R-:W3:Y:S03]  /*1bcc0*/  LDL.LU R149, [R1+0x29c] ;  /* 0x00029c0001957983 */ /* 0x000ee60000300800 */
[----:B------:R-:W-:-:S05]  /*1bcd0*/  F2FP.SATFINITE.E4M3.F32.PACK_AB_MERGE_C R22, RZ, R22, RZ ;  /* 0x00000016ff16723e */ /* 0x000fca00048070ff */
[----:B------:R0:W-:Y:S02]  /*1bce0*/  @!P4 STG.E.U8 desc[UR40][R180.64+0x68], R22 ;  /* 0x00006816b400c986 */ /* 0x0001e4000c101128 */
[----:B0-----:R-:W-:-:S06]  /*1bcf0*/  PRMT R22, RZ, 0x7610, R22 ;  /* 0x00007610ff167816 */ /* 0x001fcc0000000016 */
[----:B------:R-:W4:Y:S01]  /*1bd00*/  @!P3 LDG.E.U8 R22, desc[UR40][R12.64+0x69] ;  /* 0x000069280c16b981 */ /* 0x000f22000c1e1100 */
[----:B------:R-:W-:Y:S02]  /*1bd10*/  PRMT R94, RZ, 0x7610, R94 ;  /* 0x00007610ff5e7816 */ /* 0x000fe4000000005e */
        /* <DEDUP_REMOVED lines=8> */
[----:B------:R-:W0:Y:S03]  /*1bda0*/  @!P2 LDC.64 R22, c[0x0][0x5c0] ;  /* 0x00017000ff16ab82 */ /* 0x000e260000000a00 */
[----:B------:R1:W-:Y:S04]  /*1bdb0*/  @!P3 STG.E.U8 desc[UR40][R176.64+0x69], R95 ;  /* 0x0000695fb000b986 */ /* 0x0003e8000c101128 */
[----:B------:R-:W2:Y:S01]  /*1bdc0*/  @!P2 LDG.E.U8 R94, desc[UR40][R26.64+0x70] ;  /* 0x000070281a5ea981 */ /* 0x000ea2000c1e1100 */
[----:B0-----:R-:W-:-:S05]  /*1bdd0*/  @!P2 IADD3 R22, P3, R24, R22, RZ ;  /* 0x000000161816a210 */ /* 0x001fca0007f7e0ff */
[----:B------:R-:W-:Y:S01]  /*1bde0*/  @!P2 IMAD.X R23, R30, 0x1, R23, P3 ;  /* 0x000000011e17a824 */ /* 0x000fe200018e0617 */
[----:B--2---:R-:W-:-:S04]  /*1bdf0*/  LOP3.LUT R94, R94, 0xff, RZ, 0xc0, !PT ;  /* 0x000000ff5e5e7812 */ /* 0x004fc800078ec0ff */
[----:B------:R-:W-:-:S05]  /*1be00*/  F2FP.F16.E4M3.UNPACK_B R94, R94 ;  /* 0x0000005eff5e723e */ /* 0x000fca00020006ff */
[----:B------:R-:W-:-:S05]  /*1be10*/  HADD2.F32 R94, -RZ, R94.H0_H0 ;  /* 0x2000005eff5e7230 */ /* 0x000fca0000004100 */
[----:B------:R-:W-:-:S04]  /*1be20*/  FMUL R94, R94, UR32 ;  /* 0x000000205e5e7c20 */ /* 0x000fc80008400000 */
[----:B------:R-:W-:Y:S01]  /*1be30*/  FFMA R94, R183, UR33, R94 ;  /* 0x00000021b75e7c23 */ /* 0x000fe2000800005e */
[----:B------:R-:W-:Y:S01]  /*1be40*/  LOP3.LUT P3, RZ, R6, 0x4, RZ, 0xc0, !PT ;  /* 0x0000000406ff7812 */ /* 0x000fe2000786c0ff */
[----:B------:R-:W2:Y:S03]  /*1be50*/  LDL.LU R183, [R1+0x2a4] ;  /* 0x0002a40001b77983 */ /* 0x000ea60000300800 */
[----:B-1----:R-:W-:-:S05]  /*1be60*/  F2FP.SATFINITE.E4M3.F32.PACK_AB_MERGE_C R95, RZ, R94, RZ ;  /* 0x0000005eff5f723e */ /* 0x002fca00048070ff */
[----:B------:R0:W-:Y:S01]  /*1be70*/  @!P2 STG.E.U8 desc[UR40][R22.64+0x70], R95 ;  /* 0x0000705f1600a986 */ /* 0x0001e2000c101128 */
[----:B------:R-:W-:Y:S02]  /*1be80*/  ISETP.LT.OR P2, PT, R28, 0x72, !P0 ;  /* 0x000000721c00780c */ /* 0x000fe40004741670 */
[----:B------:R-:W-:-:S11]  /*1be90*/  PRMT R94, RZ, 0x7610, R94 ;  /* 0x00007610ff5e7816 */ /* 0x000fd6000000005e */
        /* <DEDUP_REMOVED lines=8> */
[----:B------:R-:W-:Y:S02]  /*1bf20*/  FFMA R94, R149, UR33, R94 ;  /* 0x00000021955e7c23 */ /* 0x000fe4000800005e */
[----:B------:R-:W3:Y:S03]  /*1bf30*/  LDL.LU R149, [R1+0x2a8] ;  /* 0x0002a80001957983 */ /* 0x000ee60000300800 */
[----:B------:R-:W-:Y:S02]  /*1bf40*/  F2FP.SATFINITE.E4M3.F32.PACK_AB_MERGE_C R95, RZ, R94, RZ ;  /* 0x0000005eff5f723e */ /* 0x000fe400048070ff */
[----:B------:R-:W-:-:S03]  /*1bf50*/  PRMT R94, RZ, 0x7610, R94 ;  /* 0x00007610ff5e7816 */ /* 0x000fc6000000005e */
[----:B------:R0:W-:Y:S04]  /*1bf60*/  @!P2 STG.E.U8 desc[UR40][R22.64+0x71], R95 ;  /* 0x0000715f1600a986 */ /* 0x0001e8000c101128 */
[----:B------:R-:W4:Y:S02]  /*1bf70*/  @!P4 LDG.E.U8 R94, desc[UR40][R12.64+0x70] ;  /* 0x000070280c5ec981 */ /* 0x000f24000c1e1100 */
[----:B----4-:R-:W-:-:S04]  /*1bf80*/  LOP3.LUT R94, R94, 0xff, RZ, 0xc0, !PT ;  /* 0x000000ff5e5e7812 */ /* 0x010fc800078ec0ff */
[----:B------:R-:W-:-:S05]  /*1bf90*/  F2FP.F16.E4M3.UNPACK_B R94, R94 ;  /* 0x0000005eff5e723e */ /* 0x000fca00020006ff */
[----:B------:R-:W-:-:S05]  /*1bfa0*/  HADD2.F32 R94, -RZ, R94.H0_H0 ;  /* 0x2000005eff5e7230 */ /* 0x000fca0000004100 */
[----:B------:R-:W-:-:S04]  /*1bfb0*/  FMUL R94, R94, UR32 ;  /* 0x000000205e5e7c20 */ /* 0x000fc80008400000 */
[----:B------:R-:W-:-:S05]  /*1bfc0*/  FFMA R94, R184, UR33, R94 ;  /* 0x00000021b85e7c23 */ /* 0x000fca000800005e */
[----:B------:R-:W-:Y:S02]  /*1bfd0*/  F2FP.SATFINITE.E4M3.F32.PACK_AB_MERGE_C R97, RZ, R94, RZ ;  /* 0x0000005eff61723e */ /* 0x000fe400048070ff */
[----:B------:R-:W-:-:S03]  /*1bfe0*/  PRMT R94, RZ, 0x7610, R94 ;  /* 0x00007610ff5e7816 */ /* 0x000fc6000000005e */
[----:B------:R-:W-:Y:S04]  /*1bff0*/  @!P4 STG.E.U8 desc[UR40][R162.64+0x70], R97 ;  /* 0x00007061a200c986 */ /* 0x000fe8000c101128 */
[----:B------:R-:W4:Y:S01]  /*1c000*/  @!P3 LDG.E.U8 R94, desc[UR40][R12.64+0x71] ;  /* 0x000071280c5eb981 */ /* 0x000f22000c1e1100 */
[----:B------:R-:W-:-:S13]  /*1c010*/  ISETP.LT.OR P2, PT, R28, 0x79, !P0 ;  /* 0x000000791c00780c */ /* 0x000fda0004741670 */
[----:B0-----:R-:W0:Y:S01]  /*1c020*/  @!P2 LDC.64 R22, c[0x0][0x5c0] ;  /* 0x00017000ff16ab82 */ /* 0x001e220000000a00 */
[----:B----4-:R-:W-:-:S04]  /*1c030*/  LOP3.LUT R94, R94, 0xff, RZ, 0xc0, !PT ;  /* 0x000000ff5e5e7812 */ /* 0x010fc800078ec0ff */
[----:B------:R-:W-:-:S05]  /*1c040*/  F2FP.F16.E4M3.UNPACK_B R94, R94 ;  /* 0x0000005eff5e723e */ /* 0x000fca00020006ff */
[----:B------:R-:W-:-:S05]  /*1c050*/  HADD2.F32 R94, -RZ, R94.H0_H0 ;  /* 0x2000005eff5e7230 */ /* 0x000fca0000004100 */
[----:B------:R-:W-:-:S04]  /*1c060*/  FMUL R94, R94, UR32 ;  /* 0x000000205e5e7c20 */ /* 0x000fc80008400000 */
[----:B--2---:R-:W-:Y:S02]  /*1c070*/  FFMA R94, R183, UR33, R94 ;  /* 0x00000021b75e7c23 */ /* 0x004fe4000800005e */
[----:B------:R-:W2:Y:S03]  /*1c080*/  LDL.LU R183, [R1+0x2ac] ;  /* 0x0002ac0001b77983 */ /* 0x000ea60000300800 */
[----:B------:R-:W-:Y:S01]  /*1c090*/  F2FP.SATFINITE.E4M3.F32.PACK_AB_MERGE_C R95, RZ, R94, RZ ;  /* 0x0000005eff5f723e */ /* 0x000fe200048070ff */
[----:B------:R-:W4:Y:S01]  /*1c0a0*/  LDL.LU R185, [R1+0x2b0] ;  /* 0x0002b00001b97983 */ /* 0x000f220000300800 */
[----:B------:R-:W-:-:S03]  /*1c0b0*/  PRMT R94, RZ, 0x7610, R94 ;  /* 0x00007610ff5e7816 */ /* 0x000fc6000000005e */
[----:B------:R1:W-:Y:S04]  /*1c0c0*/  @!P3 STG.E.U8 desc[UR40][R158.64+0x71], R95 ;  /* 0x0000715f9e00b986 */ /* 0x0003e8000c101128 */
        /* <DEDUP_REMOVED lines=10> */
[----:B-1----:R-:W-:Y:S01]  /*1c170*/  F2FP.SATFINITE.E4M3.F32.PACK_AB_MERGE_C R95, RZ, R94, RZ ;  /* 0x0000005eff5f723e */ /* 0x002fe200048070ff */
[----:B------:R-:W3:Y:S04]  /*1c180*/  LDL.LU R184, [R1+0x2b8] ;  /* 0x0002b80001b87983 */ /* 0x000ee80000300800 */
[----:B------:R0:W-:Y:S01]  /*1c190*/  @!P2 STG.E.U8 desc[UR40][R22.64+0x78], R95 ;  /* 0x0000785f1600a986 */ /* 0x0001e2000c101128 */
[----:B------:R-:W-:-:S02]  /*1c1a0*/  ISETP.LT.OR P2, PT, R28, 0x7a, !P0 ;  /* 0x0000007a1c00780c */ /* 0x000fc40004741670 */
[----:B------:R-:W-:-:S11]  /*1c1b0*/  PRMT R94, RZ, 0x7610, R94 ;  /* 0x00007610ff5e7816 */ /* 0x000fd6000000005e */
[----:B------:R-:W2:Y:S01]  /*1c1c0*/  @!P2 LDG.E.U8 R94, desc[UR40][R26.64+0x79] ;  /* 0x000079281a5ea981 */ /* 0x000ea2000c1e1100 */
[----:B0-----:R-:W0:Y:S02]  /*1c1d0*/  @!P2 LDC.64 R22, c[0x0][0x5c0] ;  /* 0x00017000ff16ab82 */ /* 0x001e240000000a00 */
        /* <DEDUP_REMOVED lines=11> */
[----:B------:R-:W-:Y:S02]  /*1c290*/  LOP3.LUT P2, RZ, R6, 0x8, RZ, 0xc0, !PT ;  /* 0x0000000806ff7812 */ /* 0x000fe4000784c0ff */
[----:B------:R-:W-:-:S11]  /*1c2a0*/  PRMT R94, RZ, 0x7610, R94 ;  /* 0x00007610ff5e7816 */ /* 0x000fd6000000005e */
        /* <DEDUP_REMOVED lines=10> */
[----:B0-----:R-:W-:Y:S02]  /*1c350*/  PRMT R22, RZ, 0x7610, R22 ;  /* 0x00007610ff167816 */ /* 0x001fe40000000016 */
        /* <DEDUP_REMOVED lines=8> */
[----:B------:R-:W-:Y:S04]  /*1c3e0*/  @!P4 STG.E.U8 desc[UR40][R150.64+0x79], R23 ;  /* 0x000079179600c986 */ /* 0x000fe8000c101128 */
[----:B------:R-:W4:Y:S02]  /*1c3f0*/  @!P3 LDG.E.U8 R22, desc[UR40][R14.64+0x60] ;  /* 0x000060280e16b981 */ /* 0x000f24000c1e1100 */
[----:B----4-:R-:W-:-:S04]  /*1c400*/  LOP3.LUT R22, R22, 0xff, RZ, 0xc0, !PT ;  /* 0x000000ff16167812 */ /* 0x010fc800078ec0ff */
[----:B------:R-:W-:-:S05]  /*1c410*/  F2FP.F16.E4M3.UNPACK_B R22, R22 ;  /* 0x00000016ff16723e */ /* 0x000fca00020006ff */
[----:B------:R-:W-:-:S05]  /*1c420*/  HADD2.F32 R22, -RZ, R22.H0_H0 ;  /* 0x20000016ff167230 */ /* 0x000fca0000004100 */
[----:B------:R-:W-:-:S04]  /*1c430*/  FMUL R22, R22, UR32 ;  /* 0x0000002016167c20 */ /* 0x000fc80008400000 */
[----:B------:R-:W-:Y:S01]  /*1c440*/  FFMA R22, R184, UR33, R22 ;  /* 0x00000021b8167c23 */ /* 0x000fe20008000016 */
[----:B------:R-:W-:Y:S01]  /*1c450*/  ISETP.LT.OR P4, PT, R28, 0x61, !P1 ;  /* 0x000000611c00780c */ /* 0x000fe20004f81670 */
        /* <DEDUP_REMOVED lines=13> */
[----:B------:R-:W-:Y:S02]  /*1c530*/  F2FP.SATFINITE.E4M3.F32.PACK_AB_MERGE_C R97, RZ, R22, RZ ;  /* 0x00000016ff61723e */ /* 0x000fe400048070ff */
[----:B------:R-:W0:Y:S03]  /*1c540*/  @!P4 LDC.64 R22, c[0x0][0x5c0] ;  /* 0x00017000ff16cb82 */ /* 0x000e260000000a00 */
[----:B------:R1:W-:Y:S01]  /*1c550*/  @!P5 STG.E.U8 desc[UR40][R86.64+0x61], R97 ;  /* 0x000061615600d986 */ /* 0x0003e2000c101128 */
[----:B0-----:R-:W-:-:S05]  /*1c560*/  @!P4 IADD3 R22, P2, R124, R22, RZ ;  /* 0x000000167c16c210 */ /* 0x001fca0007f5e0ff */
[----:B------:R-:W-:Y:S01]  /*1c570*/  @!P4 IMAD.X R23, R148, 0x1, R23, P2 ;  /* 0x000000019417c824 */ /* 0x000fe200010e0617 */
[----:B------:R-:W-:-:S13]  /*1c580*/  ISETP.LT.OR P2, PT, R28, 0x61, !P1 ;  /* 0x000000611c00780c */ /* 0x000fda0004f41670 */
[----:B------:R-:W3:Y:S01]  /*1c590*/  @!P2 LDG.E.U8 R92, desc[UR40][R16.64+0x60] ;  /* 0x00006028105ca981 */ /* 0x000ee2000c1e1100 */
[----:B------:R-:W-:Y:S02]  /*1c5a0*/  ISETP.LT.OR P4, PT, R28, 0x62, !P1 ;  /* 0x000000621c00780c */ /* 0x000fe40004f81670 */
[----:B-1----:R-:W-:Y:S02]  /*1c5b0*/  PRMT R86, RZ, 0x7610, R86 ;  /* 0x00007610ff567816 */ /* 0x002fe40000000056 */
        /* <DEDUP_REMOVED lines=19> */
[----:B------:R-:W-:Y:S02]  /*1c6f0*/  F2FP.SATFINITE.E4M3.F32.PACK_AB_MERGE_C R87, RZ, R86, RZ ;  /* 0x00000056ff57723e */ /* 0x000fe400048070ff */
[----:B------:R-:W-:-:S03]  /*1c700*/  PRMT R86, RZ, 0x7610, R86 ;  /* 0x00007610ff567816 */ /* 0x000fc60000000056 */
[----:B------:R0:W-:Y:S04]  /*1c710*/  @!P4 STG.E.U8 desc[UR40][R22.64+0x61], R87 ;  /* 0x000061571600c986 */ /* 0x0001e8000c101128 */
        /* <DEDUP_REMOVED lines=8> */
[----:B------:R-:W-:Y:S02]  /*1c7a0*/  F2FP.SATFINITE.E4M3.F32.PACK_AB_MERGE_C R93, RZ, R86, RZ ;  /* 0x00000056ff5d723e */ /* 0x000fe400048070ff */
[----:B------:R-:W-:-:S03]  /*1c7b0*/  PRMT R86, RZ, 0x7610, R86 ;  /* 0x00007610ff567816 */ /* 0x000fc60000000056 */
[----:B------:R-:W-:Y:S04]  /*1c7c0*/  @!P3 STG.E.U8 desc[UR40][R90.64+0x68], R93 ;  /* 0x0000685d5a00b986 */ /* 0x000fe8000c101128 */
[----:B------:R-:W3:Y:S01]  /*1c7d0*/  @!P5 LDG.E.U8 R86, desc[UR40][R14.64+0x69] ;  /* 0x000069280e56d981 */ /* 0x000ee2000c1e1100 */
[----:B0-----:R-:W0:Y:S02]  /*1c7e0*/  @!P4 LDC.64 R22, c[0x0][0x5c0] ;  /* 0x00017000ff16cb82 */ /* 0x001e240000000a00 */
[----:B0-----:R-:W-:-:S05]  /*1c7f0*/  @!P4 IADD3 R22, P2, R123, R22, RZ ;  /* 0x000000167b16c210 */ /* 0x001fca0007f5e0ff */
[----:B------:R-:W-:Y:S01]  /*1c800*/  @!P4 IMAD.X R23, R131, 0x1, R23, P2 ;  /* 0x000000018317c824 */ /* 0x000fe200010e0617 */
[----:B------:R-:W-:Y:S02]  /*1c810*/  ISETP.LT.OR P2, PT, R28, 0x69, !P1 ;  /* 0x000000691c00780c */ /* 0x000fe40004f41670 */
[----:B---3--:R-:W-:-:S04]  /*1c820*/  LOP3.LUT R86, R86, 0xff, RZ, 0xc0, !PT ;  /* 0x000000ff56567812 */ /* 0x008fc800078ec0ff */
[----:B------:R-:W-:-:S05]  /*1c830*/  F2FP.F16.E4M3.UNPACK_B R86, R86 ;  /* 0x00000056ff56723e */ /* 0x000fca00020006ff */
[----:B------:R-:W-:-:S05]  /*1c840*/  HADD2.F32 R86, -RZ, R86.H0_H0 ;  /* 0x20000056ff567230 */ /* 0x000fca0000004100 */
[----:B------:R-:W-:-:S04]  /*1c850*/  FMUL R86, R86, UR32 ;  /* 0x0000002056567c20 */ /* 0x000fc80008400000 */
[----:B------:R-:W-:Y:S01]  /*1c860*/  FFMA R86, R149, UR33, R86 ;  /* 0x0000002195567c23 */ /* 0x000fe20008000056 */
[----:B------:R-:W-:Y:S01]  /*1c870*/  ISETP.LT.OR P4, PT, R28, 0x6a, !P1 ;  /* 0x0000006a1c00780c */ /* 0x000fe20004f81670 */
        /* <DEDUP_REMOVED lines=12> */
[----:B0-----:R-:W-:Y:S02]  /*1c940*/  F2FP.SATFINITE.E4M3.F32.PACK_AB_MERGE_C R87, RZ, R86, RZ ;  /* 0x00000056ff57723e */ /* 0x001fe400048070ff */
[----:B------:R-:W-:-:S03]  /*1c950*/  PRMT R86, RZ, 0x7610, R86 ;  /* 0x00007610ff567816 */ /* 0x000fc60000000056 */
[----:B------:R0:W-:Y:S04]  /*1c960*/  @!P2 STG.E.U8 desc[UR40][R22.64+0x68], R87 ;  /* 0x000068571600a986 */ /* 0x0001e8000c101128 */
        /* <DEDUP_REMOVED lines=12> */
[----:B------:R-:W-:-:S03]  /*1ca30*/  PRMT R86, RZ, 0x7610, R86 ;  /* 0x00007610ff567816 */ /* 0x000fc60000000056 */
[----:B------:R0:W-:Y:S04]  /*1ca40*/  @!P4 STG.E.U8 desc[UR40][R22.64+0x69], R87 ;  /* 0x000069571600c986 */ /* 0x0001e8000c101128 */
        /* <DEDUP_REMOVED lines=11> */
[----:B------:R-:W4:Y:S01]  /*1cb00*/  @!P5 LDG.E.U8 R86, desc[UR40][R14.64+0x71] ;  /* 0x000071280e56d981 */ /* 0x000f22000c1e1100 */
[----:B0-----:R-:W0:Y:S01]  /*1cb10*/  @!P4 LDC.64 R22, c[0x0][0x5c0] ;  /* 0x00017000ff16cb82 */ /* 0x001e220000000a00 */
[----:B-1----:R-:W-:Y:S02]  /*1cb20*/  PRMT R84, RZ, 0x7610, R84 ;  /* 0x00007610ff547816 */ /* 0x002fe40000000054 */
[----:B0-----:R-:W-:-:S05]  /*1cb30*/  @!P4 IADD3 R22, P2, R121, R22, RZ ;  /* 0x000000167916c210 */ /* 0x001fca0007f5e0ff */
[----:B------:R-:W-:Y:S01]  /*1cb40*/  @!P4 IMAD.X R23, R125, 0x1, R23, P2 ;  /* 0x000000017d17c824 */ /* 0x000fe200010e0617 */
[----:B------:R-:W-:Y:S02]  /*1cb50*/  ISETP.LT.OR P2, PT, R28, 0x71, !P1 ;  /* 0x000000711c00780c */ /* 0x000fe40004f41670 */
[----:B----4-:R-:W-:-:S04]  /*1cb60*/  LOP3.LUT R86, R86, 0xff, RZ, 0xc0, !PT ;  /* 0x000000ff56567812 */ /* 0x010fc800078ec0ff */
[----:B------:R-:W-:-:S05]  /*1cb70*/  F2FP.F16.E4M3.UNPACK_B R86, R86 ;  /* 0x00000056ff56723e */ /* 0x000fca00020006ff */
[----:B------:R-:W-:-:S05]  /*1cb80*/  HADD2.F32 R86, -RZ, R86.H0_H0 ;  /* 0x20000056ff567230 */ /* 0x000fca0000004100 */
[----:B------:R-:W-:-:S04]  /*1cb90*/  FMUL R86, R86, UR32 ;  /* 0x0000002056567c20 */ /* 0x000fc80008400000 */
[----:B------:R-:W-:Y:S01]  /*1cba0*/  FFMA R86, R184, UR33, R86 ;  /* 0x00000021b8567c23 */ /* 0x000fe20008000056 */
[----:B------:R-:W-:Y:S01]  /*1cbb0*/  ISETP.LT.OR P4, PT, R28, 0x72, !P1 ;  /* 0x000000721c00780c */ /* 0x000fe20004f81670 */
[----:B------:R-:W4:Y:S03]  /*1cbc0*/  LDL.LU R184, [R1+0x2e8] ;  /* 0x0002e80001b87983 */ /* 0x000f260000300800 */
[----:B------:R-:W-:-:S05]  /*1cbd0*/  F2FP.SATFINITE.E4M3.F32.PACK_AB_MERGE_C R87, RZ, R86, RZ ;  /* 0x00000056ff57723e */ /* 0x000fca00048070ff */
        /* <DEDUP_REMOVED lines=38> */
[----:B0-----:R-:W0:Y:S01]  /*1ce40*/  @!P4 LDC.64 R22, c[0x0][0x5c0] ;  /* 0x00017000ff16cb82 */ /* 0x001e220000000a00 */
[----:B-1----:R-:W-:Y:S02]  /*1ce50*/  PRMT R80, RZ, 0x7610, R80 ;  /* 0x00007610ff507816 */ /* 0x002fe40000000050 */
[----:B--2---:R-:W-:-:S04]  /*1ce60*/  LOP3.LUT R82, R82, 0xff, RZ, 0xc0, !PT ;  /* 0x000000ff52527812 */ /* 0x004fc800078ec0ff */
[----:B------:R-:W-:-:S05]  /*1ce70*/  F2FP.F16.E4M3.UNPACK_B R82, R82 ;  /* 0x00000052ff52723e */ /* 0x000fca00020006ff */
[----:B------:R-:W-:-:S05]  /*1ce80*/  HADD2.F32 R82, -RZ, R82.H0_H0 ;  /* 0x20000052ff527230 */ /* 0x000fca0000004100 */
[----:B------:R-:W-:-:S04]  /*1ce90*/  FMUL R82, R82, UR32 ;  /* 0x0000002052527c20 */ /* 0x000fc80008400000 */
[----:B------:R-:W-:Y:S01]  /*1cea0*/  FFMA R82, R183, UR33, R82 ;  /* 0x00000021b7527c23 */ /* 0x000fe20008000052 */
[----:B0-----:R-:W-:Y:S01]  /*1ceb0*/  @!P4 IADD3 R22, P2, R136, R22, RZ ;  /* 0x000000168816c210 */ /* 0x001fe20007f5e0ff */
[----:B------:R-:W2:Y:S03]  /*1cec0*/  LDL.LU R183, [R1+0x2f8] ;  /* 0x0002f80001b77983 */ /* 0x000ea60000300800 */
[----:B------:R-:W-:-:S05]  /*1ced0*/  F2FP.SATFINITE.E4M3.F32.PACK_AB_MERGE_C R83, RZ, R82, RZ ;  /* 0x00000052ff53723e */ /* 0x000fca00048070ff */
[----:B------:R0:W-:Y:S04]  /*1cee0*/  @!P5 STG.E.U8 desc[UR40][R78.64+0x79], R83 ;  /* 0x000079534e00d986 */ /* 0x0001e8000c101128 */
[----:B------:R-:W3:Y:S01]  /*1cef0*/  @!P4 LDG.E.U8 R80, desc[UR40][R16.64+0x78] ;  /* 0x000078281050c981 */ /* 0x000ee2000c1e1100 */
[----:B------:R-:W-:Y:S01]  /*1cf00*/  ISETP.LT.OR P5, PT, R28, 0x7a, !P1 ;  /* 0x0000007a1c00780c */ /* 0x000fe20004fa1670 */
[----:B------:R-:W-:Y:S01]  /*1cf10*/  @!P4 IMAD.X R23, R147, 0x1, R23, P2 ;  /* 0x000000019317c824 */ /* 0x000fe200010e0617 */
[----:B0-----:R-:W-:Y:S02]  /*1cf20*/  PRMT R78, RZ, 0x7610, R78 ;  /* 0x00007610ff4e7816 */ /* 0x001fe4000000004e */
        /* <DEDUP_REMOVED lines=34> */
[----:B------:R-:W3:Y:S01]  /*1d150*/  @!P2 LDG.E.U8 R78, desc[UR40][R18.64+0x61] ;  /* 0x00006128124ea981 */ /* 0x000ee2000c1e1100 */
[----:B0-----:R-:W0:Y:S01]  /*1d160*/  @!P4 LDC.64 R22, c[0x0][0x5c0] ;  /* 0x00017000ff16cb82 */ /* 0x001e220000000a00 */
        /* <DEDUP_REMOVED lines=11> */
[----:B0-----:R-:W-:-:S05]  /*1d220*/  @!P4 IADD3 R22, P2, R140, R22, RZ ;  /* 0x000000168c16c210 */ /* 0x001fca0007f5e0ff */
[----:B------:R-:W-:Y:S01]  /*1d230*/  @!P4 IMAD.X R23, R145, 0x1, R23, P2 ;  /* 0x000000019117c824 */ /* 0x000fe200010e0617 */
[----:B-1----:R-:W-:Y:S02]  /*1d240*/  PRMT R74, RZ, 0x7610, R74 ;  /* 0x00007610ff4a7816 */ /* 0x002fe4000000004a */
        /* <DEDUP_REMOVED lines=34> */
[----:B------:R-:W4:Y:S01]  /*1d470*/  @!P2 LDG.E.U8 R74, desc[UR40][R18.64+0x69] ;  /* 0x00006928124aa981 */ /* 0x000f22000c1e1100 */
[----:B0-----:R-:W0:Y:S01]  /*1d480*/  @!P4 LDC.64 R22, c[0x0][0x5c0] ;  /* 0x00017000ff16cb82 */ /* 0x001e220000000a00 */
        /* <DEDUP_REMOVED lines=11> */
[----:B0-----:R-:W-:-:S05]  /*1d540*/  @!P4 IADD3 R22, P2, R134, R22, RZ ;  /* 0x000000168616c210 */ /* 0x001fca0007f5e0ff */
[----:B------:R-:W-:Y:S01]  /*1d550*/  @!P4 IMAD.X R23, R141, 0x1, R23, P2 ;  /* 0x000000018d17c824 */ /* 0x000fe200010e0617 */
[----:B-1----:R-:W-:Y:S02]  /*1d560*/  PRMT R70, RZ, 0x7610, R70 ;  /* 0x00007610ff467816 */ /* 0x002fe40000000046 */
        /* <DEDUP_REMOVED lines=47> */
[----:B0-----:R-:W-:-:S05]  /*1d860*/  @!P4 IADD3 R22, P2, R137, R22, RZ ;  /* 0x000000168916c210 */ /* 0x001fca0007f5e0ff */
[----:B------:R-:W-:Y:S01]  /*1d870*/  @!P4 IMAD.X R23, R132, 0x1, R23, P2 ;  /* 0x000000018417c824 */ /* 0x000fe200010e0617 */
        /* <DEDUP_REMOVED lines=9> */
[----:B------:R-:W0:Y:S03]  /*1d910*/  @!P5 LDC.64 R68, c[0x0][0x5c0] ;  /* 0x00017000ff44db82 */ /* 0x000e260000000a00 */
[----:B------:R1:W-:Y:S04]  /*1d920*/  @!P4 STG.E.U8 desc[UR40][R22.64+0x70], R67 ;  /* 0x000070431600c986 */ /* 0x0003e8000c101128 */
[----:B------:R-:W4:Y:S01]  /*1d930*/  @!P5 LDG.E.U8 R66, desc[UR40][R20.64+0x71] ;  /* 0x000071281442d981 */ /* 0x000f22000c1e1100 */
[----:B-1----:R-:W-:-:S02]  /*1d940*/  PRMT R22, RZ, 0x7610, R22 ;  /* 0x00007610ff167816 */ /* 0x002fc40000000016 */
        /* <DEDUP_REMOVED lines=21> */
[----:B------:R-:W-:Y:S04]  /*1daa0*/  @!P3 STG.E.U8 desc[UR40][R64.64+0x78], R67 ;  /* 0x000078434000b986 */ /* 0x000fe8000c101128 */
[----:B------:R-:W3:Y:S01]  /*1dab0*/  @!P2 LDG.E.U8 R22, desc[UR40][R18.64+0x79] ;  /* 0x000079281216a981 */ /* 0x000ee2000c1e1100 */
[----:B------:R-:W1:Y:S01]  /*1dac0*/  @!P4 LDC.64 R68, c[0x0][0x5c0] ;  /* 0x00017000ff44cb82 */ /* 0x000e620000000a00 */
[----:B---3--:R-:W-:-:S04]  /*1dad0*/  LOP3.LUT R22, R22, 0xff, RZ, 0xc0, !PT ;  /* 0x000000ff16167812 */ /* 0x008fc800078ec0ff */
[----:B------:R-:W-:-:S05]  /*1dae0*/  F2FP.F16.E4M3.UNPACK_B R22, R22 ;  /* 0x00000016ff16723e */ /* 0x000fca00020006ff */
[----:B------:R-:W-:-:S05]  /*1daf0*/  HADD2.F32 R22, -RZ, R22.H0_H0 ;  /* 0x20000016ff167230 */ /* 0x000fca0000004100 */
[----:B------:R-:W-:-:S04]  /*1db00*/  FMUL R22, R22, UR32 ;  /* 0x0000002016167c20 */ /* 0x000fc80008400000 */
[----:B------:R-:W-:Y:S01]  /*1db10*/  FFMA R22, R149, UR33, R22 ;  /* 0x0000002195167c23 */ /* 0x000fe20008000016 */
[----:B------:R-:W-:Y:S01]  /*1db20*/  LOP3.LUT P3, RZ, R5, 0x800000, RZ, 0xc0, !PT ;  /* 0x0080000005ff7812 */ /* 0x000fe2000786c0ff */
[----:B------:R-:W3:Y:S03]  /*1db30*/  LDL.LU R149, [R1+0x338] ;  /* 0x0003380001957983 */ /* 0x000ee60000300800 */
[----:B0-----:R-:W-:Y:S02]  /*1db40*/  F2FP.SATFINITE.E4M3.F32.PACK_AB_MERGE_C R23, RZ, R22, RZ ;  /* 0x00000016ff17723e */ /* 0x001fe400048070ff */
[----:B------:R-:W-:-:S03]  /*1db50*/  PRMT R22, RZ, 0x7610, R22 ;  /* 0x00007610ff167816 */ /* 0x000fc60000000016 */
[----:B------:R0:W-:Y:S04]  /*1db60*/  @!P2 STG.E.U8 desc[UR40][R62.64+0x79], R23 ;  /* 0x000079173e00a986 */ /* 0x0001e8000c101128 */
[----:B------:R-:W4:Y:S01]  /*1db70*/  @!P4 LDG.E.U8 R22, desc[UR40][R20.64+0x78] ;  /* 0x000078281416c981 */ /* 0x000f22000c1e1100 */
[----:B-1----:R-:W-:-:S05]  /*1db80*/  @!P4 IADD3 R120, P2, R120, R68, RZ ;  /* 0x000000447878c210 */ /* 0x002fca0007f5e0ff */
[----:B------:R-:W-:Y:S01]  /*1db90*/  @!P4 IMAD.X R121, R113, 0x1, R69, P2 ;  /* 0x000000017179c824 */ /* 0x000fe200010e0645 */
[----:B0-----:R-:W0:Y:S01]  /*1dba0*/  @!P3 LDC.64 R62, c[0x0][0x5c0] ;  /* 0x00017000ff3ebb82 */ /* 0x001e220000000a00 */
[----:B----4-:R-:W-:-:S04]  /*1dbb0*/  LOP3.LUT R22, R22, 0xff, RZ, 0xc0, !PT ;  /* 0x000000ff16167812 */ /* 0x010fc800078ec0ff */
[----:B------:R-:W-:-:S05]  /*1dbc0*/  F2FP.F16.E4M3.UNPACK_B R22, R22 ;  /* 0x00000016ff16723e */ /* 0x000fca00020006ff */
[----:B------:R-:W-:-:S05]  /*1dbd0*/  HADD2.F32 R22, -RZ, R22.H0_H0 ;  /* 0x20000016ff167230 */ /* 0x000fca0000004100 */
[----:B------:R-:W-:-:S04]  /*1dbe0*/  FMUL R22, R22, UR32 ;  /* 0x0000002016167c20 */ /* 0x000fc80008400000 */
[----:B------:R-:W-:Y:S01]  /*1dbf0*/  FFMA R22, R184, UR33, R22 ;  /* 0x00000021b8167c23 */ /* 0x000fe20008000016 */
[----:B0-----:R-:W-:Y:S01]  /*1dc00*/  @!P3 IADD3 R112, P2, R112, R62, RZ ;  /* 0x0000003e7070b210 */ /* 0x001fe20007f5e0ff */
[----:B------:R-:W4:Y:S03]  /*1dc10*/  LDL.LU R184, [R1+0x33c] ;  /* 0x00033c0001b87983 */ /* 0x000f260000300800 */
[----:B------:R-:W-:Y:S02]  /*1dc20*/  F2FP.SATFINITE.E4M3.F32.PACK_AB_MERGE_C R23, RZ, R22, RZ ;  /* 0x00000016ff17723e */ /* 0x000fe400048070ff */
[----:B------:R-:W-:-:S03]  /*1dc30*/  PRMT R22, RZ, 0x7610, R22 ;  /* 0x00007610ff167816 */ /* 0x000fc60000000016 */
[----:B------:R0:W-:Y:S04]  /*1dc40*/  @!P4 STG.E.U8 desc[UR40][R120.64+0x78], R23 ;  /* 0x000078177800c986 */ /* 0x0001e8000c101128 */
[----:B------:R-:W2:Y:S01]  /*1dc50*/  @!P3 LDG.E.U8 R22, desc[UR40][R20.64+0x79] ;  /* 0x000079281416b981 */ /* 0x000ea2000c1e1100 */
[----:B------:R-:W-:Y:S01]  /*1dc60*/  @!P3 IMAD.X R113, R111, 0x1, R63, P2 ;  /* 0x000000016f71b824 */ /* 0x000fe200010e063f */
[----:B------:R-:W-:Y:S02]  /*1dc70*/  ISETP.LT.OR P2, PT, R28, 0x81, !P0 ;  /* 0x000000811c00780c */ /* 0x000fe40004741670 */
[----:B------:R-:W-:Y:S02]  /*1dc80*/  PRMT R62, RZ, 0x7610, R62 ;  /* 0x00007610ff3e7816 */ /* 0x000fe4000000003e */
[----:B--2---:R-:W-:-:S04]  /*1dc90*/  LOP3.LUT R22, R22, 0xff, RZ, 0xc0, !PT ;  /* 0x000000ff16167812 */ /* 0x004fc800078ec0ff */
[----:B------:R-:W-:-:S05]  /*1dca0*/  F2FP.F16.E4M3.UNPACK_B R22, R22 ;  /* 0x00000016ff16723e */ /* 0x000fca00020006ff */
[----:B------:R-:W-:-:S05]  /*1dcb0*/  HADD2.F32 R22, -RZ, R22.H0_H0 ;  /* 0x20000016ff167230 */ /* 0x000fca0000004100 */
[----:B------:R-:W-:-:S04]  /*1dcc0*/  FMUL R22, R22, UR32 ;  /* 0x0000002016167c20 */ /* 0x000fc80008400000 */
[----:B------:R-:W-:Y:S01]  /*1dcd0*/  FFMA R22, R183, UR33, R22 ;  /* 0x00000021b7167c23 */ /* 0x000fe20008000016 */
[----:B------:R-:W-:Y:S01]  /*1dce0*/  PRMT R64, RZ, 0x7610, R64 ;  /* 0x00007610ff407816 */ /* 0x000fe20000000040 */
[----:B------:R-:W2:Y:S03]  /*1dcf0*/  LDL.LU R183, [R1+0x340] ;  /* 0x0003400001b77983 */ /* 0x000ea60000300800 */
[----:B------:R-:W-:Y:S02]  /*1dd00*/  F2FP.SATFINITE.E4M3.F32.PACK_AB_MERGE_C R63, RZ, R22, RZ ;  /* 0x00000016ff3f723e */ /* 0x000fe400048070ff */
[----:B0-----:R-:W0:Y:S03]  /*1dd10*/  @!P2 LDC.64 R22, c[0x0][0x5c0] ;  /* 0x00017000ff16ab82 */ /* 0x001e260000000a00 */
        /* <DEDUP_REMOVED lines=13> */
[----:B------:R-:W-:-:S13]  /*1ddf0*/  ISETP.LT.OR P2, PT, R28, 0x82, !P0 ;  /* 0x000000821c00780c */ /* 0x000fda0004741670 */
[----:B------:R-:W4:Y:S01]  /*1de00*/  @!P2 LDG.E.U8 R64, desc[UR40][R26.64+0x81] ;  /* 0x000081281a40a981 */ /* 0x000f22000c1e1100 */
[----:B-1----:R-:W1:Y:S01]  /*1de10*/  @!P2 LDC.64 R62, c[0x0][0x5c0] ;  /* 0x00017000ff3eab82 */ /* 0x002e620000000a00 */
[----:B0-----:R-:W-:Y:S02]  /*1de20*/  PRMT R22, RZ, 0x7610, R22 ;  /* 0x00007610ff167816 */ /* 0x001fe40000000016 */
[----:B-1----:R-:W-:-:S05]  /*1de30*/  @!P2 IADD3 R62, P3, R24, R62, RZ ;  /* 0x0000003e183ea210 */ /* 0x002fca0007f7e0ff */
[----:B------:R-:W-:Y:S01]  /*1de40*/  @!P2 IMAD.X R63, R30, 0x1, R63, P3 ;  /* 0x000000011e3fa824 */ /* 0x000fe200018e063f */
[----:B------:R-:W-:Y:S02]  /*1de50*/  LOP3.LUT P3, RZ, R2, 0x400, RZ, 0xc0, !PT ;  /* 0x0000040002ff7812 */ /* 0x000fe4000786c0ff */
[----:B----4-:R-:W-:-:S04]  /*1de60*/  LOP3.LUT R64, R64, 0xff, RZ, 0xc0, !PT ;  /* 0x000000ff40407812 */ /* 0x010fc800078ec0ff */
[----:B------:R-:W-:-:S05]  /*1de70*/  F2FP.F16.E4M3.UNPACK_B R64, R64 ;  /* 0x00000040ff40723e */ /* 0x000fca00020006ff */
[----:B------:R-:W-:-:S05]  /*1de80*/  HADD2.F32 R64, -RZ, R64.H0_H0 ;  /* 0x20000040ff407230 */ /* 0x000fca0000004100 */
[----:B------:R-:W-:-:S04]  /*1de90*/  FMUL R64, R64, UR32 ;  /* 0x0000002040407c20 */ /* 0x000fc80008400000 */
[----:B------:R-:W-:Y:S02]  /*1dea0*/  FFMA R64, R184, UR33, R64 ;  /* 0x00000021b8407c23 */ /* 0x000fe40008000040 */
[----:B------:R-:W4:Y:S03]  /*1deb0*/  LDL.LU R184, [R1+0x348] ;  /* 0x0003480001b87983 */ /* 0x000f260000300800 */
[----:B------:R-:W-:-:S05]  /*1dec0*/  F2FP.SATFINITE.E4M3.F32.PACK_AB_MERGE_C R23, RZ, R64, RZ ;  /* 0x00000040ff17723e */ /* 0x000fca00048070ff */
[----:B------:R-:W-:Y:S04]  /*1ded0*/  @!P2 STG.E.U8 desc[UR40][R62.64+0x81], R23 ;  /* 0x000081173e00a986 */ /* 0x000fe8000c101128 */
        /* <DEDUP_REMOVED lines=10> */
[----:B------:R0:W-:Y:S04]  /*1df80*/  @!P3 STG.E.U8 desc[UR40][R60.64+0x80], R65 ;  /* 0x000080413c00b986 */ /* 0x0001e8000c101128 */
[----:B------:R-:W3:Y:S01]  /*1df90*/  @!P4 LDG.E.U8 R22, desc[UR40][R12.64+0x81] ;  /* 0x000081280c16c981 */ /* 0x000ee2000c1e1100 */
[----:B0-----:R-:W-:Y:S02]  /*1dfa0*/  PRMT R60, RZ, 0x7610, R60 ;  /* 0x00007610ff3c7816 */ /* 0x001fe4000000003c */
[----:B---3--:R-:W-:-:S04]  /*1dfb0*/  LOP3.LUT R22, R22, 0xff, RZ, 0xc0, !PT ;  /* 0x000000ff16167812 */ /* 0x008fc800078ec0ff */
[----:B------:R-:W-:-:S05]  /*1dfc0*/  F2FP.F16.E4M3.UNPACK_B R22, R22 ;  /* 0x00000016ff16723e */ /* 0x000fca00020006ff */
[----:B------:R-:W-:-:S05]  /*1dfd0*/  HADD2.F32 R22, -RZ, R22.H0_H0 ;  /* 0x20000016ff167230 */ /* 0x000fca0000004100 */
[----:B------:R-:W-:-:S04]  /*1dfe0*/  FMUL R22, R22, UR32 ;  /* 0x0000002016167c20 */ /* 0x000fc80008400000 */
[----:B------:R-:W-:Y:S02]  /*1dff0*/  FFMA R22, R149, UR33, R22 ;  /* 0x0000002195167c23 */ /* 0x000fe40008000016 */
[----:B------:R-:W3:Y:S03]  /*1e000*/  LDL.LU R149, [R1+0x350] ;  /* 0x0003500001957983 */ /* 0x000ee60000300800 */
[----:B------:R-:W-:Y:S02]  /*1e010*/  F2FP.SATFINITE.E4M3.F32.PACK_AB_MERGE_C R63, RZ, R22, RZ ;  /* 0x00000016ff3f723e */ /* 0x000fe400048070ff */
[----:B------:R-:W0:Y:S03]  /*1e020*/  @!P2 LDC.64 R22, c[0x0][0x5c0] ;  /* 0x00017000ff16ab82 */ /* 0x000e260000000a00 */
[----:B------:R1:W-:Y:S04]  /*1e030*/  @!P4 STG.E.U8 desc[UR40][R58.64+0x81], R63 ;  /* 0x0000813f3a00c986 */ /* 0x0003e8000c101128 */
        /* <DEDUP_REMOVED lines=13> */
[----:B------:R-:W-:-:S11]  /*1e110*/  PRMT R60, RZ, 0x7610, R60 ;  /* 0x00007610ff3c7816 */ /* 0x000fd6000000003c */
[----:B------:R-:W2:Y:S01]  /*1e120*/  @!P2 LDG.E.U8 R60, desc[UR40][R26.64+0x89] ;  /* 0x000089281a3ca981 */ /* 0x000ea2000c1e1100 */
[----:B-1----:R-:W1:Y:S01]  /*1e130*/  @!P2 LDC.64 R58, c[0x0][0x5c0] ;  /* 0x00017000ff3aab82 */ /* 0x002e620000000a00 */
[----:B0-----:R-:W-:Y:S02]  /*1e140*/  PRMT R22, RZ, 0x7610, R22 ;  /* 0x00007610ff167816 */ /* 0x001fe40000000016 */
[----:B-1----:R-:W-:-:S05]  /*1e150*/  @!P2 IADD3 R58, P3, R24, R58, RZ ;  /* 0x0000003a183aa210 */ /* 0x002fca0007f7e0ff */
[----:B------:R-:W-:Y:S01]  /*1e160*/  @!P2 IMAD.X R59, R30, 0x1, R59, P3 ;  /* 0x000000011e3ba824 */ /* 0x000fe200018e063b */
[----:B------:R-:W-:Y:S02]  /*1e170*/  LOP3.LUT P3, RZ, R2, 0x100, RZ, 0xc0, !PT ;  /* 0x0000010002ff7812 */ /* 0x000fe4000786c0ff */
[----:B--2---:R-:W-:-:S04]  /*1e180*/  LOP3.LUT R60, R60, 0xff, RZ, 0xc0, !PT ;  /* 0x000000ff3c3c7812 */ /* 0x004fc800078ec0ff */
[----:B------:R-:W-:-:S05]  /*1e190*/  F2FP.F16.E4M3.UNPACK_B R60, R60 ;  /* 0x0000003cff3c723e */ /* 0x000fca00020006ff */
[----:B------:R-:W-:-:S05]  /*1e1a0*/  HADD2.F32 R60, -RZ, R60.H0_H0 ;  /* 0x2000003cff3c7230 */ /* 0x000fca0000004100 */
[----:B------:R-:W-:-:S04]  /*1e1b0*/  FMUL R60, R60, UR32 ;  /* 0x000000203c3c7c20 */ /* 0x000fc80008400000 */
[----:B------:R-:W-:Y:S02]  /*1e1c0*/  FFMA R60, R183, UR33, R60 ;  /* 0x00000021b73c7c23 */ /* 0x000fe4000800003c */
[----:B------:R-:W2:Y:S03]  /*1e1d0*/  LDL.LU R183, [R1+0x358] ;  /* 0x0003580001b77983 */ /* 0x000ea60000300800 */
[----:B------:R-:W-:-:S05]  /*1e1e0*/  F2FP.SATFINITE.E4M3.F32.PACK_AB_MERGE_C R23, RZ, R60, RZ ;  /* 0x0000003cff17723e */ /* 0x000fca00048070ff */
[----:B------:R-:W-:Y:S04]  /*1e1f0*/  @!P2 STG.E.U8 desc[UR40][R58.64+0x89], R23 ;  /* 0x000089173a00a986 */ /* 0x000fe8000c101128 */
        /* <DEDUP_REMOVED lines=12> */
[----:B0-----:R-:W-:Y:S02]  /*1e2c0*/  PRMT R56, RZ, 0x7610, R56 ;  /* 0x00007610ff387816 */ /* 0x001fe40000000038 */
[----:B----4-:R-:W-:-:S04]  /*1e2d0*/  LOP3.LUT R22, R22, 0xff, RZ, 0xc0, !PT ;  /* 0x000000ff16167812 */ /* 0x010fc800078ec0ff */
[----:B------:R-:W-:-:S05]  /*1e2e0*/  F2FP.F16.E4M3.UNPACK_B R22, R22 ;  /* 0x00000016ff16723e */ /* 0x000fca00020006ff */
[----:B------:R-:W-:-:S05]  /*1e2f0*/  HADD2.F32 R22, -RZ, R22.H0_H0 ;  /* 0x20000016ff167230 */ /* 0x000fca0000004100 */
[----:B------:R-:W-:-:S04]  /*1e300*/  FMUL R22, R22, UR32 ;  /* 0x0000002016167c20 */ /* 0x000fc80008400000 */
[----:B------:R-:W-:Y:S02]  /*1e310*/  FFMA R22, R184, UR33, R22 ;  /* 0x00000021b8167c23 */ /* 0x000fe40008000016 */
        /* <DEDUP_REMOVED lines=17> */
[----:B------:R-:W-:-:S11]  /*1e430*/  PRMT R56, RZ, 0x7610, R56 ;  /* 0x00007610ff387816 */ /* 0x000fd60000000038 */
[----:B------:R-:W3:Y:S01]  /*1e440*/  @!P2 LDG.E.U8 R56, desc[UR40][R26.64+0x91] ;  /* 0x000091281a38a981 */ /* 0x000ee2000c1e1100 */
[----:B-1----:R-:W1:Y:S01]  /*1e450*/  @!P2 LDC.64 R54, c[0x0][0x5c0] ;  /* 0x00017000ff36ab82 */ /* 0x002e620000000a00 */
[----:B0-----:R-:W-:Y:S02]  /*1e460*/  PRMT R22, RZ, 0x7610, R22 ;  /* 0x00007610ff167816 */ /* 0x001fe40000000016 */
[----:B-1----:R-:W-:-:S05]  /*1e470*/  @!P2 IADD3 R54, P3, R24, R54, RZ ;  /* 0x000000361836a210 */ /* 0x002fca0007f7e0ff */
[----:B------:R-:W-:Y:S01]  /*1e480*/  @!P2 IMAD.X R55, R30, 0x1, R55, P3 ;  /* 0x000000011e37a824 */ /* 0x000fe200018e0637 */
[----:B------:R-:W-:Y:S02]  /*1e490*/  LOP3.LUT P3, RZ, R2, 0x80, RZ, 0xc0, !PT ;  /* 0x0000008002ff7812 */ /* 0x000fe4000786c0ff */
[----:B---3--:R-:W-:-:S04]  /*1e4a0*/  LOP3.LUT R56, R56, 0xff, RZ, 0xc0, !PT ;  /* 0x000000ff38387812 */ /* 0x008fc800078ec0ff */
[----:B------:R-:W-:-:S05]  /*1e4b0*/  F2FP.F16.E4M3.UNPACK_B R56, R56 ;  /* 0x00000038ff38723e */ /* 0x000fca00020006ff */
[----:B------:R-:W-:-:S05]  /*1e4c0*/  HADD2.F32 R56, -RZ, R56.H0_H0 ;  /* 0x20000038ff387230 */ /* 0x000fca0000004100 */
[----:B------:R-:W-:-:S04]  /*1e4d0*/  FMUL R56, R56, UR32 ;  /* 0x0000002038387c20 */ /* 0x000fc80008400000 */
[----:B------:R-:W-:Y:S02]  /*1e4e0*/  FFMA R56, R149, UR33, R56 ;  /* 0x0000002195387c23 */ /* 0x000fe40008000038 */
        /* <DEDUP_REMOVED lines=11> */
[----:B------:R0:W-:Y:S04]  /*1e5a0*/  @!P3 STG.E.U8 desc[UR40][R52.64+0x90], R57 ;  /* 0x000090393400b986 */ /* 0x0001e8000c101128 */
[----:B------:R-:W4:Y:S01]  /*1e5b0*/  @!P4 LDG.E.U8 R22, desc[UR40][R12.64+0x91] ;  /* 0x000091280c16c981 */ /* 0x000f22000c1e1100 */
[----:B------:R-:W-:Y:S02]  /*1e5c0*/  ISETP.LT.OR P2, PT, R28, 0x99, !P0 ;  /* 0x000000991c00780c */ /* 0x000fe40004741670 */
[----:B0-----:R-:W-:Y:S02]  /*1e5d0*/  PRMT R52, RZ, 0x7610, R52 ;  /* 0x00007610ff347816 */ /* 0x001fe40000000034 */
        /* <DEDUP_REMOVED lines=8> */
[----:B------:R-:W0:Y:S03]  /*1e660*/  @!P2 LDC.64 R22, c[0x0][0x5c0] ;  /* 0x00017000ff16ab82 */ /* 0x000e260000000a00 */
        /* <DEDUP_REMOVED lines=11> */
[----:B------:R-:W-:Y:S01]  /*1e720*/  F2FP.SATFINITE.E4M3.F32.PACK_AB_MERGE_C R53, RZ, R52, RZ ;  /* 0x00000034ff35723e */ /* 0x000fe200048070ff */
[----:B------:R-:W3:Y:S04]  /*1e730*/  LDL.LU R184, [R1+0x378] ;  /* 0x0003780001b87983 */ /* 0x000ee80000300800 */
[----:B------:R0:W-:Y:S01]  /*1e740*/  @!P2 STG.E.U8 desc[UR40][R22.64+0x98], R53 ;  /* 0x000098351600a986 */ /* 0x0001e2000c101128 */
[----:B------:R-:W-:-:S02]  /*1e750*/  ISETP.LT.OR P2, PT, R28, 0x9a, !P0 ;  /* 0x0000009a1c00780c */ /* 0x000fc40004741670 */
[----:B------:R-:W-:-:S11]  /*1e760*/  PRMT R52, RZ, 0x7610, R52 ;  /* 0x00007610ff347816 */ /* 0x000fd60000000034 */
[----:B------:R-:W2:Y:S01]  /*1e770*/  @!P2 LDG.E.U8 R52, desc[UR40][R26.64+0x99] ;  /* 0x000099281a34a981 */ /* 0x000ea2000c1e1100 */
[----:B-1----:R-:W1:Y:S01]  /*1e780*/  @!P2 LDC.64 R50, c[0x0][0x5c0] ;  /* 0x00017000ff32ab82 */ /* 0x002e620000000a00 */
[----:B0-----:R-:W-:Y:S02]  /*1e790*/  PRMT R22, RZ, 0x7610, R22 ;  /* 0x00007610ff167816 */ /* 0x001fe40000000016 */
[----:B-1----:R-:W-:-:S05]  /*1e7a0*/  @!P2 IADD3 R50, P3, R24, R50, RZ ;  /* 0x000000321832a210 */ /* 0x002fca0007f7e0ff */
        /* <DEDUP_REMOVED lines=10> */
[----:B------:R-:W4:Y:S01]  /*1e850*/  @!P4 LDG.E.U8 R22, desc[UR40][R12.64+0x98] ;  /* 0x000098280c16c981 */ /* 0x000f22000c1e1100 */
[----:B------:R-:W-:Y:S02]  /*1e860*/  LOP3.LUT P2, RZ, R2, 0x8, RZ, 0xc0, !PT ;  /* 0x0000000802ff7812 */ /* 0x000fe4000784c0ff */
        /* <DEDUP_REMOVED lines=13> */
[----:B---3--:R-:W-:Y:S01]  /*1e940*/  FFMA R22, R149, UR33, R22 ;  /* 0x0000002195167c23 */ /* 0x008fe20008000016 */
[----:B------:R-:W-:Y:S01]  /*1e950*/  LOP3.LUT P3, RZ, R2, 0x2, RZ, 0xc0, !PT ;  /* 0x0000000202ff7812 */ /* 0x000fe2000786c0ff */
[----:B------:R-:W3:Y:S03]  /*1e960*/  LDL.LU R149, [R1+0x380] ;  /* 0x0003800001957983 */ /* 0x000ee60000300800 */
[----:B0-----:R-:W-:Y:S02]  /*1e970*/  F2FP.SATFINITE.E4M3.F32.PACK_AB_MERGE_C R23, RZ, R22, RZ ;  /* 0x00000016ff17723e */ /* 0x001fe400048070ff */
[----:B------:R-:W-:-:S03]  /*1e980*/  PRMT R22, RZ, 0x7610, R22 ;  /* 0x00007610ff167816 */ /* 0x000fc60000000016 */
[----:B------:R0:W-:Y:S04]  /*1e990*/  @!P2 STG.E.U8 desc[UR40][R46.64+0x99], R23 ;  /* 0x000099172e00a986 */ /* 0x0001e8000c101128 */
[----:B------:R-:W4:Y:S01]  /*1e9a0*/  @!P0 LDG.E.U8 R22, desc[UR40][R14.64+0x80] ;  /* 0x000080280e168981 */ /* 0x000f22000c1e1100 */
[----:B------:R-:W-:Y:S02]  /*1e9b0*/  PRMT R12, RZ, 0x7610, R12 ;  /* 0x00007610ff0c7816 */ /* 0x000fe4000000000c */
[----:B----4-:R-:W-:-:S04]  /*1e9c0*/  LOP3.LUT R22, R22, 0xff, RZ, 0xc0, !PT ;  /* 0x000000ff16167812 */ /* 0x010fc800078ec0ff */
[----:B------:R-:W-:-:S05]  /*1e9d0*/  F2FP.F16.E4M3.UNPACK_B R22, R22 ;  /* 0x00000016ff16723e */ /* 0x000fca00020006ff */
[----:B------:R-:W-:-:S05]  /*1e9e0*/  HADD2.F32 R22, -RZ, R22.H0_H0 ;  /* 0x20000016ff167230 */ /* 0x000fca0000004100 */
[----:B------:R-:W-:-:S04]  /*1e9f0*/  FMUL R22, R22, UR32 ;  /* 0x0000002016167c20 */ /* 0x000fc80008400000 */
[----:B------:R-:W-:-:S05]  /*1ea00*/  FFMA R22, R184, UR33, R22 ;  /* 0x00000021b8167c23 */ /* 0x000fca0008000016 */
[----:B------:R-:W-:-:S05]  /*1ea10*/  F2FP.SATFINITE.E4M3.F32.PACK_AB_MERGE_C R13, RZ, R22, RZ ;  /* 0x00000016ff0d723e */ /* 0x000fca00048070ff */
[----:B------:R-:W-:Y:S04]  /*1ea20*/  @!P0 STG.E.U8 desc[UR40][R44.64+0x80], R13 ;  /* 0x0000800d2c008986 */ /* 0x000fe8000c101128 */
[----:B------:R-:W4:Y:S01]  /*1ea30*/  @!P3 LDG.E.U8 R12, desc[UR40][R14.64+0x81] ;  /* 0x000081280e0cb981 */ /* 0x000f22000c1e1100 */
[----:B------:R-:W-:-:S13]  /*1ea40*/  ISETP.LT.OR P0, PT, R28, 0x81, !P1 ;  /* 0x000000811c00780c */ /* 0x000fda0004f01670 */
[----:B-1----:R-:W1:Y:S02]  /*1ea50*/  @!P0 LDC.64 R26, c[0x0][0x5c0] ;  /* 0x00017000ff1a8b82 */ /* 0x002e640000000a00 */
[----:B-1----:R-:W-:-:S05]  /*1ea60*/  @!P0 IADD3 R110, P2, R110, R26, RZ ;  /* 0x0000001a6e6e8210 */ /* 0x002fca0007f5e0ff */
[----:B------:R-:W-:Y:S01]  /*1ea70*/  @!P0 IMAD.X R111, R109, 0x1, R27, P2 ;  /* 0x000000016d6f8824 */ /* 0x000fe200010e061b */
[----:B------:R-:W-:Y:S02]  /*1ea80*/  ISETP.LT.OR P2, PT, R28, 0x81, !P1 ;  /* 0x000000811c00780c */ /* 0x000fe40004f41670 */
[----:B----4-:R-:W-:-:S04]  /*1ea90*/  LOP3.LUT R12, R12, 0xff, RZ, 0xc0, !PT ;  /* 0x000000ff0c0c7812 */ /* 0x010fc800078ec0ff */
[----:B------:R-:W-:-:S05]  /*1eaa0*/  F2FP.F16.E4M3.UNPACK_B R12, R12 ;  /* 0x0000000cff0c723e */ /* 0x000fca00020006ff */
[----:B------:R-:W-:-:S05]  /*1eab0*/  HADD2.F32 R12, -RZ, R12.H0_H0 ;  /* 0x2000000cff0c7230 */ /* 0x000fca0000004100 */
[----:B------:R-:W-:-:S04]  /*1eac0*/  FMUL R12, R12, UR32 ;  /* 0x000000200c0c7c20 */ /* 0x000fc80008400000 */
[----:B--2---:R-:W-:Y:S01]  /*1ead0*/  FFMA R12, R183, UR33, R12 ;  /* 0x00000021b70c7c23 */ /* 0x004fe2000800000c */
[----:B------:R-:W-:Y:S01]  /*1eae0*/  ISETP.LT.OR P0, PT, R28, 0x82, !P1 ;  /* 0x000000821c00780c */ /* 0x000fe20004f01670 */
[----:B------:R-:W2:Y:S03]  /*1eaf0*/  LDL.LU R183, [R1+0x384] ;  /* 0x0003840001b77983 */ /* 0x000ea60000300800 */
[----:B0-----:R-:W-:Y:S01]  /*1eb00*/  F2FP.SATFINITE.E4M3.F32.PACK_AB_MERGE_C R23, RZ, R12, RZ ;  /* 0x0000000cff17723e */ /* 0x001fe200048070ff */
[----:B------:R-:W4:Y:S01]  /*1eb10*/  LDL.LU R184, [R1+0x388] ;  /* 0x0003880001b87983 */ /* 0x000f220000300800 */
[----:B------:R-:W-:-:S03]  /*1eb20*/  PRMT R12, RZ, 0x7610, R12 ;  /* 0x00007610ff0c7816 */ /* 0x000fc6000000000c */
[----:B------:R0:W-:Y:S04]  /*1eb30*/  @!P3 STG.E.U8 desc[UR40][R42.64+0x81], R23 ;  /* 0x000081172a00b986 */ /* 0x0001e8000c101128 */
[----:B------:R-:W3:Y:S01]  /*1eb40*/  @!P2 LDG.E.U8 R12, desc[UR40][R16.64+0x80] ;  /* 0x00008028100ca981 */ /* 0x000ee2000c1e1100 */
[----:B0-----:R-:W0:Y:S01]  /*1eb50*/  @!P0 LDC.64 R22, c[0x0][0x5c0] ;  /* 0x00017000ff168b82 */ /* 0x001e220000000a00 */
        /* <DEDUP_REMOVED lines=10> */
[----:B------:R-:W2:Y:S01]  /*1ec00*/  @!P0 LDG.E.U8 R12, desc[UR40][R16.64+0x81] ;  /* 0x00008128100c8981 */ /* 0x000ea2000c1e1100 */
[----:B0-----:R-:W-:-:S05]  /*1ec10*/  @!P0 IADD3 R108, P2, R108, R22, RZ ;  /* 0x000000166c6c8210 */ /* 0x001fca0007f5e0ff */
        /* <DEDUP_REMOVED lines=8> */
[----:B-1----:R-:W-:Y:S02]  /*1eca0*/  F2FP.SATFINITE.E4M3.F32.PACK_AB_MERGE_C R13, RZ, R12, RZ ;  /* 0x0000000cff0d723e */ /* 0x002fe400048070ff */
        /* <DEDUP_REMOVED lines=13> */
[----:B------:R-:W3:Y:S01]  /*1ed80*/  @!P3 LDG.E.U8 R12, desc[UR40][R14.64+0x89] ;  /* 0x000089280e0cb981 */ /* 0x000ee2000c1e1100 */
[----:B------:R-:W0:Y:S02]  /*1ed90*/  @!P0 LDC.64 R26, c[0x0][0x5c0] ;  /* 0x00017000ff1a8b82 */ /* 0x000e240000000a00 */
        /* <DEDUP_REMOVED lines=14> */
[----:B------:R-:W-:Y:S02]  /*1ee80*/  PRMT R22, RZ, 0x7610, R22 ;  /* 0x00007610ff167816 */ /* 0x000fe40000000016 */
[----:B--2---:R-:W-:-:S04]  /*1ee90*/  LOP3.LUT R12, R12, 0xff, RZ, 0xc0, !PT ;  /* 0x000000ff0c0c7812 */ /* 0x004fc800078ec0ff */
[----:B------:R-:W-:-:S05]  /*1eea0*/  F2FP.F16.E4M3.UNPACK_B R12, R12 ;  /* 0x0000000cff0c723e */ /* 0x000fca00020006ff */
[----:B------:R-:W-:-:S05]  /*1eeb0*/  HADD2.F32 R12, -RZ, R12.H0_H0 ;  /* 0x2000000cff0c7230 */ /* 0x000fca0000004100 */
[----:B------:R-:W-:-:S04]  /*1eec0*/  FMUL R12, R12, UR32 ;  /* 0x000000200c0c7c20 */ /* 0x000fc80008400000 */
[----:B------:R-:W-:Y:S01]  /*1eed0*/  FFMA R12, R183, UR33, R12 ;  /* 0x00000021b70c7c23 */ /* 0x000fe2000800000c */
[----:B------:R-:W-:Y:S01]  /*1eee0*/  LOP3.LUT P3, RZ, R0, 0x20000000, RZ, 0xc0, !PT ;  /* 0x2000000000ff7812 */ /* 0x000fe2000786c0ff */
[----:B------:R-:W2:Y:S03]  /*1eef0*/  LDL.LU R183, [R1+0x39c] ;  /* 0x00039c0001b77983 */ /* 0x000ea60000300800 */
[----:B-1----:R-:W-:Y:S02]  /*1ef00*/  F2FP.SATFINITE.E4M3.F32.PACK_AB_MERGE_C R23, RZ, R12, RZ ;  /* 0x0000000cff17723e */ /* 0x002fe400048070ff */
[----:B0-----:R-:W0:Y:S03]  /*1ef10*/  @!P4 LDC.64 R12, c[0x0][0x5c0] ;  /* 0x00017000ff0ccb82 */ /* 0x001e260000000a00 */
[----:B------:R1:W-:Y:S04]  /*1ef20*/  @!P2 STG.E.U8 desc[UR40][R106.64+0x88], R23 ;  /* 0x000088176a00a986 */ /* 0x0003e8000c101128 */
[----:B------:R-:W4:Y:S01]  /*1ef30*/  @!P4 LDG.E.U8 R22, desc[UR40][R16.64+0x89] ;  /* 0x000089281016c981 */ /* 0x000f22000c1e1100 */
[----:B0-----:R-:W-:-:S05]  /*1ef40*/  @!P4 IADD3 R12, P2, R101, R12, RZ ;  /* 0x0000000c650cc210 */ /* 0x001fca0007f5e0ff */
[----:B------:R-:W-:Y:S01]  /*1ef50*/  @!P4 IMAD.X R13, R100, 0x1, R13, P2 ;  /* 0x00000001640dc824 */ /* 0x000fe200010e060d */
[----:B------:R-:W-:Y:S02]  /*1ef60*/  LOP3.LUT P2, RZ, R0, 0x40000000, RZ, 0xc0, !PT ;  /* 0x4000000000ff7812 */ /* 0x000fe4000784c0ff */
[----:B----4-:R-:W-:-:S04]  /*1ef70*/  LOP3.LUT R22, R22, 0xff, RZ, 0xc0, !PT ;  /* 0x000000ff16167812 */ /* 0x010fc800078ec0ff */
[----:B------:R-:W-:-:S05]  /*1ef80*/  F2FP.F16.E4M3.UNPACK_B R22, R22 ;  /* 0x00000016ff16723e */ /* 0x000fca00020006ff */
[----:B------:R-:W-:-:S05]  /*1ef90*/  HADD2.F32 R22, -RZ, R22.H0_H0 ;  /* 0x20000016ff167230 */ /* 0x000fca0000004100 */
[----:B------:R-:W-:-:S04]  /*1efa0*/  FMUL R22, R22, UR32 ;  /* 0x0000002016167c20 */ /* 0x000fc80008400000 */
[----:B------:R-:W-:Y:S01]  /*1efb0*/  FFMA R22, R184, UR33, R22 ;  /* 0x00000021b8167c23 */ /* 0x000fe20008000016 */
[----:B------:R-:W-:Y:S01]  /*1efc0*/  LOP3.LUT P5, RZ, R5, 0x1000000, RZ, 0xc0, !PT ;  /* 0x0100000005ff7812 */ /* 0x000fe200078ac0ff */
[----:B------:R-:W4:Y:S03]  /*1efd0*/  LDL.LU R184, [R1+0x3a0] ;  /* 0x0003a00001b87983 */ /* 0x000f260000300800 */
[----:B-1----:R-:W-:Y:S02]  /*1efe0*/  F2FP.SATFINITE.E4M3.F32.PACK_AB_MERGE_C R23, RZ, R22, RZ ;  /* 0x00000016ff17723e */ /* 0x002fe400048070ff */
        /* <DEDUP_REMOVED lines=12> */
[----:B------:R-:W-:Y:S04]  /*1f0b0*/  @!P2 STG.E.U8 desc[UR40][R36.64+0x90], R27 ;  /* 0x0000901b2400a986 */ /* 0x000fe8000c101128 */
[----:B------:R-:W2:Y:S02]  /*1f0c0*/  @!P3 LDG.E.U8 R22, desc[UR40][R14.64+0x91] ;  /* 0x000091280e16b981 */ /* 0x000ea4000c1e1100 */
[----:B--2---:R-:W-:-:S04]  /*1f0d0*/  LOP3.LUT R22, R22, 0xff, RZ, 0xc0, !PT ;  /* 0x000000ff16167812 */ /* 0x004fc800078ec0ff */
[----:B------:R-:W-:-:S05]  /*1f0e0*/  F2FP.F16.E4M3.UNPACK_B R22, R22 ;  /* 0x00000016ff16723e */ /* 0x000fca00020006ff */
[----:B------:R-:W-:-:S05]  /*1f0f0*/  HADD2.F32 R22, -RZ, R22.H0_H0 ;  /* 0x20000016ff167230 */ /* 0x000fca0000004100 */
[----:B------:R-:W-:-:S04]  /*1f100*/  FMUL R22, R22, UR32 ;  /* 0x0000002016167c20 */ /* 0x000fc80008400000 */
[----:B------:R-:W-:Y:S01]  /*1f110*/  FFMA R22, R183, UR33, R22 ;  /* 0x00000021b7167c23 */ /* 0x000fe20008000016 */
[----:B0-----:R-:W-:Y:S01]  /*1f120*/  @!P5 IADD3 R98, P2, R98, R12, RZ ;  /* 0x0000000c6262d210 */ /* 0x001fe20007f5e0ff */
[----:B------:R-:W2:Y:S03]  /*1f130*/  LDL.LU R183, [R1+0x3a8] ;  /* 0x0003a80001b77983 */ /* 0x000ea60000300800 */
[----:B------:R-:W-:Y:S02]  /*1f140*/  F2FP.SATFINITE.E4M3.F32.PACK_AB_MERGE_C R23, RZ, R22, RZ ;  /* 0x00000016ff17723e */ /* 0x000fe400048070ff */
[----:B------:R-:W-:-:S03]  /*1f150*/  PRMT R22, RZ, 0x7610, R22 ;  /* 0x00007610ff167816 */ /* 0x000fc60000000016 */
[----:B------:R0:W-:Y:S04]  /*1f160*/  @!P3 STG.E.U8 desc[UR40][R34.64+0x91], R23 ;  /* 0x000091172200b986 */ /* 0x0001e8000c101128 */
[----:B------:R-:W4:Y:S01]  /*1f170*/  @!P5 LDG.E.U8 R22, desc[UR40][R16.64+0x90] ;  /* 0x000090281016d981 */ /* 0x000f22000c1e1100 */
[----:B------:R-:W-:Y:S02]  /*1f180*/  @!P5 IMAD.X R99, R96, 0x1, R13, P2 ;  /* 0x000000016063d824 */ /* 0x000fe400010e060d */
[----:B------:R-:W1:Y:S01]  /*1f190*/  @!P6 LDC.64 R12, c[0x0][0x5c0] ;  /* 0x00017000ff0ceb82 */ /* 0x000e620000000a00 */
        /* <DEDUP_REMOVED lines=9> */
[----:B------:R-:W-:Y:S04]  /*1f230*/  @!P5 STG.E.U8 desc[UR40][R98.64+0x90], R23 ;  /* 0x000090176200d986 */ /* 0x000fe8000c101128 */
[----:B------:R-:W3:Y:S01]  /*1f240*/  @!P6 LDG.E.U8 R22, desc[UR40][R16.64+0x91] ;  /* 0x000091281016e981 */ /* 0x000ee2000c1e1100 */
[----:B-1----:R-:W-:-:S05]  /*1f250*/  @!P6 IADD3 R12, P2, R31, R12, RZ ;  /* 0x0000000c1f0ce210 */ /* 0x002fca0007f5e0ff */
[----:B------:R-:W-:Y:S01]  /*1f260*/  @!P6 IMAD.X R13, R29, 0x1, R13, P2 ;  /* 0x000000011d0de824 */ /* 0x000fe200010e060d */
[----:B---3--:R-:W-:-:S04]  /*1f270*/  LOP3.LUT R22, R22, 0xff, RZ, 0xc0, !PT ;  /* 0x000000ff16167812 */ /* 0x008fc800078ec0ff */
[----:B------:R-:W-:-:S05]  /*1f280*/  F2FP.F16.E4M3.UNPACK_B R22, R22 ;  /* 0x00000016ff16723e */ /* 0x000fca00020006ff */
[----:B------:R-:W-:-:S05]  /*1f290*/  HADD2.F32 R22, -RZ, R22.H0_H0 ;  /* 0x20000016ff167230 */ /* 0x000fca0000004100 */
[----:B------:R-:W-:-:S04]  /*1f2a0*/  FMUL R22, R22, UR32 ;  /* 0x0000002016167c20 */ /* 0x000fc80008400000 */
[----:B------:R-:W-:Y:S01]  /*1f2b0*/  FFMA R22, R149, UR33, R22 ;  /* 0x0000002195167c23 */ /* 0x000fe20008000016 */
[----:B------:R-:W-:Y:S01]  /*1f2c0*/  ISETP.GE.AND P3, PT, R11, 0x81, PT ;  /* 0x000000810b00780c */ /* 0x000fe20003f66270 */
[----:B------:R-:W3:Y:S03]  /*1f2d0*/  LDL.LU R149, [R1+0x3b0] ;  /* 0x0003b00001957983 */ /* 0x000ee60000300800 */
[----:B------:R-:W-:Y:S02]  /*1f2e0*/  F2FP.SATFINITE.E4M3.F32.PACK_AB_MERGE_C R27, RZ, R22, RZ ;  /* 0x00000016ff1b723e */ /* 0x000fe400048070ff */
[----:B------:R-:W-:-:S03]  /*1f2f0*/  PRMT R22, RZ, 0x7610, R22 ;  /* 0x00007610ff167816 */ /* 0x000fc60000000016 */
[----:B------:R0:W-:Y:S04]  /*1f300*/  @!P6 STG.E.U8 desc[UR40][R12.64+0x91], R27 ;  /* 0x0000911b0c00e986 */ /* 0x0001e8000c101128 */
[----:B------:R-:W2:Y:S01]  /*1f310*/  @!P4 LDG.E.U8 R22, desc[UR40][R14.64+0x98] ;  /* 0x000098280e16c981 */ /* 0x000ea2000c1e1100 */
[----:B------:R-:W-:-:S13]  /*1f320*/  ISETP.LT.OR P3, PT, R28, 0x9a, !P3 ;  /* 0x0000009a1c00780c */ /* 0x000fda0005f61670 */
[----:B0-----:R-:W0:Y:S01]  /*1f330*/  @!P3 LDC.64 R12, c[0x0][0x5c0] ;  /* 0x00017000ff0cbb82 */ /* 0x001e220000000a00 */
[----:B--2---:R-:W-:-:S04]  /*1f340*/  LOP3.LUT R22, R22, 0xff, RZ, 0xc0, !PT ;  /* 0x000000ff16167812 */ /* 0x004fc800078ec0ff */
[----:B------:R-:W-:-:S05]  /*1f350*/  F2FP.F16.E4M3.UNPACK_B R22, R22 ;  /* 0x00000016ff16723e */ /* 0x000fca00020006ff */
[----:B------:R-:W-:-:S05]  /*1f360*/  HADD2.F32 R22, -RZ, R22.H0_H0 ;  /* 0x20000016ff167230 */ /* 0x000fca0000004100 */
[----:B------:R-:W-:-:S04]  /*1f370*/  FMUL R22, R22, UR32 ;  /* 0x0000002016167c20 */ /* 0x000fc80008400000 */
[----:B------:R-:W-:Y:S02]  /*1f380*/  FFMA R22, R183, UR33, R22 ;  /* 0x00000021b7167c23 */ /* 0x000fe40008000016 */
[----:B------:R-:W2:Y:S03]  /*1f390*/  LDL.LU R183, [R1+0x3b4] ;  /* 0x0003b40001b77983 */ /* 0x000ea60000300800 */
[----:B------:R-:W-:Y:S02]  /*1f3a0*/  F2FP.SATFINITE.E4M3.F32.PACK_AB_MERGE_C R23, RZ, R22, RZ ;  /* 0x00000016ff17723e */ /* 0x000fe400048070ff */
[----:B------:R-:W-:-:S03]  /*1f3b0*/  PRMT R22, RZ, 0x7610, R22 ;  /* 0x00007610ff167816 */ /* 0x000fc60000000016 */
[----:B------:R1:W-:Y:S04]  /*1f3c0*/  @!P4 STG.E.U8 desc[UR40][R32.64+0x98], R23 ;  /* 0x000098172000c986 */ /* 0x0003e8000c101128 */
[----:B------:R4:W3:Y:S01]  /*1f3d0*/  @!P3 LDG.E.U8 R22, desc[UR40][R14.64+0x99] ;  /* 0x000099280e16b981 */ /* 0x0008e2000c1e1100 */
[----:B0-----:R-:W-:-:S04]  /*1f3e0*/  @!P3 IADD3 R12, P2, P4, R24, R12, R8 ;  /* 0x0000000c180cb210 */ /* 0x001fc80007c5e008 */
[----:B------:R-:W-:Y:S02]  /*1f3f0*/  @!P3 IADD3.X R13, R30, R13, R7, P2, P4 ;  /* 0x0000000d1e0db210 */ /* 0x000fe400017e8407 */
[----:B------:R-:W-:Y:S02]  /*1f400*/  ISETP.LT.OR P2, PT, R28, 0x99, !P1 ;  /* 0x000000991c00780c */ /* 0x000fe40004f41670 */
[----:B----4-:R-:W-:-:S11]  /*1f410*/  PRMT R14, RZ, 0x7610, R14 ;  /* 0x00007610ff0e7816 */ /* 0x010fd6000000000e */
[----:B-1----:R-:W0:Y:S01]  /*1f420*/  @!P2 LDC.64 R32, c[0x0][0x5c0] ;  /* 0x00017000ff20ab82 */ /* 0x002e220000000a00 */
        /* <DEDUP_REMOVED lines=8> */
[----:B------:R1:W-:Y:S04]  /*1f4b0*/  @!P3 STG.E.U8 desc[UR40][R12.64+0x99], R23 ;  /* 0x000099170c00b986 */ /* 0x0003e8000c101128 */
[----:B------:R-:W4:Y:S01]  /*1f4c0*/  @!P2 LDG.E.U8 R14, desc[UR40][R16.64+0x98] ;  /* 0x00009828100ea981 */ /* 0x000f22000c1e1100 */
[----:B------:R-:W-:-:S04]  /*1f4d0*/  @!P2 IADD3 R27, P3, P4, R3, R24, R8 ;  /* 0x00000018031ba210 */ /* 0x000fc80007c7e008 */
[----:B------:R-:W-:Y:S02]  /*1f4e0*/  @!P2 IADD3.X R22, R4, R30, R7, P3, P4 ;  /* 0x0000001e0416a210 */ /* 0x000fe40001fe8407 */
[----:B----4-:R-:W-:-:S04]  /*1f4f0*/  LOP3.LUT R14, R14, 0xff, RZ, 0xc0, !PT ;  /* 0x000000ff0e0e7812 */ /* 0x010fc800078ec0ff */
[----:B------:R-:W-:-:S05]  /*1f500*/  F2FP.F16.E4M3.UNPACK_B R14, R14 ;  /* 0x0000000eff0e723e */ /* 0x000fca00020006ff */
[----:B------:R-:W-:-:S05]  /*1f510*/  HADD2.F32 R14, -RZ, R14.H0_H0 ;  /* 0x2000000eff0e7230 */ /* 0x000fca0000004100 */
[----:B------:R-:W-:Y:S01]  /*1f520*/  FMUL R15, R14, UR32 ;  /* 0x000000200e0f7c20 */ /* 0x000fe20008400000 */
[----:B0-----:R-:W-:Y:S02]  /*1f530*/  @!P2 IADD3 R14, P3, R27, R32, RZ ;  /* 0x000000201b0ea210 */ /* 0x001fe40007f7e0ff */
[----:B------:R-:W0:Y:S01]  /*1f540*/  @!P1 LDC.64 R26, c[0x0][0x5c0] ;  /* 0x00017000ff1a9b82 */ /* 0x000e220000000a00 */
[----:B-1----:R-:W-:Y:S02]  /*1f550*/  FFMA R12, R149, UR33, R15 ;  /* 0x00000021950c7c23 */ /* 0x002fe4000800000f */
[----:B------:R-:W-:Y:S01]  /*1f560*/  @!P2 IMAD.X R15, R22, 0x1, R33, P3 ;  /* 0x00000001160fa824 */ /* 0x000fe200018e0621 */
[----:B------:R-:W-:Y:S01]  /*1f570*/  ISETP.GE.AND P5, PT, R11, 0x101, PT ;  /* 0x000001010b00780c */ /* 0x000fe20003fa6270 */
[----:B------:R-:W4:Y:S01]  /*1f580*/  LDL.LU R149, [R1+0x3bc] ;  /* 0x0003bc0001957983 */ /* 0x000f220000300800 */
[----:B------:R-:W-:Y:S02]  /*1f590*/  F2FP.SATFINITE.E4M3.F32.PACK_AB_MERGE_C R13, RZ, R12, RZ ;  /* 0x0000000cff0d723e */ /* 0x000fe400048070ff */
[----:B------:R-:W-:-:S03]  /*1f5a0*/  PRMT R12, RZ, 0x7610, R12 ;  /* 0x00007610ff0c7816 */ /* 0x000fc6000000000c */
[----:B------:R1:W-:Y:S04]  /*1f5b0*/  @!P2 STG.E.U8 desc[UR40][R14.64+0x98], R13 ;  /* 0x0000980d0e00a986 */ /* 0x0003e8000c101128 */
[----:B------:R-:W2:Y:S01]  /*1f5c0*/  @!P1 LDG.E.U8 R12, desc[UR40][R16.64+0x99] ;  /* 0x00009928100c9981 */ /* 0x000ea2000c1e1100 */
[----:B------:R-:W-:Y:S02]  /*1f5d0*/  @!P1 IADD3 R23, P3, P4, R3, R24, R8 ;  /* 0x0000001803179210 */ /* 0x000fe40007c7e008 */
[----:B------:R-:W-:Y:S02]  /*1f5e0*/  ISETP.LT.OR P2, PT, R28, 0x81, !P5 ;  /* 0x000000811c00780c */ /* 0x000fe40006f41670 */
[----:B------:R-:W-:-:S11]  /*1f5f0*/  @!P1 IADD3.X R22, R4, R30, R7, P3, P4 ;  /* 0x0000001e04169210 */ /* 0x000fd60001fe8407 */
[----:B-1----:R-:W1:Y:S01]  /*1f600*/  @!P2 LDC.64 R14, c[0x0][0x5c0] ;  /* 0x00017000ff0eab82 */ /* 0x002e620000000a00 */
[----:B--2---:R-:W-:-:S04]  /*1f610*/  LOP3.LUT R12, R12, 0xff, RZ, 0xc0, !PT ;  /* 0x000000ff0c0c7812 */ /* 0x004fc800078ec0ff */
[----:B------:R-:W-:-:S05]  /*1f620*/  F2FP.F16.E4M3.UNPACK_B R12, R12 ;  /* 0x0000000cff0c723e */ /* 0x000fca00020006ff */
[----:B------:R-:W-:-:S05]  /*1f630*/  HADD2.F32 R12, -RZ, R12.H0_H0 ;  /* 0x2000000cff0c7230 */ /* 0x000fca0000004100 */
[----:B------:R-:W-:-:S04]  /*1f640*/  FMUL R12, R12, UR32 ;  /* 0x000000200c0c7c20 */ /* 0x000fc80008400000 */
[----:B------:R-:W-:Y:S01]  /*1f650*/  FFMA R11, R183, UR33, R12 ;  /* 0x00000021b70b7c23 */ /* 0x000fe2000800000c */
[----:B0-----:R-:W-:Y:S01]  /*1f660*/  @!P1 IADD3 R12, P3, R23, R26, RZ ;  /* 0x0000001a170c9210 */ /* 0x001fe20007f7e0ff */
[----:B------:R-:W2:Y:S03]  /*1f670*/  LDL.LU R183, [R1+0x3c0] ;  /* 0x0003c00001b77983 */ /* 0x000ea60000300800 */
[----:B------:R-:W-:Y:S01]  /*1f680*/  F2FP.SATFINITE.E4M3.F32.PACK_AB_MERGE_C R17, RZ, R11, RZ ;  /* 0x0000000bff11723e */ /* 0x000fe200048070ff */
[----:B------:R-:W-:Y:S01]  /*1f690*/  @!P1 IMAD.X R13, R22, 0x1, R27, P3 ;  /* 0x00000001160d9824 */ /* 0x000fe200018e061b */
[----:B------:R-:W-:-:S04]  /*1f6a0*/  PRMT R11, RZ, 0x7610, R11 ;  /* 0x00007610ff0b7816 */ /* 0x000fc8000000000b */
[----:B------:R0:W-:Y:S04]  /*1f6b0*/  @!P1 STG.E.U8 desc[UR40][R12.64+0x99], R17 ;  /* 0x000099110c009986 */ /* 0x0001e8000c101128 */
[----:B------:R-:W3:Y:S01]  /*1f6c0*/  @!P2 LDG.E.U8 R11, desc[UR40][R18.64+0x80] ;  /* 0x00008028120ba981 */ /* 0x000ee2000c1e1100 */
[----:B------:R-:W-:Y:S02]  /*1f6d0*/  ISETP.LT.OR P1, PT, R28, 0x82, !P5 ;  /* 0x000000821c00780c */ /* 0x000fe40006f21670 */
[----:B-1----:R-:W-:-:S04]  /*1f6e0*/  @!P2 IADD3 R14, P3, P4, R24, R14, R10 ;  /* 0x0000000e180ea210 */ /* 0x002fc80007c7e00a */
[----:B------:R-:W-:-:S07]  /*1f6f0*/  @!P2 IADD3.X R15, R30, R15, R9, P3, P4 ;  /* 0x0000000f1e0fa210 */ /* 0x000fce0001fe8409 */
[----:B0-----:R-:W0:Y:S01]  /*1f700*/  @!P1 LDC.64 R12, c[0x0][0x5c0] ;  /* 0x00017000ff0c9b82 */ /* 0x001e220000000a00 */
[----:B---3--:R-:W-:-:S04]  /*1f710*/  LOP3.LUT R11, R11, 0xff, RZ, 0xc0, !PT ;  /* 0x000000ff0b0b7812 */ /* 0x008fc800078ec0ff */
[----:B------:R-:W-:-:S05]  /*1f720*/  F2FP.F16.E4M3.UNPACK_B R11, R11 ;  /* 0x0000000bff0b723e */ /* 0x000fca00020006ff */
[----:B------:R-:W-:-:S05]  /*1f730*/  HADD2.F32 R11, -RZ, R11.H0_H0 ;  /* 0x2000000bff0b7230 */ /* 0x000fca0000004100 */
[----:B------:R-:W-:-:S04]  /*1f740*/  FMUL R11, R11, UR32 ;  /* 0x000000200b0b7c20 */ /* 0x000fc80008400000 */
[----:B------:R-:W-:-:S05]  /*1f750*/  FFMA R11, R184, UR33, R11 ;  /* 0x00000021b80b7c23 */ /* 0x000fca000800000b */
[----:B------:R-:W-:Y:S02]  /*1f760*/  F2FP.SATFINITE.E4M3.F32.PACK_AB_MERGE_C R17, RZ, R11, RZ ;  /* 0x0000000bff11723e */ /* 0x000fe400048070ff */
[----:B------:R-:W-:-:S03]  /*1f770*/  PRMT R11, RZ, 0x7610, R11 ;  /* 0x00007610ff0b7816 */ /* 0x000fc6000000000b */
[----:B------:R1:W-:Y:S04]  /*1f780*/  @!P2 STG.E.U8 desc[UR40][R14.64+0x80], R17 ;  /* 0x000080110e00a986 */ /* 0x0003e8000c101128 */
[----:B------:R-:W3:Y:S01]  /*1f790*/  @!P1 LDG.E.U8 R11, desc[UR40][R18.64+0x81] ;  /* 0x00008128120b9981 */ /* 0x000ee2000c1e1100 */
[----:B------:R-:W-:-:S04]  /*1f7a0*/  LOP3.LUT P0, RZ, R5, 0x100000, RZ, 0xc0, !PT ;  /* 0x0010000005ff7812 */ /* 0x000fc8000780c0ff */
[----:B------:R-:W-:Y:S02]  /*1f7b0*/  ISETP.LT.OR P2, PT, R28, 0x81, !P0 ;  /* 0x000000811c00780c */ /* 0x000fe40004741670 */
[----:B0-----:R-:W-:-:S04]  /*1f7c0*/  @!P1 IADD3 R12, P3, P4, R24, R12, R10 ;  /* 0x0000000c180c9210 */ /* 0x001fc80007c7e00a */
[----:B------:R-:W-:-:S07]  /*1f7d0*/  @!P1 IADD3.X R13, R30, R13, R9, P3, P4 ;  /* 0x0000000d1e0d9210 */ /* 0x000fce0001fe8409 */
[----:B------:R-:W0:Y:S01]  /*1f7e0*/  @!P2 LDC.64 R22, c[0x0][0x5c0] ;  /* 0x00017000ff16ab82 */ /* 0x000e220000000a00 */
[----:B---3--:R-:W-:-:S04]  /*1f7f0*/  LOP3.LUT R11, R11, 0xff, RZ, 0xc0, !PT ;  /* 0x000000ff0b0b7812 */ /* 0x008fc800078ec0ff */
[----:B------:R-:W-:-:S05]  /*1f800*/  F2FP.F16.E4M3.UNPACK_B R11, R11 ;  /* 0x0000000bff0b723e */ /* 0x000fca00020006ff */
[----:B------:R-:W-:-:S05]  /*1f810*/  HADD2.F32 R11, -RZ, R11.H0_H0 ;  /* 0x2000000bff0b7230 */ /* 0x000fca0000004100 */
[----:B------:R-:W-:-:S04]  /*1f820*/  FMUL R11, R11, UR32 ;  /* 0x000000200b0b7c20 */ /* 0x000fc80008400000 */
[----:B----4-:R-:W-:Y:S01]  /*1f830*/  FFMA R11, R149, UR33, R11 ;  /* 0x00000021950b7c23 */ /* 0x010fe2000800000b */
[----:B-1----:R-:W-:Y:S01]  /*1f840*/  @!P2 IADD3 R15, P3, P4, R3, R24, R10 ;  /* 0x00000018030fa210 */ /* 0x002fe20007c7e00a */
[----:B------:R-:W3:Y:S03]  /*1f850*/  LDL.LU R149, [R1+0x3c4] ;  /* 0x0003c40001957983 */ /* 0x000ee60000300800 */
[----:B------:R-:W-:Y:S01]  /*1f860*/  F2FP.SATFINITE.E4M3.F32.PACK_AB_MERGE_C R17, RZ, R11, RZ ;  /* 0x0000000bff11723e */ /* 0x000fe200048070ff */
[----:B------:R-:W4:Y:S01]  /*1f870*/  LDL.LU R184, [R1+0x3c8] ;  /* 0x0003c80001b87983 */ /* 0x000f220000300800 */
[----:B------:R-:W-:-:S03]  /*1f880*/  PRMT R11, RZ, 0x7610, R11 ;  /* 0x00007610ff0b7816 */ /* 0x000fc6000000000b */
[----:B------:R1:W-:Y:S04]  /*1f890*/  @!P1 STG.E.U8 desc[UR40][R12.64+0x81], R17 ;  /* 0x000081110c009986 */ /* 0x0003e8000c101128 */
[----:B------:R-:W2:Y:S01]  /*1f8a0*/  @!P2 LDG.E.U8 R11, desc[UR40][R20.64+0x80] ;  /* 0x00008028140ba981 */ /* 0x000ea2000c1e1100 */
[----:B------:R-:W-:Y:S02]  /*1f8b0*/  ISETP.LT.OR P1, PT, R28, 0x82, !P0 ;  /* 0x000000821c00780c */ /* 0x000fe40004721670 */
[----:B------:R-:W-:Y:S02]  /*1f8c0*/  @!P2 IADD3.X R16, R4, R30, R9, P3, P4 ;  /* 0x0000001e0410a210 */ /* 0x000fe40001fe8409 */
[----:B0-----:R-:W-:-:S05]  /*1f8d0*/  @!P2 IADD3 R14, P3, R15, R22, RZ ;  /* 0x000000160f0ea210 */ /* 0x001fca0007f7e0ff */
[----:B------:R-:W-:-:S04]  /*1f8e0*/  @!P2 IMAD.X R15, R16, 0x1, R23, P3 ;  /* 0x00000001100fa824 */ /* 0x000fc800018e0617 */
[----:B------:R-:W0:Y:S01]  /*1f8f0*/  @!P1 LDC.64 R22, c[0x0][0x5c0] ;  /* 0x00017000ff169b82 */ /* 0x000e220000000a00 */
[----:B--2---:R-:W-:-:S04]  /*1f900*/  LOP3.LUT R11, R11, 0xff, RZ, 0xc0, !PT ;  /* 0x000000ff0b0b7812 */ /* 0x004fc800078ec0ff */
[----:B------:R-:W-:-:S05]  /*1f910*/  F2FP.F16.E4M3.UNPACK_B R11, R11 ;  /* 0x0000000bff0b723e */ /* 0x000fca00020006ff */
[----:B------:R-:W-:-:S05]  /*1f920*/  HADD2.F32 R11, -RZ, R11.H0_H0 ;  /* 0x2000000bff0b7230 */ /* 0x000fca0000004100 */
[----:B------:R-:W-:-:S04]  /*1f930*/  FMUL R11, R11, UR32 ;  /* 0x000000200b0b7c20 */ /* 0x000fc80008400000 */
[----:B------:R-:W-:Y:S01]  /*1f940*/  FFMA R11, R183, UR33, R11 ;  /* 0x00000021b70b7c23 */ /* 0x000fe2000800000b */
[----:B-1----:R-:W-:Y:S01]  /*1f950*/  @!P1 IADD3 R13, P3, P4, R3, R24, R10 ;  /* 0x00000018030d9210 */ /* 0x002fe20007c7e00a */
[----:B------:R-:W2:Y:S03]  /*1f960*/  LDL.LU R183, [R1+0x3cc] ;  /* 0x0003cc0001b77983 */ /* 0x000ea60000300800 */
[----:B------:R-:W-:Y:S02]  /*1f970*/  F2FP.SATFINITE.E4M3.F32.PACK_AB_MERGE_C R17, RZ, R11, RZ ;  /* 0x0000000bff11723e */ /* 0x000fe400048070ff */
[----:B------:R-:W-:-:S03]  /*1f980*/  PRMT R11, RZ, 0x7610, R11 ;  /* 0x00007610ff0b7816 */ /* 0x000fc6000000000b */
[----:B------:R1:W-:Y:S04]  /*1f990*/  @!P2 STG.E.U8 desc[UR40][R14.64+0x80], R17 ;  /* 0x000080110e00a986 */ /* 0x0003e8000c101128 */
[----:B------:R-:W3:Y:S01]  /*1f9a0*/  @!P1 LDG.E.U8 R11, desc[UR40][R20.64+0x81] ;  /* 0x00008128140b9981 */ /* 0x000ee2000c1e1100 */
[----:B------:R-:W-:Y:S02]  /*1f9b0*/  ISETP.LT.OR P2, PT, R28, 0x89, !P5 ;  /* 0x000000891c00780c */ /* 0x000fe40006f41670 */
[----:B------:R-:W-:Y:S02]  /*1f9c0*/  @!P1 IADD3.X R16, R4, R30, R9, P3, P4 ;  /* 0x0000001e04109210 */ /* 0x000fe40001fe8409 */
[----:B0-----:R-:W-:-:S05]  /*1f9d0*/  @!P1 IADD3 R12, P3, R13, R22, RZ ;  /* 0x000000160d0c9210 */ /* 0x001fca0007f7e0ff */
[----:B------:R-:W-:-:S04]  /*1f9e0*/  @!P1 IMAD.X R13, R16, 0x1, R23, P3 ;  /* 0x00000001100d9824 */ /* 0x000fc800018e0617 */
[----:B-1----:R-:W0:Y:S01]  /*1f9f0*/  @!P2 LDC.64 R14, c[0x0][0x5c0] ;  /* 0x00017000ff0eab82 */ /* 0x002e220000000a00 */
[----:B---3--:R-:W-:-:S04]  /*1fa00*/  LOP3.LUT R11, R11, 0xff, RZ, 0xc0, !PT ;  /* 0x000000ff0b0b7812 */ /* 0x008fc800078ec0ff */
[----:B------:R-:W-:-:S05]  /*1fa10*/  F2FP.F16.E4M3.UNPACK_B R11, R11 ;  /* 0x0000000bff0b723e */ /* 0x000fca00020006ff */
[----:B------:R-:W-:-:S05]  /*1fa20*/  HADD2.F32 R11, -RZ, R11.H0_H0 ;  /* 0x2000000bff0b7230 */ /* 0x000fca0000004100 */
[----:B------:R-:W-:-:S04]  /*1fa30*/  FMUL R11, R11, UR32 ;  /* 0x000000200b0b7c20 */ /* 0x000fc80008400000 */
[----:B------:R-:W-:Y:S01]  /*1fa40*/  FFMA R11, R149, UR33, R11 ;  /* 0x00000021950b7c23 */ /* 0x000fe2000800000b */
[----:B0-----:R-:W-:Y:S01]  /*1fa50*/  @!P2 IADD3 R14, P3, P4, R24, R14, R10 ;  /* 0x0000000e180ea210 */ /* 0x001fe20007c7e00a */
[----:B------:R-:W3:Y:S03]  /*1fa60*/  LDL.LU R149, [R1+0x3d0] ;  /* 0x0003d00001957983 */ /* 0x000ee60000300800 */
[----:B------:R-:W-:Y:S02]  /*1fa70*/  F2FP.SATFINITE.E4M3.F32.PACK_AB_MERGE_C R17, RZ, R11, RZ ;  /* 0x0000000bff11723e */ /* 0x000fe400048070ff */
[----:B------:R-:W-:-:S03]  /*1fa80*/  PRMT R11, RZ, 0x7610, R11 ;  /* 0x00007610ff0b7816 */ /* 0x000fc6000000000b */
[----:B------:R0:W-:Y:S04]  /*1fa90*/  @!P1 STG.E.U8 desc[UR40][R12.64+0x81], R17 ;  /* 0x000081110c009986 */ /* 0x0001e8000c101128 */
[----:B------:R-:W4:Y:S01]  /*1faa0*/  @!P2 LDG.E.U8 R11, desc[UR40][R18.64+0x88] ;  /* 0x00008828120ba981 */ /* 0x000f22000c1e1100 */
[----:B------:R-:W-:Y:S02]  /*1fab0*/  ISETP.LT.OR P1, PT, R28, 0x8a, !P5 ;  /* 0x0000008a1c00780c */ /* 0x000fe40006f21670 */
[----:B------:R-:W-:-:S11]  /*1fac0*/  @!P2 IADD3.X R15, R30, R15, R9, P3, P4 ;  /* 0x0000000f1e0fa210 */ /* 0x000fd60001fe8409 */
[----:B0-----:R-:W0:Y:S01]  /*1fad0*/  @!P1 LDC.64 R12, c[0x0][0x5c0] ;  /* 0x00017000ff0c9b82 */ /* 0x001e220000000a00 */
        /* <DEDUP_REMOVED lines=10> */
[----:B0-----:R-:W-:-:S04]  /*1fb80*/  @!P1 IADD3 R12, P3, P4, R24, R12, R10 ;  /* 0x0000000c180c9210 */ /* 0x001fc80007c7e00a */
[----:B------:R-:W-:-:S07]  /*1fb90*/  @!P1 IADD3.X R13, R30, R13, R9, P3, P4 ;  /* 0x0000000d1e0d9210 */ /* 0x000fce0001fe8409 */
[----:B------:R-:W0:Y:S01]  /*1fba0*/  @!P2 LDC.64 R22, c[0x0][0x5c0] ;  /* 0x00017000ff16ab82 */ /* 0x000e220000000a00 */
[----:B----4-:R-:W-:-:S04]  /*1fbb0*/  LOP3.LUT R11, R11, 0xff, RZ, 0xc0, !PT ;  /* 0x000000ff0b0b7812 */ /* 0x010fc800078ec0ff */
[----:B------:R-:W-:-:S05]  /*1fbc0*/  F2FP.F16.E4M3.UNPACK_B R11, R11 ;  /* 0x0000000bff0b723e */ /* 0x000fca00020006ff */
[----:B------:R-:W-:-:S05]  /*1fbd0*/  HADD2.F32 R11, -RZ, R11.H0_H0 ;  /* 0x2000000bff0b7230 */ /* 0x000fca0000004100 */
[----:B------:R-:W-:-:S04]  /*1fbe0*/  FMUL R11, R11, UR32 ;  /* 0x000000200b0b7c20 */ /* 0x000fc80008400000 */
[----:B--2---:R-:W-:Y:S01]  /*1fbf0*/  FFMA R11, R183, UR33, R11 ;  /* 0x00000021b70b7c23 */ /* 0x004fe2000800000b */
[----:B-1----:R-:W-:Y:S01]  /*1fc00*/  @!P2 IADD3 R15, P3, P4, R3, R24, R10 ;  /* 0x00000018030fa210 */ /* 0x002fe20007c7e00a */
[----:B------:R-:W2:Y:S03]  /*1fc10*/  LDL.LU R183, [R1+0x3d4] ;  /* 0x0003d40001b77983 */ /* 0x000ea60000300800 */
[----:B------:R-:W-:Y:S01]  /*1fc20*/  F2FP.SATFINITE.E4M3.F32.PACK_AB_MERGE_C R17, RZ, R11, RZ ;  /* 0x0000000bff11723e */ /* 0x000fe200048070ff */
[----:B------:R-:W4:Y:S01]  /*1fc30*/  LDL.LU R184, [R1+0x3d8] ;  /* 0x0003d80001b87983 */ /* 0x000f220000300800 */
[----:B------:R-:W-:-:S03]  /*1fc40*/  PRMT R11, RZ, 0x7610, R11 ;  /* 0x00007610ff0b7816 */ /* 0x000fc6000000000b */
[----:B------:R1:W-:Y:S04]  /*1fc50*/  @!P1 STG.E.U8 desc[UR40][R12.64+0x89], R17 ;  /* 0x000089110c009986 */ /* 0x0003e8000c101128 */
[----:B------:R-:W3:Y:S01]  /*1fc60*/  @!P2 LDG.E.U8 R11, desc[UR40][R20.64+0x88] ;  /* 0x00008828140ba981 */ /* 0x000ee2000c1e1100 */
[----:B------:R-:W-:Y:S02]  /*1fc70*/  ISETP.LT.OR P1, PT, R28, 0x8a, !P0 ;  /* 0x0000008a1c00780c */ /* 0x000fe40004721670 */
[----:B------:R-:W-:Y:S02]  /*1fc80*/  @!P2 IADD3.X R16, R4, R30, R9, P3, P4 ;  /* 0x0000001e0410a210 */ /* 0x000fe40001fe8409 */
[----:B0-----:R-:W-:-:S05]  /*1fc90*/  @!P2 IADD3 R14, P3, R15, R22, RZ ;  /* 0x000000160f0ea210 */ /* 0x001fca0007f7e0ff */
[----:B------:R-:W-:-:S04]  /*1fca0*/  @!P2 IMAD.X R15, R16, 0x1, R23, P3 ;  /* 0x00000001100fa824 */ /* 0x000fc800018e0617 */
[----:B------:R-:W0:Y:S01]  /*1fcb0*/  @!P1 LDC.64 R22, c[0x0][0x5c0] ;  /* 0x00017000ff169b82 */ /* 0x000e220000000a00 */
[----:B---3--:R-:W-:-:S04]  /*1fcc0*/  LOP3.LUT R11, R11, 0xff, RZ, 0xc0, !PT ;  /* 0x000000ff0b0b7812 */ /* 0x008fc800078ec0ff */
[----:B------:R-:W-:-:S05]  /*1fcd0*/  F2FP.F16.E4M3.UNPACK_B R11, R11 ;  /* 0x0000000bff0b723e */ /* 0x000fca00020006ff */
[----:B------:R-:W-:-:S05]  /*1fce0*/  HADD2.F32 R11, -RZ, R11.H0_H0 ;  /* 0x2000000bff0b7230 */ /* 0x000fca0000004100 */
[----:B------:R-:W-:-:S04]  /*1fcf0*/  FMUL R11, R11, UR32 ;  /* 0x000000200b0b7c20 */ /* 0x000fc80008400000 */
[----:B------:R-:W-:Y:S01]  /*1fd00*/  FFMA R11, R149, UR33, R11 ;  /* 0x00000021950b7c23 */ /* 0x000fe2000800000b */
[----:B-1----:R-:W-:Y:S01]  /*1fd10*/  @!P1 IADD3 R13, P3, P4, R3, R24, R10 ;  /* 0x00000018030d9210 */ /* 0x002fe20007c7e00a */
[----:B------:R-:W3:Y:S03]  /*1fd20*/  LDL.LU R149, [R1+0x3dc] ;  /* 0x0003dc0001957983 */ /* 0x000ee60000300800 */
[----:B------:R-:W-:Y:S02]  /*1fd30*/  F2FP.SATFINITE.E4M3.F32.PACK_AB_MERGE_C R17, RZ, R11, RZ ;  /* 0x0000000bff11723e */ /* 0x000fe400048070ff */
[----:B------:R-:W-:-:S03]  /*1fd40*/  PRMT R11, RZ, 0x7610, R11 ;  /* 0x00007610ff0b7816 */ /* 0x000fc6000000000b */
[----:B------:R1:W-:Y:S04]  /*1fd50*/  @!P2 STG.E.U8 desc[UR40][R14.64+0x88], R17 ;  /* 0x000088110e00a986 */ /* 0x0003e8000c101128 */
[----:B------:R-:W2:Y:S01]  /*1fd60*/  @!P1 LDG.E.U8 R11, desc[UR40][R20.64+0x89] ;  /* 0x00008928140b9981 */ /* 0x000ea2000c1e1100 */
[----:B------:R-:W-:Y:S02]  /*1fd70*/  ISETP.LT.OR P2, PT, R28, 0x91, !P5 ;  /* 0x000000911c00780c */ /* 0x000fe40006f41670 */
[----:B------:R-:W-:Y:S02]  /*1fd80*/  @!P1 IADD3.X R16, R4, R30, R9, P3, P4 ;  /* 0x0000001e04109210 */ /* 0x000fe40001fe8409 */
[----:B0-----:R-:W-:-:S05]  /*1fd90*/  @!P1 IADD3 R12, P3, R13, R22, RZ ;  /* 0x000000160d0c9210 */ /* 0x001fca0007f7e0ff */
[----:B------:R-:W-:-:S04]  /*1fda0*/  @!P1 IMAD.X R13, R16, 0x1, R23, P3 ;  /* 0x00000001100d9824 */ /* 0x000fc800018e0617 */
[----:B-1----:R-:W0:Y:S01]  /*1fdb0*/  @!P2 LDC.64 R14, c[0x0][0x5c0] ;  /* 0x00017000ff0eab82 */ /* 0x002e220000000a00 */
[----:B--2---:R-:W-:-:S04]  /*1fdc0*/  LOP3.LUT R11, R11, 0xff, RZ, 0xc0, !PT ;  /* 0x000000ff0b0b7812 */ /* 0x004fc800078ec0ff */
[----:B------:R-:W-:-:S05]  /*1fdd0*/  F2FP.F16.E4M3.UNPACK_B R11, R11 ;  /* 0x0000000bff0b723e */ /* 0x000fca00020006ff */
[----:B------:R-:W-:-:S05]  /*1fde0*/  HADD2.F32 R11, -RZ, R11.H0_H0 ;  /* 0x2000000bff0b7230 */ /* 0x000fca0000004100 */
[----:B------:R-:W-:-:S04]  /*1fdf0*/  FMUL R11, R11, UR32 ;  /* 0x000000200b0b7c20 */ /* 0x000fc80008400000 */
[----:B------:R-:W-:Y:S01]  /*1fe00*/  FFMA R11, R183, UR33, R11 ;  /* 0x00000021b70b7c23 */ /* 0x000fe2000800000b */
[----:B0-----:R-:W-:Y:S01]  /*1fe10*/  @!P2 IADD3 R14, P3, P4, R24, R14, R10 ;  /* 0x0000000e180ea210 */ /* 0x001fe20007c7e00a */
[----:B------:R-:W2:Y:S03]  /*1fe20*/  LDL.LU R183, [R1+0x3e0] ;  /* 0x0003e00001b77983 */ /* 0x000ea60000300800 */
        /* <DEDUP_REMOVED lines=24> */
[----:B---3--:R-:W-:Y:S01]  /*1ffb0*/  FFMA R11, R149, UR33, R11 ;  /* 0x00000021950b7c23 */ /* 0x008fe2000800000b */
        /* <DEDUP_REMOVED lines=50> */
[----:B------:R4:W2:Y:S01]  /*202e0*/  @!P1 LDG.E.U8 R11, desc[UR40][R18.64+0x99] ;  /* 0x00009928120b9981 */ /* 0x0008a2000c1e1100 */
[----:B------:R-:W-:Y:S02]  /*202f0*/  ISETP.LT.OR P2, PT, R28, 0x99, !P0 ;  /* 0x000000991c00780c */ /* 0x000fe40004741670 */
[----:B0-----:R-:W-:-:S04]  /*20300*/  @!P1 IADD3 R12, P3, P4, R24, R12, R10 ;  /* 0x0000000c180c9210 */ /* 0x001fc80007c7e00a */
[----:B------:R-:W-:-:S07]  /*20310*/  @!P1 IADD3.X R13, R30, R13, R9, P3, P4 ;  /* 0x0000000d1e0d9210 */ /* 0x000fce0001fe8409 */
[----:B----4-:R-:W0:Y:S01]  /*20320*/  @!P2 LDC.64 R18, c[0x0][0x5c0] ;  /* 0x00017000ff12ab82 */ /* 0x010e220000000a00 */
[----:B--2---:R-:W-:-:S04]  /*20330*/  LOP3.LUT R11, R11, 0xff, RZ, 0xc0, !PT ;  /* 0x000000ff0b0b7812 */ /* 0x004fc800078ec0ff */
[----:B------:R-:W-:-:S05]  /*20340*/  F2FP.F16.E4M3.UNPACK_B R11, R11 ;  /* 0x0000000bff0b723e */ /* 0x000fca00020006ff */
[----:B------:R-:W-:-:S05]  /*20350*/  HADD2.F32 R11, -RZ, R11.H0_H0 ;  /* 0x2000000bff0b7230 */ /* 0x000fca0000004100 */
[----:B------:R-:W-:-:S04]  /*20360*/  FMUL R11, R11, UR32 ;  /* 0x000000200b0b7c20 */ /* 0x000fc80008400000 */
[----:B------:R-:W-:-:S05]  /*20370*/  FFMA R11, R183, UR33, R11 ;  /* 0x00000021b70b7c23 */ /* 0x000fca000800000b */
[----:B-1----:R-:W-:Y:S02]  /*20380*/  F2FP.SATFINITE.E4M3.F32.PACK_AB_MERGE_C R17, RZ, R11, RZ ;  /* 0x0000000bff11723e */ /* 0x002fe400048070ff */
[----:B------:R-:W-:-:S03]  /*20390*/  PRMT R11, RZ, 0x7610, R11 ;  /* 0x00007610ff0b7816 */ /* 0x000fc6000000000b */
[----:B------:R1:W-:Y:S04]  /*203a0*/  @!P1 STG.E.U8 desc[UR40][R12.64+0x99], R17 ;  /* 0x000099110c009986 */ /* 0x0003e8000c101128 */
[----:B------:R-:W2:Y:S01]  /*203b0*/  @!P2 LDG.E.U8 R11, desc[UR40][R20.64+0x98] ;  /* 0x00009828140ba981 */ /* 0x000ea2000c1e1100 */
[----:B------:R-:W-:-:S04]  /*203c0*/  @!P2 IADD3 R15, P1, P3, R3, R24, R10 ;  /* 0x00000018030fa210 */ /* 0x000fc80007b3e00a */
[----:B0-----:R-:W-:Y:S02]  /*203d0*/  @!P2 IADD3 R14, P4, R15, R18, RZ ;  /* 0x000000120f0ea210 */ /* 0x001fe40007f9e0ff */
[----:B------:R-:W-:-:S05]  /*203e0*/  @!P2 IADD3.X R16, R4, R30, R9, P1, P3 ;  /* 0x0000001e0410a210 */ /* 0x000fca0000fe6409 */
[----:B------:R-:W-:Y:S01]  /*203f0*/  @!P2 IMAD.X R15, R16, 0x1, R19, P4 ;  /* 0x00000001100fa824 */ /* 0x000fe200020e0613 */
[----:B------:R-:W-:Y:S01]  /*20400*/  ISETP.LT.OR P0, PT, R28, 0x9a, !P0 ;  /* 0x0000009a1c00780c */ /* 0x000fe20004701670 */
[----:B------:R-:W-:Y:S01]  /*20410*/  BSSY B1, `(.L_x_33) ;  /* 0x000000b000017945 */ /* 0x000fe20003800000 */
[----:B--2---:R-:W-:-:S04]  /*20420*/  LOP3.LUT R11, R11, 0xff, RZ, 0xc0, !PT ;  /* 0x000000ff0b0b7812 */ /* 0x004fc800078ec0ff */
[----:B------:R-:W-:-:S05]  /*20430*/  F2FP.F16.E4M3.UNPACK_B R11, R11 ;  /* 0x0000000bff0b723e */ /* 0x000fca00020006ff */
[----:B------:R-:W-:-:S05]  /*20440*/  HADD2.F32 R11, -RZ, R11.H0_H0 ;  /* 0x2000000bff0b7230 */ /* 0x000fca0000004100 */
[----:B------:R-:W-:-:S04]  /*20450*/  FMUL R11, R11, UR32 ;  /* 0x000000200b0b7c20 */ /* 0x000fc80008400000 */
[----:B---3--:R-:W-:-:S05]  /*20460*/  FFMA R11, R149, UR33, R11 ;  /* 0x00000021950b7c23 */ /* 0x008fca000800000b */
[----:B-1----:R-:W-:-:S05]  /*20470*/  F2FP.SATFINITE.E4M3.F32.PACK_AB_MERGE_C R13, RZ, R11, RZ ;  /* 0x0000000bff0d723e */ /* 0x002fca00048070ff */
[----:B------:R0:W-:Y:S01]  /*20480*/  @!P2 STG.E.U8 desc[UR40][R14.64+0x98], R13 ;  /* 0x0000980d0e00a986 */ /* 0x0001e2000c101128 */
[----:B------:R-:W-:Y:S01]  /*20490*/  PRMT R11, RZ, 0x7610, R11 ;  /* 0x00007610ff0b7816 */ /* 0x000fe2000000000b */
[----:B------:R-:W-:Y:S06]  /*204a0*/  @P0 BRA `(.L_x_34) ;  /* 0x0000000000040947 */ /* 0x000fec0003800000 */
[----:B------:R1:W5:Y:S02]  /*204b0*/  LDG.E.U8 R11, desc[UR40][R20.64+0x99] ;  /* 0x00009928140b7981 */ /* 0x000364000c1e1100 */
.L_x_34:
[----:B------:R-:W-:Y:S05]  /*204c0*/  BSYNC B1 ;  /* 0x0000000000017941 */ /* 0x000fea0003800000 */
.L_x_33:
[----:B------:R-:W-:Y:S05]  /*204d0*/  @P0 BRA `(.L_x_35) ;  /* 0x000000a400040947 */ /* 0x000fea0003800000 */
[----:B0-----:R-:W2:Y:S01]  /*204e0*/  LDL.LU R14, [R1+0x3f4] ;  /* 0x0003f400010e7983 */ /* 0x001ea20000300800 */
[----:B-----5:R-:W-:Y:S01]  /*204f0*/  LOP3.LUT R11, R11, 0xff, RZ, 0xc0, !PT ;  /* 0x000000ff0b0b7812 */ /* 0x020fe200078ec0ff */
[----:B------:R-:W-:Y:S01]  /*20500*/  ULDC.64 UR10, c[0x0][0x5c0] ;  /* 0x00017000000a7ab9 */ /* 0x000fe20000000a00 */
[----:B------:R-:W-:Y:S02]  /*20510*/  IADD3 R12, P0, P1, R3, R24, R10 ;  /* 0x00000018030c7210 */ /* 0x000fe4000791e00a */
[----:B------:R-:W-:Y:S02]  /*20520*/  F2FP.F16.E4M3.UNPACK_B R11, R11 ;  /* 0x0000000bff0b723e */ /* 0x000fe400020006ff */
[----:B------:R-:W-:Y:S02]  /*20530*/  IADD3.X R30, R4, R30, R9, P0, P1 ;  /* 0x0000001e041e7210 */ /* 0x000fe400007e2409 */
[----:B------:R-:W-:Y:S01]  /*20540*/  IADD3 R12, P0, R12, UR10, RZ ;  /* 0x0000000a0c0c7c10 */ /* 0x000fe2000ff1e0ff */
[----:B------:R-:W-:-:S03]  /*20550*/  HADD2.F32 R11, -RZ, R11.H0_H0 ;  /* 0x2000000bff0b7230 */ /* 0x000fc60000004100 */
[----:B------:R-:W-:Y:S02]  /*20560*/  IADD3.X R13, R30, UR11, RZ, P0, !PT ;  /* 0x0000000b1e0d7c10 */ /* 0x000fe400087fe4ff */
[----:B------:R-:W-:-:S04]  /*20570*/  FMUL R11, R11, UR32 ;  /* 0x000000200b0b7c20 */ /* 0x000fc80008400000 */
[----:B--2---:R-:W-:-:S05]  /*20580*/  FFMA R11, R14, UR33, R11 ;  /* 0x000000210e0b7c23 */ /* 0x004fca000800000b */
[----:B------:R-:W-:-:S05]  /*20590*/  F2FP.SATFINITE.E4M3.F32.PACK_AB_MERGE_C R11, RZ, R11, RZ ;  /* 0x0000000bff0b723e */ /* 0x000fca00048070ff */
[----:B------:R2:W-:Y:S01]  /*205a0*/  STG.E.U8 desc[UR40][R12.64+0x99], R11 ;  /* 0x0000990b0c007986 */ /* 0x0005e2000c101128 */
[----:B------:R-:W-:Y:S05]  /*205b0*/  BRA `(.L_x_35) ;  /* 0x000000a000cc7947 */ /* 0x000fea0003800000 */
.L_x_32:
[----:B------:R-:W-:Y:S01]  /*205c0*/  ISETP.GE.AND P6, PT, R11, 0x1, PT ;  /* 0x000000010b00780c */ /* 0x000fe20003fc6270 */
[----:B------:R-:W2:Y:S03]  /*205d0*/  LDL.LU R29, [R1+0x80] ;  /* 0x00008000011d7983 */ /* 0x000ea60000300800 */
[----:B------:R-:W-:Y:S01]  /*205e0*/  ISETP.LT.OR P0, PT, R28, 0x1, !P6 ;  /* 0x000000011c00780c */ /* 0x000fe20007701670 */
[----:B-----5:R-:W-:Y:S01]  /*205f0*/  FMUL R12, R12, UR33 ;  /* 0x000000210c0c7c20 */ /* 0x020fe20008400000 */
[----:B------:R-:W-:Y:S01]  /*20600*/  FMUL R25, R13, UR33 ;  /* 0x000000210d197c20 */ /* 0x000fe20008400000 */
[----:B------:R-:W-:Y:S01]  /*20610*/  FMUL R14, R14, UR33 ;  /* 0x000000210e0e7c20 */ /* 0x000fe20008400000 */
[----:B------:R-:W-:Y:S01]  /*20620*/  FMUL R15, R15, UR33 ;  /* 0x000000210f0f7c20 */ /* 0x000fe20008400000 */
[----:B------:R-:W-:Y:S01]  /*20630*/  FMUL R16, R16, UR33 ;  /* 0x0000002110107c20 */ /* 0x000fe20008400000 */
[----:B------:R-:W-:Y:S01]  /*20640*/  FMUL R17, R17, UR33 ;  /* 0x0000002111117c20 */ /* 0x000fe20008400000 */
[----:B------:R-:W-:Y:S01]  /*20650*/  FMUL R18, R18, UR33 ;  /* 0x0000002112127c20 */ /* 0x000fe20008400000 */
[----:B------:R-:W-:Y:S01]  /*20660*/  FMUL R19, R19, UR33 ;  /* 0x0000002113137c20 */ /* 0x000fe20008400000 */
[----:B------:R-:W-:Y:S01]  /*20670*/  FMUL R20, R20, UR33 ;  /* 0x0000002114147c20 */ /* 0x000fe20008400000 */
[----:B------:R-:W-:Y:S01]  /*20680*/  LOP3.LUT R0, R0, 0xfffffffe, RZ, 0xc0, !PT ;  /* 0xfffffffe00007812 */ /* 0x000fe200078ec0ff */
[----:B------:R-:W-:Y:S01]  /*20690*/  FMUL R21, R21, UR33 ;  /* 0x0000002115157c20 */ /* 0x000fe20008400000 */
[----:B------:R-:W-:Y:S01]  /*206a0*/  FMUL R22, R22, UR33 ;  /* 0x0000002116167c20 */ /* 0x000fe20008400000 */
[----:B------:R-:W0:Y:S01]  /*206b0*/  @!P0 LDC.64 R26, c[0x0][0x5c0] ;  /* 0x00017000ff1a8b82 */ /* 0x000e220000000a00 */
[----:B------:R-:W-:-:S02]  /*206c0*/  F2FP.SATFINITE.E4M3.F32.PACK_AB_MERGE_C R12, RZ, R12, RZ ;  /* 0x0000000cff0c723e */ /* 0x000fc400048070ff */
[----:B------:R-:W-:Y:S01]  /*206d0*/  LOP3.LUT R5, R5, 0xfeffffff, RZ, 0xc0, !PT ;  /* 0xfeffffff05057812 */ /* 0x000fe200078ec0ff */
[----:B------:R-:W-:Y:S01]  /*206e0*/  FMUL R23, R23, UR33 ;  /* 0x0000002117177c20 */ /* 0x000fe20008400000 */
[----:B------:R-:W-:Y:S01]  /*206f0*/  FMUL R232, R232, UR33 ;  /* 0x00000021e8e87c20 */ /* 0x000fe20008400000 */
[----:B------:R-:W-:Y:S01]  /*20700*/  FMUL R233, R233, UR33 ;  /* 0x00000021e9e97c20 */ /* 0x000fe20008400000 */
[----:B------:R-:W-:Y:S01]  /*20710*/  FMUL R234, R234, UR33 ;  /* 0x00000021eaea7c20 */ /* 0x000fe20008400000 */
[----:B------:R-:W-:Y:S01]  /*20720*/  FMUL R235, R235, UR33 ;  /* 0x00000021ebeb7c20 */ /* 0x000fe20008400000 */
[----:B------:R-:W-:Y:S01]  /*20730*/  FMUL R236, R236, UR33 ;  /* 0x00000021ecec7c20 */ /* 0x000fe20008400000 */
[----:B------:R-:W4:Y:S01]  /*20740*/  LDL.LU R31, [R1+0x84] ;  /* 0x00008400011f7983 */ /* 0x000f220000300800 */
[----:B0-----:R-:W-:Y:S01]  /*20750*/  @!P0 IADD3 R26, P1, R24, R26, RZ ;  /* 0x0000001a181a8210 */ /* 0x001fe20007f3e0ff */
[----:B------:R-:W-:Y:S01]  /*20760*/  FMUL R237, R237, UR33 ;  /* 0x00000021eded7c20 */ /* 0x000fe20008400000 */
[----:B------:R-:W-:Y:S01]  /*20770*/  F2FP.SATFINITE.E4M3.F32.PACK_AB_MERGE_C R25, RZ, R25, RZ ;  /* 0x00000019ff19723e */ /* 0x000fe200048070ff */
[----:B------:R-:W3:Y:S01]  /*20780*/  LDL.LU R40, [R1+0x88] ;  /* 0x0000880001287983 */ /* 0x000ee20000300800 */
[----:B------:R-:W-:Y:S01]  /*20790*/  F2FP.SATFINITE.E4M3.F32.PACK_AB_MERGE_C R14, RZ, R14, RZ ;  /* 0x0000000eff0e723e */ /* 0x000fe200048070ff */
[----:B------:R-:W-:Y:S01]  /*207a0*/  @!P0 IMAD.X R27, R30, 0x1, R27, P1 ;  /* 0x000000011e1b8824 */ /* 0x000fe200008e061b */
[----:B------:R-:W-:-:S02]  /*207b0*/  F2FP.SATFINITE.E4M3.F32.PACK_AB_MERGE_C R15, RZ, R15, RZ ;  /* 0x0000000fff0f723e */ /* 0x000fc400048070ff */
[----:B------:R-:W-:Y:S02]  /*207c0*/  F2FP.SATFINITE.E4M3.F32.PACK_AB_MERGE_C R16, RZ, R16, RZ ;  /* 0x00000010ff10723e */ /* 0x000fe400048070ff */
[----:B------:R0:W-:Y:S01]  /*207d0*/  @!P0 STG.E.U8 desc[UR40][R26.64], R12 ;  /* 0x0000000c1a008986 */ /* 0x0001e2000c101128 */
[----:B------:R-:W-:Y:S02]  /*207e0*/  ISETP.LT.OR P0, PT, R28, 0x2, !P6 ;  /* 0x000000021c00780c */ /* 0x000fe40007701670 */
[----:B------:R-:W-:Y:S02]  /*207f0*/  F2FP.SATFINITE.E4M3.F32.PACK_AB_MERGE_C R17, RZ, R17, RZ ;  /* 0x00000011ff11723e */ /* 0x000fe400048070ff */
[----:B------:R-:W-:Y:S02]  /*20800*/  F2FP.SATFINITE.E4M3.F32.PACK_AB_MERGE_C R18, RZ, R18, RZ ;  /* 0x00000012ff12723e */ /* 0x000fe400048070ff */
[----:B------:R-:W-:Y:S02]  /*20810*/  F2FP.SATFINITE.E4M3.F32.PACK_AB_MERGE_C R19, RZ, R19, RZ ;  /* 0x00000013ff13723e */ /* 0x000fe400048070ff */
[----:B------:R-:W-:-:S02]  /*20820*/  F2FP.SATFINITE.E4M3.F32.PACK_AB_MERGE_C R20, RZ, R20, RZ ;  /* 0x00000014ff14723e */ /* 0x000fc400048070ff */
[----:B------:R-:W-:Y:S02]  /*20830*/  F2FP.SATFINITE.E4M3.F32.PACK_AB_MERGE_C R21, RZ, R21, RZ ;  /* 0x00000015ff15723e */ /* 0x000fe400048070ff */
[----:B------:R-:W-:Y:S01]  /*20840*/  F2FP.SATFINITE.E4M3.F32.PACK_AB_MERGE_C R22, RZ, R22, RZ ;  /* 0x00000016ff16723e */ /* 0x000fe200048070ff */
[----:B0-----:R-:W0:Y:S01]  /*20850*/  @!P0 LDC.64 R26, c[0x0][0x5c0] ;  /* 0x00017000ff1a8b82 */ /* 0x001e220000000a00 */
[----:B------:R-:W-:Y:S02]  /*20860*/  F2FP.SATFINITE.E4M3.F32.PACK_AB_MERGE_C R23, RZ, R23, RZ ;  /* 0x00000017ff17723e */ /* 0x000fe400048070ff */
[----:B------:R-:W-:Y:S02]  /*20870*/  F2FP.SATFINITE.E4M3.F32.PACK_AB_MERGE_C R232, RZ, R232, RZ ;  /* 0x000000e8ffe8723e */ /* 0x000fe400048070ff */
[----:B------:R-:W-:Y:S02]  /*20880*/  F2FP.SATFINITE.E4M3.F32.PACK_AB_MERGE_C R233, RZ, R233, RZ ;  /* 0x000000e9ffe9723e */ /* 0x000fe400048070ff */
[----:B------:R-:W-:-:S02]  /*20890*/  F2FP.SATFINITE.E4M3.F32.PACK_AB_MERGE_C R234, RZ, R234, RZ ;  /* 0x000000eaffea723e */ /* 0x000fc400048070ff */
[----:B------:R-:W-:Y:S02]  /*208a0*/  F2FP.SATFINITE.E4M3.F32.PACK_AB_MERGE_C R235, RZ, R235, RZ ;  /* 0x000000ebffeb723e */ /* 0x000fe400048070ff */
[----:B------:R-:W-:Y:S02]  /*208b0*/  F2FP.SATFINITE.E4M3.F32.PACK_AB_MERGE_C R236, RZ, R236, RZ ;  /* 0x000000ecffec723e */ /* 0x000fe400048070ff */
[----:B------:R-:W-:Y:S02]  /*208c0*/  F2FP.SATFINITE.E4M3.F32.PACK_AB_MERGE_C R237, RZ, R237, RZ ;  /* 0x000000edffed723e */ /* 0x000fe400048070ff */
[----:B0-----:R-:W-:-:S05]  /*208d0*/  @!P0 IADD3 R12, P1, R24, R26, RZ ;  /* 0x0000001a180c8210 */ /* 0x001fca0007f3e0ff */
[----:B------:R-:W-:Y:S01]  /*208e0*/  @!P0 IMAD.X R13, R30, 0x1, R27, P1 ;  /* 0x000000011e0d8824 */ /* 0x000fe200008e061b */
[----:B------:R-:W-:-:S04]  /*208f0*/  ISETP.GE.AND P1, PT, R11, 0x9, PT ;  /* 0x000000090b00780c */ /* 0x000fc80003f26270 */
[----:B------:R0:W-:Y:S01]  /*20900*/  @!P0 STG.E.U8 desc[UR40][R12.64+0x1], R25 ;  /* 0x000001190c008986 */ /* 0x0001e2000c101128 */
[----:B------:R-:W-:-:S08]  /*20910*/  ISETP.LT.OR P0, PT, R28, 0x1, !P1 ;  /* 0x000000011c00780c */ /* 0x000fd00004f01670 */
[----:B------:R-:W-:-:S04]  /*20920*/  @P1 LOP3.LUT R5, R5, 0x1000000, RZ, 0xfc, !PT ;  /* 0x0100000005051812 */ /* 0x000fc800078efcff */
[----:B------:R-:W-:Y:S01]  /*20930*/  LOP3.LUT R5, R5, 0xfbffffff, RZ, 0xc0, !PT ;  /* 0xfbffffff05057812 */ /* 0x000fe200078ec0ff */
[----:B0-----:R-:W0:Y:S02]  /*20940*/  @!P0 LDC.64 R12, c[0x0][0x5c0] ;  /* 0x00017000ff0c8b82 */ /* 0x001e240000000a00 */
[----:B0-----:R-:W-:-:S04]  /*20950*/  @!P0 IADD3 R12, P2, P3, R24, R12, R3 ;  /* 0x0000000c180c8210 */ /* 0x001fc80007b5e003 */
[----:B------:R-:W-:Y:S02]  /*20960*/  @!P0 IADD3.X R13, R30, R13, R4, P2, P3 ;  /* 0x0000000d1e0d8210 */ /* 0x000fe400017e6404 */
[----:B------:R-:W-:-:S03]  /*20970*/  ISETP.LT.OR P2, PT, R28, 0x2, !P1 ;  /* 0x000000021c00780c */ /* 0x000fc60004f41670 */
[----:B------:R0:W-:Y:S01]  /*20980*/  @!P0 STG.E.U8 desc[UR40][R12.64], R14 ;  /* 0x0000000e0c008986 */ /* 0x0001e2000c101128 */
[----:B------:R-:W-:-:S09]  /*20990*/  ISETP.LT.OR P0, PT, R28, 0x9, !P6 ;  /* 0x000000091c00780c */ /* 0x000fd20007701670 */
[----:B0-----:R-:W0:Y:S02]  /*209a0*/  @!P2 LDC.64 R12, c[0x0][0x5c0] ;  /* 0x00017000ff0cab82 */ /* 0x001e240000000a00 */
[----:B0-----:R-:W-:-:S04]  /*209b0*/  @!P2 IADD3 R12, P3, P4, R24, R12, R3 ;  /* 0x0000000c180ca210 */ /* 0x001fc80007c7e003 */
[----:B------:R-:W-:-:S05]  /*209c0*/  @!P2 IADD3.X R13, R30, R13, R4, P3, P4 ;  /* 0x0000000d1e0da210 */ /* 0x000fca0001fe8404 */
[----:B------:R0:W-:Y:S01]  /*209d0*/  @!P2 STG.E.U8 desc[UR40][R12.64+0x1], R15 ;  /* 0x0000010f0c00a986 */ /* 0x0001e2000c101128 */
[----:B------:R-:W-:Y:S01]  /*209e0*/  ISETP.LT.OR P2, PT, R28, 0xa, !P6 ;  /* 0x0000000a1c00780c */ /* 0x000fe20007741670 */
[----:B0-----:R-:W0:Y:S02]  /*209f0*/  @!P0 LDC.64 R12, c[0x0][0x5c0] ;  /* 0x00017000ff0c8b82 */ /* 0x001e240000000a00 */
[----:B0-----:R-:W-:-:S05]  /*20a00*/  @!P0 IADD3 R12, P3, R24, R12, RZ ;  /* 0x0000000c180c8210 */ /* 0x001fca0007f7e0ff */
[----:B------:R-:W-:Y:S01]  /*20a10*/  @!P0 IMAD.X R13, R30, 0x1, R13, P3 ;  /* 0x000000011e0d8824 */ /* 0x000fe200018e060d */
[----:B------:R-:W-:-:S04]  /*20a20*/  ISETP.LT.OR P3, PT, R28, 0x9, !P1 ;  /* 0x000000091c00780c */ /* 0x000fc80004f61670 */
[----:B------:R0:W-:Y:S09]  /*20a30*/  @!P0 STG.E.U8 desc[UR40][R12.64+0x8], R16 ;  /* 0x000008100c008986 */ /* 0x0001f2000c101128 */
[----:B------:R-:W1:Y:S08]  /*20a40*/  @!P3 LDC.64 R14, c[0x0][0x5c0] ;  /* 0x00017000ff0ebb82 */ /* 0x000e700000000a00 */
[----:B0-----:R-:W0:Y:S02]  /*20a50*/  @!P2 LDC.64 R12, c[0x0][0x5c0] ;  /* 0x00017000ff0cab82 */ /* 0x001e240000000a00 */
[----:B0-----:R-:W-:-:S05]  /*20a60*/  @!P2 IADD3 R12, P0, R24, R12, RZ ;  /* 0x0000000c180ca210 */ /* 0x001fca0007f1e0ff */
[----:B------:R-:W-:-:S05]  /*20a70*/  @!P2 IMAD.X R13, R30, 0x1, R13, P0 ;  /* 0x000000011e0da824 */ /* 0x000fca00000e060d */
[----:B------:R1:W-:Y:S01]  /*20a80*/  @!P2 STG.E.U8 desc[UR40][R12.64+0x9], R17 ;  /* 0x000009110c00a986 */ /* 0x0003e2000c101128 */
[----:B------:R-:W-:Y:S02]  /*20a90*/  ISETP.LT.OR P2, PT, R28, 0xa, !P1 ;  /* 0x0000000a1c00780c */ /* 0x000fe40004f41670 */
[----:B-1----:R-:W-:-:S04]  /*20aa0*/  @!P3 IADD3 R12, P0, P4, R24, R14, R3 ;  /* 0x0000000e180cb210 */ /* 0x002fc80007c1e003 */
[----:B------:R-:W-:Y:S02]  /*20ab0*/  @!P3 IADD3.X R13, R30, R15, R4, P0, P4 ;  /* 0x0000000f1e0db210 */ /* 0x000fe400007e8404 */
[----:B------:R-:W-:-:S05]  /*20ac0*/  ISETP.LT.OR P0, PT, R28, 0x11, !P1 ;  /* 0x000000111c00780c */ /* 0x000fca0004f01670 */
[----:B------:R-:W0:Y:S01]  /*20ad0*/  @!P2 LDC.64 R14, c[0x0][0x5c0] ;  /* 0x00017000ff0eab82 */ /* 0x000e220000000a00 */
[----:B------:R1:W-:Y:S07]  /*20ae0*/  @!P3 STG.E.U8 desc[UR40][R12.64+0x8], R18 ;  /* 0x000008120c00b986 */ /* 0x0003ee000c101128 */
[----:B-1----:R-:W1:Y:S01]  /*20af0*/  @!P0 LDC.64 R12, c[0x0][0x5c0] ;  /* 0x00017000ff0c8b82 */ /* 0x002e620000000a00 */
[----:B0-----:R-:W-:-:S04]  /*20b00*/  @!P2 IADD3 R14, P3, P4, R24, R14, R3 ;  /* 0x0000000e180ea210 */ /* 0x001fc80007c7e003 */
[----:B------:R-:W-:-:S05]  /*20b10*/  @!P2 IADD3.X R15, R30, R15, R4, P3, P4 ;  /* 0x0000000f1e0fa210 */ /* 0x000fca0001fe8404 */
[----:B------:R-:W-:Y:S01]  /*20b20*/  @!P2 STG.E.U8 desc[UR40][R14.64+0x9], R19 ;  /* 0x000009130e00a986 */ /* 0x000fe2000c101128 */
[----:B-1----:R-:W-:-:S04]  /*20b30*/  @!P0 IADD3 R16, P3, P4, R24, R12, R3 ;  /* 0x0000000c18108210 */ /* 0x002fc80007c7e003 */
[----:B------:R-:W-:Y:S02]  /*20b40*/  @!P0 IADD3.X R17, R30, R13, R4, P3, P4 ;  /* 0x0000000d1e118210 */ /* 0x000fe40001fe8404 */
[----:B------:R-:W-:-:S13]  /*20b50*/  ISETP.LT.OR P4, PT, R28, 0x12, !P1 ;  /* 0x000000121c00780c */ /* 0x000fda0004f81670 */
[----:B------:R-:W0:Y:S02]  /*20b60*/  @!P4 LDC.64 R12, c[0x0][0x5c0] ;  /* 0x00017000ff0ccb82 */ /* 0x000e240000000a00 */
[----:B0-----:R-:W-:-:S04]  /*20b70*/  @!P4 IADD3 R32, P3, P5, R24, R12, R3 ;  /* 0x0000000c1820c210 */ /* 0x001fc80007d7e003 */
[----:B------:R-:W-:Y:S02]  /*20b80*/  @!P4 IADD3.X R33, R30, R13, R4, P3, P5 ;  /* 0x0000000d1e21c210 */ /* 0x000fe40001fea404 */
[C---:B------:R-:W-:Y:S02]  /*20b90*/  ISETP.LT.OR P3, PT, R28.reuse, 0x11, !P6 ;  /* 0x000000111c00780c */ /* 0x040fe40007761670 */
[----:B------:R-:W-:-:S11]  /*20ba0*/  ISETP.LT.OR P5, PT, R28, 0x19, !P1 ;  /* 0x000000191c00780c */ /* 0x000fd60004fa1670 */
[----:B------:R-:W0:Y:S02]  /*20bb0*/  @!P3 LDC.64 R12, c[0x0][0x5c0] ;  /* 0x00017000ff0cbb82 */ /* 0x000e240000000a00 */
[----:B------:R-:W-:Y:S02]  /*20bc0*/  @P5 LOP3.LUT R0, R0, 0x1, RZ, 0xfc, !PT ;  /* 0x0000000100005812 */ /* 0x000fe400078efcff */
[----:B0-----:R-:W-:-:S05]  /*20bd0*/  @!P3 IADD3 R12, P2, R24, R12, RZ ;  /* 0x0000000c180cb210 */ /* 0x001fca0007f5e0ff */
[----:B------:R-:W-:-:S05]  /*20be0*/  @!P3 IMAD.X R13, R30, 0x1, R13, P2 ;  /* 0x000000011e0db824 */ /* 0x000fca00010e060d */
[----:B------:R0:W-:Y:S02]  /*20bf0*/  @!P3 STG.E.U8 desc[UR40][R12.64+0x10], R20 ;  /* 0x000010140c00b986 */ /* 0x0001e4000c101128 */
[----:B0-----:R-:W0:Y:S02]  /*20c00*/  @!P5 LDC.64 R12, c[0x0][0x5c0] ;  /* 0x00017000ff0cdb82 */ /* 0x001e240000000a00 */
[----:B0-----:R-:W-:-:S04]  /*20c10*/  @!P5 IADD3 R34, P2, P3, R24, R12, R3 ;  /* 0x0000000c1822d210 */ /* 0x001fc80007b5e003 */
[----:B------:R-:W-:Y:S02]  /*20c20*/  @!P5 IADD3.X R35, R30, R13, R4, P2, P3 ;  /* 0x0000000d1e23d210 */ /* 0x000fe400017e6404 */
[C---:B------:R-:W-:Y:S02]  /*20c30*/  ISETP.LT.OR P2, PT, R28.reuse, 0x12, !P6 ;  /* 0x000000121c00780c */ /* 0x040fe40007741670 */
[----:B------:R-:W-:Y:S02]  /*20c40*/  ISETP.LT.OR P5, PT, R28, 0x1a, !P1 ;  /* 0x0000001a1c00780c */ /* 0x000fe40004fa1670 */
[C---:B------:R-:W-:Y:S02]  /*20c50*/  LOP3.LUT P1, RZ, R0.reuse, 0x1, RZ, 0xc0, !PT ;  /* 0x0000000100ff7812 */ /* 0x040fe4000782c0ff */
[----:B------:R-:W-:-:S07]  /*20c60*/  LOP3.LUT R0, R0, 0xfffffffb, RZ, 0xc0, !PT ;  /* 0xfffffffb00007812 */ /* 0x000fce00078ec0ff */
[----:B------:R-:W0:Y:S04]  /*20c70*/  @!P2 LDC.64 R12, c[0x0][0x5c0] ;  /* 0x00017000ff0cab82 */ /* 0x000e280000000a00 */
[----:B------:R-:W-:-:S04]  /*20c80*/  @P1 LOP3.LUT R5, R5, 0x4000000, RZ, 0xfc, !PT ;  /* 0x0400000005051812 */ /* 0x000fc800078efcff */
[----:B------:R-:W-:-:S04]  /*20c90*/  LOP3.LUT R5, R5, 0xf7ffffff, RZ, 0xc0, !PT ;  /* 0xf7ffffff05057812 */ /* 0x000fc800078ec0ff */
[----:B------:R-:W-:Y:S02]  /*20ca0*/  @P5 LOP3.LUT R5, R5, 0x8000000, RZ, 0xfc, !PT ;  /* 0x0800000005055812 */ /* 0x000fe400078efcff */
[----:B0-----:R-:W-:-:S05]  /*20cb0*/  @!P2 IADD3 R12, P3, R24, R12, RZ ;  /* 0x0000000c180ca210 */ /* 0x001fca0007f7e0ff */
[----:B------:R-:W-:-:S05]  /*20cc0*/  @!P2 IMAD.X R13, R30, 0x1, R13, P3 ;  /* 0x000000011e0da824 */ /* 0x000fca00018e060d */
[----:B------:R0:W-:Y:S04]  /*20cd0*/  @!P2 STG.E.U8 desc[UR40][R12.64+0x11], R21 ;  /* 0x000011150c00a986 */ /* 0x0001e8000c101128 */
[----:B------:R-:W-:Y:S04]  /*20ce0*/  @!P0 STG.E.U8 desc[UR40][R16.64+0x10], R22 ;  /* 0x0000101610008986 */ /* 0x000fe8000c101128 */
[----:B------:R-:W-:Y:S01]  /*20cf0*/  @!P4 STG.E.U8 desc[UR40][R32.64+0x11], R23 ;  /* 0x000011172000c986 */ /* 0x000fe2000c101128 */
[----:B0-----:R-:W0:Y:S02]  /*20d00*/  @!P5 LDC.64 R12, c[0x0][0x5c0] ;  /* 0x00017000ff0cdb82 */ /* 0x001e240000000a00 */
[----:B0-----:R-:W-:-:S04]  /*20d10*/  @!P5 IADD3 R26, P2, P3, R24, R12, R3 ;  /* 0x0000000c181ad210 */ /* 0x001fc80007b5e003 */
[----:B------:R-:W-:Y:S02]  /*20d20*/  @!P5 IADD3.X R27, R30, R13, R4, P2, P3 ;  /* 0x0000000d1e1bd210 */ /* 0x000fe400017e6404 */
[----:B------:R-:W-:-:S04]  /*20d30*/  ISETP.GE.AND P3, PT, R11, 0x81, PT ;  /* 0x000000810b00780c */ /* 0x000fc80003f66270 */
[C---:B------:R-:W-:Y:S02]  /*20d40*/  ISETP.LT.OR P0, PT, R28.reuse, 0x1, !P3 ;  /* 0x000000011c00780c */ /* 0x040fe40005f01670 */
[----:B------:R-:W-:-:S11]  /*20d50*/  ISETP.LT.OR P5, PT, R28, 0x9, !P3 ;  /* 0x000000091c00780c */ /* 0x000fd60005fa1670 */
[----:B------:R-:W0:Y:S02]  /*20d60*/  @!P0 LDC.64 R12, c[0x0][0x5c0] ;  /* 0x00017000ff0c8b82 */ /* 0x000e240000000a00 */
[----:B------:R-:W-:-:S04]  /*20d70*/  @P5 LOP3.LUT R0, R0, 0x4, RZ, 0xfc, !PT ;  /* 0x0000000400005812 */ /* 0x000fc800078efcff */
[----:B------:R-:W-:Y:S02]  /*20d80*/  LOP3.LUT R0, R0, 0xfffffffd, RZ, 0xc0, !PT ;  /* 0xfffffffd00007812 */ /* 0x000fe400078ec0ff */
[----:B0-----:R-:W-:-:S04]  /*20d90*/  @!P0 IADD3 R18, P2, P6, R24, R12, R8 ;  /* 0x0000000c18128210 */ /* 0x001fc80007e5e008 */
[----:B------:R-:W-:Y:S02]  /*20da0*/  @!P0 IADD3.X R19, R30, R13, R7, P2, P6 ;  /* 0x0000000d1e138210 */ /* 0x000fe400017ec407 */
[----:B------:R-:W-:-:S13]  /*20db0*/  ISETP.LT.OR P2, PT, R28, 0x2, !P3 ;  /* 0x000000021c00780c */ /* 0x000fda0005f41670 */
[----:B------:R-:W0:Y:S02]  /*20dc0*/  @!P2 LDC.64 R12, c[0x0][0x5c0] ;  /* 0x00017000ff0cab82 */ /* 0x000e240000000a00 */
[----:B0-----:R-:W-:-:S04]  /*20dd0*/  @!P2 IADD3 R14, P1, P6, R24, R12, R8 ;  /* 0x0000000c180ea210 */ /* 0x001fc80007e3e008 */
[----:B------:R-:W-:Y:S02]  /*20de0*/  @!P2 IADD3.X R15, R30, R13, R7, P1, P6 ;  /* 0x0000000d1e0fa210 */ /* 0x000fe40000fec407 */
[----:B------:R-:W-:-:S04]  /*20df0*/  ISETP.GE.AND P1, PT, R11, 0x1, PT ;  /* 0x000000010b00780c */ /* 0x000fc80003f26270 */
[----:B------:R-:W-:-:S13]  /*20e00*/  ISETP.LT.OR P4, PT, R28, 0x19, !P1 ;  /* 0x000000191c00780c */ /* 0x000fda0004f81670 */
[----:B------:R-:W0:Y:S02]  /*20e10*/  @!P4 LDC.64 R12, c[0x0][0x5c0] ;  /* 0x00017000ff0ccb82 */ /* 0x000e240000000a00 */
        /* <DEDUP_REMOVED lines=8> */
[----:B------:R-:W-:-:S09]  /*20ea0*/  LOP3.LUT P5, RZ, R5, 0x8000000, RZ, 0xc0, !PT ;  /* 0x0800000005ff7812 */ /* 0x000fd200078ac0ff */
[----:B------:R-:W0:Y:S02]  /*20eb0*/  @!P4 LDC.64 R12, c[0x0][0x5c0] ;  /* 0x00017000ff0ccb82 */ /* 0x000e240000000a00 */
[----:B------:R-:W-:-:S04]  /*20ec0*/  @P1 LOP3.LUT R0, R0, 0x2, RZ, 0xfc, !PT ;  /* 0x0000000200001812 */ /* 0x000fc800078efcff */
[----:B------:R-:W-:Y:S02]  /*20ed0*/  LOP3.LUT R0, R0, 0xffffffef, RZ, 0xc0, !PT ;  /* 0xffffffef00007812 */ /* 0x000fe400078ec0ff */
[----:B0-----:R-:W-:-:S05]  /*20ee0*/  @!P4 IADD3 R12, P6, R24, R12, RZ ;  /* 0x0000000c180cc210 */ /* 0x001fca0007fde0ff */
[----:B------:R-:W-:-:S05]  /*20ef0*/  @!P4 IMAD.X R13, R30, 0x1, R13, P6 ;  /* 0x000000011e0dc824 */ /* 0x000fca00030e060d */
[----:B------:R0:W-:Y:S02]  /*20f00*/  @!P4 STG.E.U8 desc[UR40][R12.64+0x19], R233 ;  /* 0x000019e90c00c986 */ /* 0x0001e4000c101128 */
[----:B0-----:R-:W0:Y:S02]  /*20f10*/  @!P1 LDC.64 R12, c[0x0][0x5c0] ;  /* 0x00017000ff0c9b82 */ /* 0x001e240000000a00 */
[----:B0-----:R-:W-:-:S04]  /*20f20*/  @!P1 IADD3 R16, P4, P6, R24, R12, R8 ;  /* 0x0000000c18109210 */ /* 0x001fc80007e9e008 */
[----:B------:R-:W-:Y:S02]  /*20f30*/  @!P1 IADD3.X R17, R30, R13, R7, P4, P6 ;  /* 0x0000000d1e119210 */ /* 0x000fe400027ec407 */
[C---:B------:R-:W-:Y:S02]  /*20f40*/  LOP3.LUT P1, RZ, R5.reuse, 0x4000000, RZ, 0xc0, !PT ;  /* 0x0400000005ff7812 */ /* 0x040fe4000782c0ff */
[----:B------:R-:W-:-:S11]  /*20f50*/  LOP3.LUT R5, R5, 0xfdffffff, RZ, 0xc0, !PT ;  /* 0xfdffffff05057812 */ /* 0x000fd600078ec0ff */
[----:B------:R0:W-:Y:S01]  /*20f60*/  @!P1 STG.E.U8 desc[UR40][R34.64+0x18], R234 ;  /* 0x000018ea22009986 */ /* 0x0001e2000c101128 */
[----:B------:R-:W-:-:S03]  /*20f70*/  ISETP.LT.OR P1, PT, R28, 0x11, !P3 ;  /* 0x000000111c00780c */ /* 0x000fc60005f21670 */
[----:B------:R-:W-:Y:S04]  /*20f80*/  @!P5 STG.E.U8 desc[UR40][R26.64+0x19], R235 ;  /* 0x000019eb1a00d986 */ /* 0x000fe8000c101128 */
[----:B------:R1:W-:Y:S01]  /*20f90*/  @!P0 STG.E.U8 desc[UR40][R18.64], R236 ;  /* 0x000000ec12008986 */ /* 0x0003e2000c101128 */
[----:B------:R-:W-:-:S03]  /*20fa0*/  ISETP.LT.OR P0, PT, R28, 0x1a, !P3 ;  /* 0x0000001a1c00780c */ /* 0x000fc60005f01670 */
[----:B------:R2:W-:Y:S02]  /*20fb0*/  @!P2 STG.E.U8 desc[UR40][R14.64+0x1], R237 ;  /* 0x000001ed0e00a986 */ /* 0x0005e4000c101128 */
[----:B------:R-:W4:Y:S01]  /*20fc0*/  @!P1 LDC.64 R12, c[0x0][0x5c0] ;  /* 0x00017000ff0c9b82 */ /* 0x000f220000000a00 */
[----:B------:R-:W-:-:S04]  /*20fd0*/  @P1 LOP3.LUT R5, R5, 0x2000000, RZ, 0xfc, !PT ;  /* 0x0200000005051812 */ /* 0x000fc800078efcff */
[----:B------:R-:W-:-:S04]  /*20fe0*/  LOP3.LUT R5, R5, 0xffefffff, RZ, 0xc0, !PT ;  /* 0xffefffff05057812 */ /* 0x000fc800078ec0ff */
[----:B------:R-:W-:-:S04]  /*20ff0*/  @P3 LOP3.LUT R5, R5, 0x100000, RZ, 0xfc, !PT ;  /* 0x0010000005053812 */ /* 0x000fc800078efcff */
[----:B------:R-:W-:Y:S02]  /*21000*/  LOP3.LUT R5, R5, 0xffbfffff, RZ, 0xc0, !PT ;  /* 0xffbfffff05057812 */ /* 0x000fe400078ec0ff */
[----:B----4-:R-:W-:-:S04]  /*21010*/  @!P1 IADD3 R32, P4, P6, R24, R12, R8 ;  /* 0x0000000c18209210 */ /* 0x010fc80007e9e008 */
[----:B------:R-:W-:Y:S02]  /*21020*/  @!P1 IADD3.X R33, R30, R13, R7, P4, P6 ;  /* 0x0000000d1e219210 */ /* 0x000fe400027ec407 */
[----:B------:R-:W-:-:S13]  /*21030*/  ISETP.LT.OR P1, PT, R28, 0x12, !P3 ;  /* 0x000000121c00780c */ /* 0x000fda0005f21670 */
[----:B------:R-:W4:Y:S01]  /*21040*/  @!P1 LDC.64 R12, c[0x0][0x5c0] ;  /* 0x00017000ff0c9b82 */ /* 0x000f220000000a00 */
[----:B------:R-:W-:-:S04]  /*21050*/  @P1 LOP3.LUT R0, R0, 0x10, RZ, 0xfc, !PT ;  /* 0x0000001000001812 */ /* 0x000fc800078efcff */
[----:B------:R-:W-:Y:S02]  /*21060*/  LOP3.LUT R0, R0, 0xffffffdf, RZ, 0xc0, !PT ;  /* 0xffffffdf00007812 */ /* 0x000fe400078ec0ff */
[----:B----4-:R-:W-:-:S04]  /*21070*/  @!P1 IADD3 R22, P4, P6, R24, R12, R8 ;  /* 0x0000000c18169210 */ /* 0x010fc80007e9e008 */
[----:B------:R-:W-:Y:S02]  /*21080*/  @!P1 IADD3.X R23, R30, R13, R7, P4, P6 ;  /* 0x0000000d1e179210 */ /* 0x000fe400027ec407 */
[----:B------:R-:W-:-:S13]  /*21090*/  ISETP.LT.OR P1, PT, R28, 0x19, !P3 ;  /* 0x000000191c00780c */ /* 0x000fda0005f21670 */
[----:B------:R-:W0:Y:S01]  /*210a0*/  @!P1 LDC.64 R12, c[0x0][0x5c0] ;  /* 0x00017000ff0c9b82 */ /* 0x000e220000000a00 */
[----:B------:R-:W-:-:S04]  /*210b0*/  @P1 LOP3.LUT R0, R0, 0x20, RZ, 0xfc, !PT ;  /* 0x0000002000001812 */ /* 0x000fc800078efcff */
[----:B------:R-:W-:-:S04]  /*210c0*/  LOP3.LUT R0, R0, 0xffffffbf, RZ, 0xc0, !PT ;  /* 0xffffffbf00007812 */ /* 0x000fc800078ec0ff */
[----:B------:R-:W-:-:S04]  /*210d0*/  @P0 LOP3.LUT R0, R0, 0x40, RZ, 0xfc, !PT ;  /* 0x0000004000000812 */ /* 0x000fc800078efcff */
[----:B------:R-:W-:Y:S02]  /*210e0*/  LOP3.LUT P3, RZ, R0, 0x40, RZ, 0xc0, !PT ;  /* 0x0000004000ff7812 */ /* 0x000fe4000786c0ff */
[----:B0-----:R-:W-:-:S11]  /*210f0*/  @!P1 IADD3 R34, P4, P5, R24, R12, R8 ;  /* 0x0000000c18229210 */ /* 0x001fd60007d9e008 */
[----:B------:R-:W-:Y:S02]  /*21100*/  @P3 LOP3.LUT R5, R5, 0x400000, RZ, 0xfc, !PT ;  /* 0x0040000005053812 */ /* 0x000fe400078efcff */
[----:B------:R-:W-:Y:S02]  /*21110*/  @!P1 IADD3.X R35, R30, R13, R7, P4, P5 ;  /* 0x0000000d1e239210 */ /* 0x000fe400027ea407 */
[----:B------:R-:W1:Y:S01]  /*21120*/  @!P3 LDC.64 R12, c[0x0][0x5c0] ;  /* 0x00017000ff0cbb82 */ /* 0x000e620000000a00 */
[----:B------:R-:W-:-:S04]  /*21130*/  ISETP.GE.AND P1, PT, R11, 0x101, PT ;  /* 0x000001010b00780c */ /* 0x000fc80003f26270 */
[----:B------:R-:W-:Y:S02]  /*21140*/  ISETP.LT.OR P1, PT, R28, 0x1, !P1 ;  /* 0x000000011c00780c */ /* 0x000fe40004f21670 */
[----:B-1----:R-:W-:-:S04]  /*21150*/  @!P3 IADD3 R18, P0, P4, R24, R12, R8 ;  /* 0x0000000c1812b210 */ /* 0x002fc80007c1e008 */
[----:B------:R-:W-:Y:S02]  /*21160*/  @!P3 IADD3.X R19, R30, R13, R7, P0, P4 ;  /* 0x0000000d1e13b210 */ /* 0x000fe400007e8407 */
[----:B------:R-:W-:Y:S02]  /*21170*/  ISETP.GE.AND P0, PT, R11, 0x89, PT ;  /* 0x000000890b00780c */ /* 0x000fe40003f06270 */
[----:B------:R-:W-:Y:S02]  /*21180*/  LOP3.LUT R5, R5, 0xffdfffff, RZ, 0xc0, !PT ;  /* 0xffdfffff05057812 */ /* 0x000fe400078ec0ff */
[----:B------:R-:W-:Y:S02]  /*21190*/  ISETP.LT.OR P4, PT, R28, 0x1, !P0 ;  /* 0x000000011c00780c */ /* 0x000fe40004781670 */
[C---:B------:R-:W-:Y:S02]  /*211a0*/  LOP3.LUT P3, RZ, R0.reuse, 0x4, RZ, 0xc0, !PT ;  /* 0x0000000400ff7812 */ /* 0x040fe4000786c0ff */
[----:B------:R-:W-:-:S04]  /*211b0*/  LOP3.LUT R0, R0, 0xffffff7f, RZ, 0xc0, !PT ;  /* 0xffffff7f00007812 */ /* 0x000fc800078ec0ff */
[----:B------:R-:W-:-:S05]  /*211c0*/  @P1 LOP3.LUT R0, R0, 0x80, RZ, 0xfc, !PT ;  /* 0x0000008000001812 */ /* 0x000fca00078efcff */
[----:B--2---:R-:W0:Y:S01]  /*211d0*/  @!P4 LDC.64 R14, c[0x0][0x5c0] ;  /* 0x00017000ff0ecb82 */ /* 0x004e220000000a00 */
[----:B------:R-:W-:-:S04]  /*211e0*/  @!P4 IADD3 R12, P5, P6, R3, R24, R8 ;  /* 0x00000018030cc210 */ /* 0x000fc80007ebe008 */
[----:B------:R-:W-:Y:S02]  /*211f0*/  @!P4 IADD3.X R25, R4, R30, R7, P5, P6 ;  /* 0x0000001e0419c210 */ /* 0x000fe40002fec407 */
[----:B0-----:R-:W-:Y:S02]  /*21200*/  @!P4 IADD3 R14, P2, R12, R14, RZ ;  /* 0x0000000e0c0ec210 */ /* 0x001fe40007f5e0ff */
[----:B------:R-:W0:Y:S03]  /*21210*/  @!P1 LDC.64 R12, c[0x0][0x5c0] ;  /* 0x00017000ff0c9b82 */ /* 0x000e260000000a00 */
[----:B------:R-:W-:Y:S01]  /*21220*/  @!P4 IMAD.X R15, R25, 0x1, R15, P2 ;  /* 0x00000001190fc824 */ /* 0x000fe200010e060f */
[----:B0-----:R-:W-:Y:S01]  /*21230*/  @!P1 IADD3 R36, P5, P6, R24, R12, R10 ;  /* 0x0000000c18249210 */ /* 0x001fe20007ebe00a */
[----:B------:R-:W-:Y:S02]  /*21240*/  FMUL R12, R29, UR33 ;  /* 0x000000211d0c7c20 */ /* 0x000fe40008400000 */
[----:B------:R-:W2:Y:S01]  /*21250*/  LDL.LU R29, [R1+0x8c] ;  /* 0x00008c00011d7983 */ /* 0x000ea20000300800 */
[----:B------:R-:W-:-:S02]  /*21260*/  @!P1 IADD3.X R37, R30, R13, R9, P5, P6 ;  /* 0x0000000d1e259210 */ /* 0x000fc40002fec409 */
[----:B------:R-:W-:Y:S02]  /*21270*/  F2FP.SATFINITE.E4M3.F32.PACK_AB_MERGE_C R12, RZ, R12, RZ ;  /* 0x0000000cff0c723e */ /* 0x000fe400048070ff */
[----:B------:R-:W-:Y:S02]  /*21280*/  ISETP.GE.AND P6, PT, R11, 0x101, PT ;  /* 0x000001010b00780c */ /* 0x000fe40003fc6270 */
[----:B------:R-:W-:Y:S01]  /*21290*/  LOP3.LUT P1, RZ, R0, 0x2, RZ, 0xc0, !PT ;  /* 0x0000000200ff7812 */ /* 0x000fe2000782c0ff */
[----:B------:R0:W-:Y:S01]  /*212a0*/  @!P4 STG.E.U8 desc[UR40][R14.64], R12 ;  /* 0x0000000c0e00c986 */ /* 0x0001e2000c101128 */
[----:B------:R-:W-:-:S13]  /*212b0*/  ISETP.LT.OR P4, PT, R28, 0x2, !P0 ;  /* 0x000000021c00780c */ /* 0x000fda0004781670 */
[----:B0-----:R-:W0:Y:S01]  /*212c0*/  @!P4 LDC.64 R12, c[0x0][0x5c0] ;  /* 0x00017000ff0ccb82 */ /* 0x001e220000000a00 */
[----:B------:R-:W-:-:S04]  /*212d0*/  @!P4 IADD3 R14, P2, P5, R3, R24, R8 ;  /* 0x00000018030ec210 */ /* 0x000fc80007d5e008 */
[----:B------:R-:W-:Y:S02]  /*212e0*/  @!P4 IADD3.X R15, R4, R30, R7, P2, P5 ;  /* 0x0000001e040fc210 */ /* 0x000fe400017ea407 */
[----:B0-----:R-:W-:-:S05]  /*212f0*/  @!P4 IADD3 R14, P2, R14, R12, RZ ;  /* 0x0000000c0e0ec210 */ /* 0x001fca0007f5e0ff */
[----:B------:R-:W-:Y:S01]  /*21300*/  @!P4 IMAD.X R15, R15, 0x1, R13, P2 ;  /* 0x000000010f0fc824 */ /* 0x000fe200010e060d */
[----:B------:R-:W-:-:S13]  /*21310*/  ISETP.LT.OR P2, PT, R28, 0x2, !P6 ;  /* 0x000000021c00780c */ /* 0x000fda0007741670 */
[----:B------:R-:W0:Y:S01]  /*21320*/  @!P2 LDC.64 R12, c[0x0][0x5c0] ;  /* 0x00017000ff0cab82 */ /* 0x000e220000000a00 */
[----:B------:R-:W-:Y:S02]  /*21330*/  @P2 LOP3.LUT R5, R5, 0x200000, RZ, 0xfc, !PT ;  /* 0x0020000005052812 */ /* 0x000fe400078efcff */
[----:B0-----:R-:W-:-:S04]  /*21340*/  @!P2 IADD3 R26, P5, P6, R24, R12, R10 ;  /* 0x0000000c181aa210 */ /* 0x001fc80007ebe00a */
[----:B------:R-:W-:Y:S02]  /*21350*/  @!P2 IADD3.X R27, R30, R13, R9, P5, P6 ;  /* 0x0000000d1e1ba210 */ /* 0x000fe40002fec409 */
[----:B------:R-:W-:Y:S01]  /*21360*/  ISETP.GE.AND P2, PT, R11, 0x101, PT ;  /* 0x000001010b00780c */ /* 0x000fe20003f46270 */
[----:B------:R-:W-:Y:S02]  /*21370*/  FMUL R12, R31, UR33 ;  /* 0x000000211f0c7c20 */ /* 0x000fe40008400000 */
[----:B------:R-:W4:Y:S01]  /*21380*/  LDL.LU R31, [R1+0x90] ;  /* 0x00009000011f7983 */ /* 0x000f220000300800 */
[----:B------:R-:W-:Y:S02]  /*21390*/  ISETP.LT.OR P6, PT, R28, 0x9, !P2 ;  /* 0x000000091c00780c */ /* 0x000fe400057c1670 */
[----:B------:R-:W-:-:S05]  /*213a0*/  F2FP.SATFINITE.E4M3.F32.PACK_AB_MERGE_C R12, RZ, R12, RZ ;  /* 0x0000000cff0c723e */ /* 0x000fca00048070ff */
[----:B------:R0:W-:Y:S06]  /*213b0*/  @!P4 STG.E.U8 desc[UR40][R14.64+0x1], R12 ;  /* 0x0000010c0e00c986 */ /* 0x0001ec000c101128 */
[----:B0-----:R-:W0:Y:S02]  /*213c0*/  @!P6 LDC.64 R12, c[0x0][0x5c0] ;  /* 0x00017000ff0ceb82 */ /* 0x001e240000000a00 */
[----:B0-----:R-:W-:Y:S01]  /*213d0*/  @!P6 IADD3 R38, P4, P5, R24, R12, R10 ;  /* 0x0000000c1826e210 */ /* 0x001fe20007d9e00a */
[----:B---3--:R-:W-:-:S05]  /*213e0*/  FMUL R12, R40, UR33 ;  /* 0x00000021280c7c20 */ /* 0x008fca0008400000 */
[----:B------:R-:W-:-:S05]  /*213f0*/  F2FP.SATFINITE.E4M3.F32.PACK_AB_MERGE_C R12, RZ, R12, RZ ;  /* 0x0000000cff0c723e */ /* 0x000fca00048070ff */
[----:B------:R0:W-:Y:S01]  /*21400*/  @!P3 STG.E.U8 desc[UR40][R20.64+0x8], R12 ;  /* 0x0000080c1400b986 */ /* 0x0001e2000c101128 */
[----:B------:R-:W-:Y:S02]  /*21410*/  ISETP.LT.OR P3, PT, R28, 0xa, !P2 ;  /* 0x0000000a1c00780c */ /* 0x000fe40005761670 */
[----:B------:R-:W-:-:S11]  /*21420*/  @!P6 IADD3.X R39, R30, R13, R9, P4, P5 ;  /* 0x0000000d1e27e210 */ /* 0x000fd600027ea409 */
[----:B0-----:R-:W0:Y:S02]  /*21430*/  @!P3 LDC.64 R12, c[0x0][0x5c0] ;  /* 0x00017000ff0cbb82 */ /* 0x001e240000000a00 */
[----:B0-----:R-:W-:Y:S01]  /*21440*/  @!P3 IADD3 R20, P4, P5, R24, R12, R10 ;  /* 0x0000000c1814b210 */ /* 0x001fe20007d9e00a */
[----:B--2---:R-:W-:Y:S02]  /*21450*/  FMUL R12, R29, UR33 ;  /* 0x000000211d0c7c20 */ /* 0x004fe40008400000 */
[----:B------:R-:W2:Y:S01]  /*21460*/  LDL.LU R29, [R1+0x94] ;  /* 0x00009400011d7983 */ /* 0x000ea20000300800 */
[----:B------:R-:W-:Y:S02]  /*21470*/  @!P3 IADD3.X R21, R30, R13, R9, P4, P5 ;  /* 0x0000000d1e15b210 */ /* 0x000fe400027ea409 */
[----:B------:R-:W-:Y:S01]  /*21480*/  ISETP.LT.OR P4, PT, R28, 0x9, !P0 ;  /* 0x000000091c00780c */ /* 0x000fe20004781670 */
[----:B------:R-:W3:Y:S01]  /*21490*/  LDL.LU R44, [R1+0x98] ;  /* 0x00009800012c7983 */ /* 0x000ee20000300800 */
[----:B------:R-:W-:-:S04]  /*214a0*/  LOP3.LUT R0, R0, 0xfffffeff, RZ, 0xc0, !PT ;  /* 0xfffffeff00007812 */ /* 0x000fc800078ec0ff */
[----:B------:R-:W-:-:S07]  /*214b0*/  @P6 LOP3.LUT R0, R0, 0x100, RZ, 0xfc, !PT ;  /* 0x0000010000006812 */ /* 0x000fce00078efcff */
[----:B------:R-:W0:Y:S01]  /*214c0*/  @!P4 LDC.64 R14, c[0x0][0x5c0] ;  /* 0x00017000ff0ecb82 */ /* 0x000e220000000a00 */
[----:B------:R-:W-:-:S04]  /*214d0*/  LOP3.LUT R0, R0, 0xfffffffb, RZ, 0xc0, !PT ;  /* 0xfffffffb00007812 */ /* 0x000fc800078ec0ff */
[----:B------:R-:W-:Y:S02]  /*214e0*/  @P3 LOP3.LUT R0, R0, 0x4, RZ, 0xfc, !PT ;  /* 0x0000000400003812 */ /* 0x000fe400078efcff */
[----:B------:R-:W-:Y:S02]  /*214f0*/  ISETP.LT.OR P3, PT, R28, 0x11, !P2 ;  /* 0x000000111c00780c */ /* 0x000fe40005761670 */
[----:B------:R-:W-:Y:S02]  /*21500*/  F2FP.SATFINITE.E4M3.F32.PACK_AB_MERGE_C R12, RZ, R12, RZ ;  /* 0x0000000cff0c723e */ /* 0x000fe400048070ff */
[----:B------:R-:W-:-:S03]  /*21510*/  @!P4 IADD3 R13, P5, P6, R3, R24, R8 ;  /* 0x00000018030dc210 */ /* 0x000fc60007ebe008 */
[----:B------:R1:W-:Y:S01]  /*21520*/  @!P1 STG.E.U8 desc[UR40][R16.64+0x9], R12 ;  /* 0x0000090c10009986 */ /* 0x0003e2000c101128 */
[----:B0-----:R-:W-:-:S05]  /*21530*/  @!P4 IADD3 R14, P1, R13, R14, RZ ;  /* 0x0000000e0d0ec210 */ /* 0x001fca0007f3e0ff */
[----:B-1----:R-:W0:Y:S01]  /*21540*/  @!P3 LDC.64 R12, c[0x0][0x5c0] ;  /* 0x00017000ff0cbb82 */ /* 0x002e220000000a00 */
[----:B------:R-:W-:-:S05]  /*21550*/  @!P4 IADD3.X R25, R4, R30, R7, P5, P6 ;  /* 0x0000001e0419c210 */ /* 0x000fca0002fec407 */
[----:B------:R-:W-:Y:S01]  /*21560*/  @!P4 IMAD.X R15, R25, 0x1, R15, P1 ;  /* 0x00000001190fc824 */ /* 0x000fe200008e060f */
[----:B0-----:R-:W-:-:S04]  /*21570*/  @!P3 IADD3 R42, P5, P6, R24, R12, R10 ;  /* 0x0000000c182ab210 */ /* 0x001fc80007ebe00a */
[----:B------:R-:W-:Y:S01]  /*21580*/  @!P3 IADD3.X R43, R30, R13, R9, P5, P6 ;  /* 0x0000000d1e2bb210 */ /* 0x000fe20002fec409 */
[----:B----4-:R-:W-:Y:S02]  /*21590*/  FMUL R12, R31, UR33 ;  /* 0x000000211f0c7c20 */ /* 0x010fe40008400000 */
[----:B------:R-:W4:Y:S03]  /*215a0*/  LDL.LU R31, [R1+0x9c] ;  /* 0x00009c00011f7983 */ /* 0x000f260000300800 */
[----:B------:R-:W-:-:S05]  /*215b0*/  F2FP.SATFINITE.E4M3.F32.PACK_AB_MERGE_C R12, RZ, R12, RZ ;  /* 0x0000000cff0c723e */ /* 0x000fca00048070ff */
[----:B------:R0:W-:Y:S01]  /*215c0*/  @!P4 STG.E.U8 desc[UR40][R14.64+0x8], R12 ;  /* 0x0000080c0e00c986 */ /* 0x0001e2000c101128 */
[----:B------:R-:W-:-:S13]  /*215d0*/  ISETP.LT.OR P4, PT, R28, 0xa, !P0 ;  /* 0x0000000a1c00780c */ /* 0x000fda0004781670 */
[----:B0-----:R-:W0:Y:S01]  /*215e0*/  @!P4 LDC.64 R12, c[0x0][0x5c0] ;  /* 0x00017000ff0ccb82 */ /* 0x001e220000000a00 */
[----:B------:R-:W-:Y:S02]  /*215f0*/  ISETP.LT.OR P1, PT, R28, 0x12, !P2 ;  /* 0x000000121c00780c */ /* 0x000fe40005721670 */
[----:B------:R-:W-:-:S04]  /*21600*/  @!P4 IADD3 R14, P5, P6, R3, R24, R8 ;  /* 0x00000018030ec210 */ /* 0x000fc80007ebe008 */
[----:B------:R-:W-:Y:S02]  /*21610*/  @!P4 IADD3.X R15, R4, R30, R7, P5, P6 ;  /* 0x0000001e040fc210 */ /* 0x000fe40002fec407 */
[----:B0-----:R-:W-:-:S05]  /*21620*/  @!P4 IADD3 R14, P5, R14, R12, RZ ;  /* 0x0000000c0e0ec210 */ /* 0x001fca0007fbe0ff */
[----:B------:R-:W-:Y:S02]  /*21630*/  @!P4 IMAD.X R15, R15, 0x1, R13, P5 ;  /* 0x000000010f0fc824 */ /* 0x000fe400028e060d */
[----:B------:R-:W0:Y:S02]  /*21640*/  @!P1 LDC.64 R12, c[0x0][0x5c0] ;  /* 0x00017000ff0c9b82 */ /* 0x000e240000000a00 */
[----:B0-----:R-:W-:Y:S01]  /*21650*/  @!P1 IADD3 R16, P5, P6, R24, R12, R10 ;  /* 0x0000000c18109210 */ /* 0x001fe20007ebe00a */
[----:B--2---:R-:W-:Y:S02]  /*21660*/  FMUL R12, R29, UR33 ;  /* 0x000000211d0c7c20 */ /* 0x004fe40008400000 */
[----:B------:R-:W2:Y:S01]  /*21670*/  LDL.LU R29, [R1+0xa0] ;  /* 0x0000a000011d7983 */ /* 0x000ea20000300800 */
[----:B------:R-:W-:Y:S02]  /*21680*/  @!P1 IADD3.X R17, R30, R13, R9, P5, P6 ;  /* 0x0000000d1e119210 */ /* 0x000fe40002fec409 */
[----:B------:R-:W-:-:S02]  /*21690*/  ISETP.LT.OR P6, PT, R28, 0x19, !P2 ;  /* 0x000000191c00780c */ /* 0x000fc400057c1670 */
[----:B------:R-:W-:-:S05]  /*216a0*/  F2FP.SATFINITE.E4M3.F32.PACK_AB_MERGE_C R12, RZ, R12, RZ ;  /* 0x0000000cff0c723e */ /* 0x000fca00048070ff */
[----:B------:R0:W-:Y:S01]  /*216b0*/  @!P4 STG.E.U8 desc[UR40][R14.64+0x9], R12 ;  /* 0x0000090c0e00c986 */ /* 0x0001e2000c101128 */
[----:B------:R-:W-:-:S05]  /*216c0*/  LOP3.LUT R0, R0, 0xfffffbff, RZ, 0xc0, !PT ;  /* 0xfffffbff00007812 */ /* 0x000fca00078ec0ff */
[----:B0-----:R-:W0:Y:S01]  /*216d0*/  @!P6 LDC.64 R12, c[0x0][0x5c0] ;  /* 0x00017000ff0ceb82 */ /* 0x001e220000000a00 */
[----:B------:R-:W-:-:S04]  /*216e0*/  @P3 LOP3.LUT R0, R0, 0x400, RZ, 0xfc, !PT ;  /* 0x0000040000003812 */ /* 0x000fc800078efcff */
[C---:B------:R-:W-:Y:S02]  /*216f0*/  LOP3.LUT P3, RZ, R0.reuse, 0x10, RZ, 0xc0, !PT ;  /* 0x0000001000ff7812 */ /* 0x040fe4000786c0ff */
[----:B------:R-:W-:Y:S02]  /*21700*/  LOP3.LUT R0, R0, 0xfffffffd, RZ, 0xc0, !PT ;  /* 0xfffffffd00007812 */ /* 0x000fe400078ec0ff */
[----:B------:R-:W-:Y:S02]  /*21710*/  ISETP.LT.OR P2, PT, R28, 0x1a, !P2 ;  /* 0x0000001a1c00780c */ /* 0x000fe40005741670 */
[----:B------:R-:W-:Y:S02]  /*21720*/  @P1 LOP3.LUT R0, R0, 0x2, RZ, 0xfc, !PT ;  /* 0x0000000200001812 */ /* 0x000fe400078efcff */
[----:B------:R-:W-:Y:S02]  /*21730*/  LOP3.LUT P1, RZ, R5, 0x2000000, RZ, 0xc0, !PT ;  /* 0x0200000005ff7812 */ /* 0x000fe4000782c0ff */
[----:B0-----:R-:W-:Y:S01]  /*21740*/  @!P6 IADD3 R40, P4, P5, R24, R12, R10 ;  /* 0x0000000c1828e210 */ /* 0x001fe20007d9e00a */
[----:B---3--:R-:W-:-:S02]  /*21750*/  FMUL R12, R44, UR33 ;  /* 0x000000212c0c7c20 */ /* 0x008fc40008400000 */
[----:B------:R-:W3:Y:S03]  /*21760*/  LDL.LU R44, [R1+0xa4] ;  /* 0x0000a400012c7983 */ /* 0x000ee60000300800 */
[----:B------:R-:W-:Y:S02]  /*21770*/  F2FP.SATFINITE.E4M3.F32.PACK_AB_MERGE_C R12, RZ, R12, RZ ;  /* 0x0000000cff0c723e */ /* 0x000fe400048070ff */
[----:B------:R-:W-:-:S03]  /*21780*/  @!P6 IADD3.X R41, R30, R13, R9, P4, P5 ;  /* 0x0000000d1e29e210 */ /* 0x000fc600027ea409 */
[----:B------:R0:W-:Y:S02]  /*21790*/  @!P1 STG.E.U8 desc[UR40][R32.64+0x10], R12 ;  /* 0x0000100c20009986 */ /* 0x0001e4000c101128 */
[----:B0-----:R-:W0:Y:S01]  /*217a0*/  @!P2 LDC.64 R12, c[0x0][0x5c0] ;  /* 0x00017000ff0cab82 */ /* 0x001e220000000a00 */
[----:B------:R-:W-:-:S04]  /*217b0*/  LOP3.LUT R0, R0, 0xffffefff, RZ, 0xc0, !PT ;  /* 0xffffefff00007812 */ /* 0x000fc800078ec0ff */
[----:B------:R-:W-:-:S04]  /*217c0*/  @P6 LOP3.LUT R0, R0, 0x1000, RZ, 0xfc, !PT ;  /* 0x0000100000006812 */ /* 0x000fc800078efcff */
[----:B------:R-:W-:Y:S02]  /*217d0*/  LOP3.LUT R0, R0, 0xfffff7ff, RZ, 0xc0, !PT ;  /* 0xfffff7ff00007812 */ /* 0x000fe400078ec0ff */
[----:B0-----:R-:W-:-:S04]  /*217e0*/  @!P2 IADD3 R32, P4, P5, R24, R12, R10 ;  /* 0x0000000c1820a210 */ /* 0x001fc80007d9e00a */
[----:B------:R-:W-:Y:S02]  /*217f0*/  @!P2 IADD3.X R33, R30, R13, R9, P4, P5 ;  /* 0x0000000d1e21a210 */ /* 0x000fe400027ea409 */
[----:B------:R-:W-:Y:S02]  /*21800*/  ISETP.LT.OR P4, PT, R28, 0x11, !P0 ;  /* 0x000000111c00780c */ /* 0x000fe40004781670 */
[----:B------:R-:W-:Y:S01]  /*21810*/  @P2 LOP3.LUT R0, R0, 0x800, RZ, 0xfc, !PT ;  /* 0x0000080000002812 */ /* 0x000fe200078efcff */
[----:B----4-:R-:W-:Y:S02]  /*21820*/  FMUL R12, R31, UR33 ;  /* 0x000000211f0c7c20 */ /* 0x010fe40008400000 */
[----:B------:R-:W4:Y:S01]  /*21830*/  LDL.LU R31, [R1+0xa8] ;  /* 0x0000a800011f7983 */ /* 0x000f220000300800 */
[----:B------:R-:W-:-:S07]  /*21840*/  LOP3.LUT P2, RZ, R0, 0x20, RZ, 0xc0, !PT ;  /* 0x0000002000ff7812 */ /* 0x000fce000784c0ff */
[----:B------:R-:W0:Y:S01]  /*21850*/  @!P4 LDC.64 R14, c[0x0][0x5c0] ;  /* 0x00017000ff0ecb82 */ /* 0x000e220000000a00 */
[C---:B------:R-:W-:Y:S02]  /*21860*/  LOP3.LUT P1, RZ, R5.reuse, 0x1000000, RZ, 0xc0, !PT ;  /* 0x0100000005ff7812 */ /* 0x040fe4000782c0ff */
        /* <DEDUP_REMOVED lines=8> */
[----:B------:R-:W-:Y:S02]  /*218f0*/  @!P4 IADD3.X R25, R4, R30, R7, P5, P6 ;  /* 0x0000001e0419c210 */ /* 0x000fe40002fec407 */
[----:B0-----:R-:W-:Y:S01]  /*21900*/  @!P2 IADD3 R50, P5, P6, R24, R12, R3 ;  /* 0x0000000c1832a210 */ /* 0x001fe20007ebe003 */
[----:B--2---:R-:W-:Y:S02]  /*21910*/  FMUL R12, R29, UR33 ;  /* 0x000000211d0c7c20 */ /* 0x004fe40008400000 */
[----:B------:R-:W2:Y:S01]  /*21920*/  LDL.LU R29, [R1+0xac] ;  /* 0x0000ac00011d7983 */ /* 0x000ea20000300800 */
[----:B------:R-:W-:Y:S02]  /*21930*/  @!P4 IMAD.X R15, R25, 0x1, R15, P3 ;  /* 0x00000001190fc824 */ /* 0x000fe400018e060f */
[----:B------:R-:W-:Y:S01]  /*21940*/  F2FP.SATFINITE.E4M3.F32.PACK_AB_MERGE_C R12, RZ, R12, RZ ;  /* 0x0000000cff0c723e */ /* 0x000fe200048070ff */
[----:B------:R-:W2:Y:S04]  /*21950*/  LDL.LU R46, [R1+0xb0] ;  /* 0x0000b000012e7983 */ /* 0x000ea80000300800 */
[----:B------:R0:W-:Y:S01]  /*21960*/  @!P4 STG.E.U8 desc[UR40][R14.64+0x10], R12 ;  /* 0x0000100c0e00c986 */ /* 0x0001e2000c101128 */
[----:B------:R-:W-:-:S02]  /*21970*/  ISETP.LT.OR P4, PT, R28, 0x12, !P0 ;  /* 0x000000121c00780c */ /* 0x000fc40004781670 */
[----:B------:R-:W-:-:S11]  /*21980*/  @!P2 IADD3.X R51, R30, R13, R4, P5, P6 ;  /* 0x0000000d1e33a210 */ /* 0x000fd60002fec404 */
        /* <DEDUP_REMOVED lines=8> */
[----:B---3--:R-:W-:-:S03]  /*21a10*/  FMUL R12, R44, UR33 ;  /* 0x000000212c0c7c20 */ /* 0x008fc60008400000 */
[----:B------:R-:W-:Y:S02]  /*21a20*/  @!P3 IADD3.X R23, R30, R13, R4, P5, P6 ;  /* 0x0000000d1e17b210 */ /* 0x000fe40002fec404 */
[----:B------:R-:W-:Y:S02]  /*21a30*/  ISETP.LT.OR P6, PT, R28, 0x29, !P1 ;  /* 0x000000291c00780c */ /* 0x000fe40004fc1670 */
[----:B------:R-:W-:-:S05]  /*21a40*/  F2FP.SATFINITE.E4M3.F32.PACK_AB_MERGE_C R12, RZ, R12, RZ ;  /* 0x0000000cff0c723e */ /* 0x000fca00048070ff */
[----:B------:R0:W-:Y:S06]  /*21a50*/  @!P4 STG.E.U8 desc[UR40][R14.64+0x11], R12 ;  /* 0x0000110c0e00c986 */ /* 0x0001ec000c101128 */
[----:B0-----:R-:W0:Y:S01]  /*21a60*/  @!P6 LDC.64 R12, c[0x0][0x5c0] ;  /* 0x00017000ff0ceb82 */ /* 0x001e220000000a00 */
[----:B------:R-:W-:Y:S02]  /*21a70*/  LOP3.LUT P2, RZ, R5, 0x800000, RZ, 0xc0, !PT ;  /* 0x0080000005ff7812 */ /* 0x000fe4000784c0ff */
[----:B0-----:R-:W-:Y:S01]  /*21a80*/  @!P6 IADD3 R48, P4, P5, R24, R12, R3 ;  /* 0x0000000c1830e210 */ /* 0x001fe20007d9e003 */
[----:B----4-:R-:W-:-:S02]  /*21a90*/  FMUL R12, R31, UR33 ;  /* 0x000000211f0c7c20 */ /* 0x010fc40008400000 */
[----:B------:R-:W3:Y:S03]  /*21aa0*/  LDL.LU R31, [R1+0xb4] ;  /* 0x0000b400011f7983 */ /* 0x000ee60000300800 */
[----:B------:R-:W-:-:S05]  /*21ab0*/  F2FP.SATFINITE.E4M3.F32.PACK_AB_MERGE_C R12, RZ, R12, RZ ;  /* 0x0000000cff0c723e */ /* 0x000fca00048070ff */
[----:B------:R0:W-:Y:S01]  /*21ac0*/  @!P2 STG.E.U8 desc[UR40][R34.64+0x18], R12 ;  /* 0x0000180c2200a986 */ /* 0x0001e2000c101128 */
[----:B------:R-:W-:Y:S02]  /*21ad0*/  ISETP.LT.OR P2, PT, R28, 0x2a, !P1 ;  /* 0x0000002a1c00780c */ /* 0x000fe40004f41670 */
[----:B------:R-:W-:-:S11]  /*21ae0*/  @!P6 IADD3.X R49, R30, R13, R4, P4, P5 ;  /* 0x0000000d1e31e210 */ /* 0x000fd600027ea404 */
[----:B0-----:R-:W0:Y:S02]  /*21af0*/  @!P2 LDC.64 R12, c[0x0][0x5c0] ;  /* 0x00017000ff0cab82 */ /* 0x001e240000000a00 */
[----:B0-----:R-:W-:-:S04]  /*21b00*/  @!P2 IADD3 R44, P4, P5, R24, R12, R3 ;  /* 0x0000000c182ca210 */ /* 0x001fc80007d9e003 */
[----:B------:R-:W-:Y:S02]  /*21b10*/  @!P2 IADD3.X R45, R30, R13, R4, P4, P5 ;  /* 0x0000000d1e2da210 */ /* 0x000fe400027ea404 */
[----:B------:R-:W-:Y:S02]  /*21b20*/  ISETP.LT.OR P4, PT, R28, 0x19, !P0 ;  /* 0x000000191c00780c */ /* 0x000fe40004781670 */
[----:B------:R-:W-:-:S11]  /*21b30*/  LOP3.LUT P3, RZ, R5, 0x400000, RZ, 0xc0, !PT ;  /* 0x0040000005ff7812 */ /* 0x000fd6000786c0ff */
[----:B------:R-:W0:Y:S01]  /*21b40*/  @!P4 LDC.64 R14, c[0x0][0x5c0] ;  /* 0x00017000ff0ecb82 */ /* 0x000e220000000a00 */
[----:B--2---:R-:W-:Y:S02]  /*21b50*/  FMUL R12, R29, UR33 ;  /* 0x000000211d0c7c20 */ /* 0x004fe40008400000 */
[----:B------:R-:W2:Y:S01]  /*21b60*/  LDL.LU R29, [R1+0xb8] ;  /* 0x0000b800011d7983 */ /* 0x000ea20000300800 */
[----:B------:R-:W-:Y:S02]  /*21b70*/  ISETP.LT.OR P2, PT, R28, 0x31, !P1 ;  /* 0x000000311c00780c */ /* 0x000fe40004f41670 */
[----:B------:R-:W-:Y:S01]  /*21b80*/  F2FP.SATFINITE.E4M3.F32.PACK_AB_MERGE_C R12, RZ, R12, RZ ;  /* 0x0000000cff0c723e */ /* 0x000fe200048070ff */
[----:B------:R-:W4:Y:S01]  /*21b90*/  LDL.LU R52, [R1+0xbc] ;  /* 0x0000bc0001347983 */ /* 0x000f220000300800 */
[----:B------:R-:W-:-:S03]  /*21ba0*/  @!P4 IADD3 R13, P5, P6, R3, R24, R8 ;  /* 0x00000018030dc210 */ /* 0x000fc60007ebe008 */
[----:B------:R1:W-:Y:S01]  /*21bb0*/  @!P3 STG.E.U8 desc[UR40][R18.64+0x19], R12 ;  /* 0x0000190c1200b986 */ /* 0x0003e2000c101128 */
[----:B0-----:R-:W-:-:S05]  /*21bc0*/  @!P4 IADD3 R14, P3, R13, R14, RZ ;  /* 0x0000000e0d0ec210 */ /* 0x001fca0007f7e0ff */
[----:B-1----:R-:W0:Y:S01]  /*21bd0*/  @!P2 LDC.64 R12, c[0x0][0x5c0] ;  /* 0x00017000ff0cab82 */ /* 0x002e220000000a00 */
[----:B------:R-:W-:-:S05]  /*21be0*/  @!P4 IADD3.X R25, R4, R30, R7, P5, P6 ;  /* 0x0000001e0419c210 */ /* 0x000fca0002fec407 */
[----:B------:R-:W-:Y:S01]  /*21bf0*/  @!P4 IMAD.X R15, R25, 0x1, R15, P3 ;  /* 0x00000001190fc824 */ /* 0x000fe200018e060f */
[----:B0-----:R-:W-:Y:S01]  /*21c00*/  @!P2 IADD3 R58, P5, P6, R24, R12, R3 ;  /* 0x0000000c183aa210 */ /* 0x001fe20007ebe003 */
[----:B------:R-:W-:-:S05]  /*21c10*/  FMUL R12, R46, UR33 ;  /* 0x000000212e0c7c20 */ /* 0x000fca0008400000 */
[----:B------:R-:W-:-:S05]  /*21c20*/  F2FP.SATFINITE.E4M3.F32.PACK_AB_MERGE_C R12, RZ, R12, RZ ;  /* 0x0000000cff0c723e */ /* 0x000fca00048070ff */
[----:B------:R0:W-:Y:S01]  /*21c30*/  @!P4 STG.E.U8 desc[UR40][R14.64+0x18], R12 ;  /* 0x0000180c0e00c986 */ /* 0x0001e2000c101128 */
[----:B------:R-:W-:Y:S02]  /*21c40*/  ISETP.LT.OR P4, PT, R28, 0x1a, !P0 ;  /* 0x0000001a1c00780c */ /* 0x000fe40004781670 */
        /* <DEDUP_REMOVED lines=8> */
[----:B0-----:R-:W-:-:S04]  /*21cd0*/  @!P3 IADD3 R34, P5, P6, R24, R12, R3 ;  /* 0x0000000c1822b210 */ /* 0x001fc80007ebe003 */
[----:B------:R-:W-:Y:S02]  /*21ce0*/  @!P3 IADD3.X R35, R30, R13, R4, P5, P6 ;  /* 0x0000000d1e23b210 */ /* 0x000fe40002fec404 */
[----:B------:R-:W-:Y:S01]  /*21cf0*/  ISETP.LT.OR P6, PT, R28, 0x39, !P1 ;  /* 0x000000391c00780c */ /* 0x000fe20004fc1670 */
[----:B---3--:R-:W-:-:S05]  /*21d00*/  FMUL R12, R31, UR33 ;  /* 0x000000211f0c7c20 */ /* 0x008fca0008400000 */
[----:B------:R-:W-:-:S05]  /*21d10*/  F2FP.SATFINITE.E4M3.F32.PACK_AB_MERGE_C R12, RZ, R12, RZ ;  /* 0x0000000cff0c723e */ /* 0x000fca00048070ff */
[----:B------:R0:W-:Y:S02]  /*21d20*/  @!P4 STG.E.U8 desc[UR40][R14.64+0x19], R12 ;  /* 0x0000190c0e00c986 */ /* 0x0001e4000c101128 */
[----:B0-----:R-:W0:Y:S02]  /*21d30*/  @!P6 LDC.64 R12, c[0x0][0x5c0] ;  /* 0x00017000ff0ceb82 */ /* 0x001e240000000a00 */
[----:B0-----:R-:W-:Y:S01]  /*21d40*/  @!P6 IADD3 R56, P4, P5, R24, R12, R3 ;  /* 0x0000000c1838e210 */ /* 0x001fe20007d9e003 */
[----:B--2---:R-:W-:Y:S02]  /*21d50*/  FMUL R12, R29, UR33 ;  /* 0x000000211d0c7c20 */ /* 0x004fe40008400000 */
[----:B------:R-:W2:Y:S01]  /*21d60*/  LDL.LU R29, [R1+0xc0] ;  /* 0x0000c000011d7983 */ /* 0x000ea20000300800 */
[----:B------:R-:W-:-:S03]  /*21d70*/  LOP3.LUT R0, R0, 0xffff7fff, RZ, 0xc0, !PT ;  /* 0xffff7fff00007812 */ /* 0x000fc600078ec0ff */
[----:B------:R-:W3:Y:S01]  /*21d80*/  LDL.LU R31, [R1+0xc4] ;  /* 0x0000c400011f7983 */ /* 0x000ee20000300800 */
[----:B------:R-:W-:Y:S02]  /*21d90*/  @P2 LOP3.LUT R0, R0, 0x8000, RZ, 0xfc, !PT ;  /* 0x0000800000002812 */ /* 0x000fe400078efcff */
[C---:B------:R-:W-:Y:S02]  /*21da0*/  LOP3.LUT P2, RZ, R5.reuse, 0x200000, RZ, 0xc0, !PT ;  /* 0x0020000005ff7812 */ /* 0x040fe4000784c0ff */
[----:B------:R-:W-:-:S04]  /*21db0*/  LOP3.LUT R5, R5, 0xffff7fff, RZ, 0xc0, !PT ;  /* 0xffff7fff05057812 */ /* 0x000fc800078ec0ff */
[----:B------:R-:W-:Y:S02]  /*21dc0*/  @P0 LOP3.LUT R5, R5, 0x8000, RZ, 0xfc, !PT ;  /* 0x0000800005050812 */ /* 0x000fe400078efcff */
[----:B------:R-:W-:Y:S02]  /*21dd0*/  LOP3.LUT P0, RZ, R0, 0x80, RZ, 0xc0, !PT ;  /* 0x0000008000ff7812 */ /* 0x000fe4000780c0ff */
[----:B------:R-:W-:-:S11]  /*21de0*/  F2FP.SATFINITE.E4M3.F32.PACK_AB_MERGE_C R12, RZ, R12, RZ ;  /* 0x0000000cff0c723e */ /* 0x000fd600048070ff */
[----:B------:R0:W-:Y:S01]  /*21df0*/  @!P0 STG.E.U8 desc[UR40][R36.64], R12 ;  /* 0x0000000c24008986 */ /* 0x0001e2000c101128 */
[----:B------:R-:W-:Y:S02]  /*21e00*/  ISETP.LT.OR P0, PT, R28, 0x3a, !P1 ;  /* 0x0000003a1c00780c */ /* 0x000fe40004f01670 */
[----:B------:R-:W-:Y:S02]  /*21e10*/  @!P6 IADD3.X R57, R30, R13, R4, P4, P5 ;  /* 0x0000000d1e39e210 */ /* 0x000fe400027ea404 */
[----:B------:R-:W-:-:S09]  /*21e20*/  LOP3.LUT R0, R0, 0xfffffffe, RZ, 0xc0, !PT ;  /* 0xfffffffe00007812 */ /* 0x000fd200078ec0ff */
[----:B0-----:R-:W0:Y:S01]  /*21e30*/  @!P0 LDC.64 R12, c[0x0][0x5c0] ;  /* 0x00017000ff0c8b82 */ /* 0x001e220000000a00 */
[----:B------:R-:W-:-:S04]  /*21e40*/  @P3 LOP3.LUT R0, R0, 0x1, RZ, 0xfc, !PT ;  /* 0x0000000100003812 */ /* 0x000fc800078efcff */
[----:B------:R-:W-:-:S04]  /*21e50*/  LOP3.LUT R0, R0, 0xfffeffff, RZ, 0xc0, !PT ;  /* 0xfffeffff00007812 */ /* 0x000fc800078ec0ff */
[----:B------:R-:W-:Y:S02]  /*21e60*/  @P6 LOP3.LUT R0, R0, 0x10000, RZ, 0xfc, !PT ;  /* 0x0001000000006812 */ /* 0x000fe400078efcff */
[----:B------:R-:W-:Y:S02]  /*21e70*/  LOP3.LUT P3, RZ, R5, 0x100000, RZ, 0xc0, !PT ;  /* 0x0010000005ff7812 */ /* 0x000fe4000786c0ff */
[----:B------:R-:W-:-:S04]  /*21e80*/  LOP3.LUT R0, R0, 0xffffff7f, RZ, 0xc0, !PT ;  /* 0xffffff7f00007812 */ /* 0x000fc800078ec0ff */
[----:B------:R-:W-:Y:S02]  /*21e90*/  @P0 LOP3.LUT R0, R0, 0x80, RZ, 0xfc, !PT ;  /* 0x0000008000000812 */ /* 0x000fe400078efcff */
[----:B0-----:R-:W-:-:S04]  /*21ea0*/  @!P0 IADD3 R46, P4, P5, R24, R12, R3 ;  /* 0x0000000c182e8210 */ /* 0x001fc80007d9e003 */
[----:B------:R-:W-:Y:S02]  /*21eb0*/  @!P0 IADD3.X R47, R30, R13, R4, P4, P5 ;  /* 0x0000000d1e2f8210 */ /* 0x000fe400027ea404 */
[----:B------:R-:W-:-:S13]  /*21ec0*/  ISETP.LT.OR P0, PT, R28, 0x21, !P3 ;  /* 0x000000211c00780c */ /* 0x000fda0005f01670 */
[----:B------:R-:W0:Y:S01]  /*21ed0*/  @!P0 LDC.64 R12, c[0x0][0x5c0] ;  /* 0x00017000ff0c8b82 */ /* 0x000e220000000a00 */
[----:B------:R-:W-:-:S04]  /*21ee0*/  LOP3.LUT R5, R5, 0xfffdffff, RZ, 0xc0, !PT ;  /* 0xfffdffff05057812 */ /* 0x000fc800078ec0ff */
[----:B------:R-:W-:Y:S02]  /*21ef0*/  @P1 LOP3.LUT R5, R5, 0x20000, RZ, 0xfc, !PT ;  /* 0x0002000005051812 */ /* 0x000fe400078efcff */
[----:B------:R-:W-:Y:S02]  /*21f00*/  ISETP.GE.AND P1, PT, R11, 0x109, PT ;  /* 0x000001090b00780c */ /* 0x000fe40003f26270 */
[----:B0-----:R-:W-:Y:S01]  /*21f10*/  @!P0 IADD3 R54, P4, P5, R24, R12, R8 ;  /* 0x0000000c18368210 */ /* 0x001fe20007d9e008 */
[----:B----4-:R-:W-:-:S03]  /*21f20*/  FMUL R12, R52, UR33 ;  /* 0x00000021340c7c20 */ /* 0x010fc60008400000 */
[----:B------:R-:W-:Y:S02]  /*21f30*/  @!P0 IADD3.X R55, R30, R13, R7, P4, P5 ;  /* 0x0000000d1e378210 */ /* 0x000fe400027ea407 */
[----:B------:R-:W-:Y:S02]  /*21f40*/  ISETP.LT.OR P4, PT, R28, 0x1, !P1 ;  /* 0x000000011c00780c */ /* 0x000fe40004f81670 */
[----:B------:R-:W-:-:S05]  /*21f50*/  F2FP.SATFINITE.E4M3.F32.PACK_AB_MERGE_C R12, RZ, R12, RZ ;  /* 0x0000000cff0c723e */ /* 0x000fca00048070ff */
[----:B------:R0:W-:Y:S06]  /*21f60*/  @!P2 STG.E.U8 desc[UR40][R26.64+0x1], R12 ;  /* 0x0000010c1a00a986 */ /* 0x0001ec000c101128 */
[----:B0-----:R-:W0:Y:S01]  /*21f70*/  @!P4 LDC.64 R12, c[0x0][0x5c0] ;  /* 0x00017000ff0ccb82 */ /* 0x001e220000000a00 */
[----:B------:R-:W-:-:S04]  /*21f80*/  @!P4 IADD3 R14, P2, P5, R3, R24, R10 ;  /* 0x00000018030ec210 */ /* 0x000fc80007d5e00a */
[----:B------:R-:W-:Y:S02]  /*21f90*/  @!P4 IADD3.X R15, R4, R30, R9, P2, P5 ;  /* 0x0000001e040fc210 */ /* 0x000fe400017ea409 */
[----:B0-----:R-:W-:Y:S02]  /*21fa0*/  @!P4 IADD3 R12, P2, R14, R12, RZ ;  /* 0x0000000c0e0cc210 */ /* 0x001fe40007f5e0ff */
[----:B------:R-:W-:-:S04]  /*21fb0*/  LOP3.LUT R5, R5, 0xfffeffff, RZ, 0xc0, !PT ;  /* 0xfffeffff05057812 */ /* 0x000fc800078ec0ff */
[----:B------:R-:W-:Y:S02]  /*21fc0*/  @P0 LOP3.LUT R5, R5, 0x10000, RZ, 0xfc, !PT ;  /* 0x0001000005050812 */ /* 0x000fe400078efcff */
[----:B------:R-:W-:Y:S02]  /*21fd0*/  LOP3.LUT P0, RZ, R0, 0x4, RZ, 0xc0, !PT ;  /* 0x0000000400ff7812 */ /* 0x000fe4000780c0ff */
[----:B------:R-:W-:Y:S01]  /*21fe0*/  LOP3.LUT R5, R5, 0xfff7ffff, RZ, 0xc0, !PT ;  /* 0xfff7ffff05057812 */ /* 0x000fe200078ec0ff */
[----:B------:R-:W-:Y:S01]  /*21ff0*/  @!P4 IMAD.X R13, R15, 0x1, R13, P2 ;  /* 0x000000010f0dc824 */ /* 0x000fe200010e060d */
[----:B------:R-:W-:-:S09]  /*22000*/  ISETP.LT.OR P2, PT, R28, 0x2, !P1 ;  /* 0x000000021c00780c */ /* 0x000fd20004f41670 */
[----:B------:R-:W-:Y:S02]  /*22010*/  @P0 LOP3.LUT R5, R5, 0x80000, RZ, 0xfc, !PT ;  /* 0x0008000005050812 */ /* 0x000fe400078efcff */
[----:B------:R-:W-:Y:S01]  /*22020*/  ISETP.LT.OR P0, PT, R28, 0x22, !P3 ;  /* 0x000000221c00780c */ /* 0x000fe20005f01670 */
[----:B--2---:R-:W-:Y:S02]  /*22030*/  FMUL R14, R29, UR33 ;  /* 0x000000211d0e7c20 */ /* 0x004fe40008400000 */
[----:B------:R-:W2:Y:S04]  /*22040*/  LDL.LU R29, [R1+0xc8] ;  /* 0x0000c800011d7983 */ /* 0x000ea80000300800 */
[----:B------:R-:W4:Y:S01]  /*22050*/  LDL.LU R52, [R1+0xcc] ;  /* 0x0000cc0001347983 */ /* 0x000f220000300800 */
[----:B------:R-:W-:-:S05]  /*22060*/  F2FP.SATFINITE.E4M3.F32.PACK_AB_MERGE_C R14, RZ, R14, RZ ;  /* 0x0000000eff0e723e */ /* 0x000fca00048070ff */
[----:B------:R0:W-:Y:S02]  /*22070*/  @!P4 STG.E.U8 desc[UR40][R12.64], R14 ;  /* 0x0000000e0c00c986 */ /* 0x0001e4000c101128 */
[----:B0-----:R-:W0:Y:S08]  /*22080*/  @!P2 LDC.64 R14, c[0x0][0x5c0] ;  /* 0x00017000ff0eab82 */ /* 0x001e300000000a00 */
[----:B------:R-:W1:Y:S01]  /*22090*/  @!P0 LDC.64 R12, c[0x0][0x5c0] ;  /* 0x00017000ff0c8b82 */ /* 0x000e620000000a00 */
[----:B------:R-:W-:-:S04]  /*220a0*/  @!P2 IADD3 R18, P5, P6, R3, R24, R10 ;  /* 0x000000180312a210 */ /* 0x000fc80007ebe00a */
[----:B------:R-:W-:Y:S02]  /*220b0*/  @!P2 IADD3.X R25, R4, R30, R9, P5, P6 ;  /* 0x0000001e0419a210 */ /* 0x000fe40002fec409 */
[----:B0-----:R-:W-:Y:S02]  /*220c0*/  @!P2 IADD3 R14, P4, R18, R14, RZ ;  /* 0x0000000e120ea210 */ /* 0x001fe40007f9e0ff */
[----:B-1----:R-:W-:Y:S01]  /*220d0*/  @!P0 IADD3 R18, P5, P6, R24, R12, R8 ;  /* 0x0000000c18128210 */ /* 0x002fe20007ebe008 */
[----:B---3--:R-:W-:Y:S02]  /*220e0*/  FMUL R12, R31, UR33 ;  /* 0x000000211f0c7c20 */ /* 0x008fe40008400000 */
[----:B------:R-:W3:Y:S01]  /*220f0*/  LDL.LU R31, [R1+0xd0] ;  /* 0x0000d000011f7983 */ /* 0x000ee20000300800 */
[----:B------:R-:W-:Y:S02]  /*22100*/  @!P0 IADD3.X R19, R30, R13, R7, P5, P6 ;  /* 0x0000000d1e138210 */ /* 0x000fe40002fec407 */
[----:B------:R-:W-:Y:S01]  /*22110*/  ISETP.LT.OR P5, PT, R28, 0x29, !P3 ;  /* 0x000000291c00780c */ /* 0x000fe20005fa1670 */
[----:B------:R-:W-:Y:S01]  /*22120*/  @!P2 IMAD.X R15, R25, 0x1, R15, P4 ;  /* 0x00000001190fa824 */ /* 0x000fe200020e060f */
[----:B------:R-:W-:-:S05]  /*22130*/  F2FP.SATFINITE.E4M3.F32.PACK_AB_MERGE_C R12, RZ, R12, RZ ;  /* 0x0000000cff0c723e */ /* 0x000fca00048070ff */
[----:B------:R0:W-:Y:S06]  /*22140*/  @!P2 STG.E.U8 desc[UR40][R14.64+0x1], R12 ;  /* 0x0000010c0e00a986 */ /* 0x0001ec000c101128 */
[----:B0-----:R-:W0:Y:S01]  /*22150*/  @!P5 LDC.64 R12, c[0x0][0x5c0] ;  /* 0x00017000ff0cdb82 */ /* 0x001e220000000a00 */
[----:B------:R-:W-:-:S04]  /*22160*/  LOP3.LUT R0, R0, 0xffffffbf, RZ, 0xc0, !PT ;  /* 0xffffffbf00007812 */ /* 0x000fc800078ec0ff */
[----:B------:R-:W-:-:S04]  /*22170*/  @P0 LOP3.LUT R0, R0, 0x40, RZ, 0xfc, !PT ;  /* 0x0000004000000812 */ /* 0x000fc800078efcff */
[C---:B------:R-:W-:Y:S02]  /*22180*/  LOP3.LUT P6, RZ, R0.reuse, 0x100, RZ, 0xc0, !PT ;  /* 0x0000010000ff7812 */ /* 0x040fe400078cc0ff */
[----:B------:R-:W-:-:S04]  /*22190*/  LOP3.LUT R0, R0, 0xfff7ffff, RZ, 0xc0, !PT ;  /* 0xfff7ffff00007812 */ /* 0x000fc800078ec0ff */
[----:B------:R-:W-:Y:S02]  /*221a0*/  @P5 LOP3.LUT R0, R0, 0x80000, RZ, 0xfc, !PT ;  /* 0x0008000000005812 */ /* 0x000fe400078efcff */
[----:B0-----:R-:W-:-:S04]  /*221b0*/  @!P5 IADD3 R36, P2, P4, R24, R12, R8 ;  /* 0x0000000c1824d210 */ /* 0x001fc80007c5e008 */
[----:B------:R-:W-:Y:S02]  /*221c0*/  @!P5 IADD3.X R37, R30, R13, R7, P2, P4 ;  /* 0x0000000d1e25d210 */ /* 0x000fe400017e8407 */
[----:B------:R-:W-:-:S13]  /*221d0*/  ISETP.LT.OR P5, PT, R28, 0x2a, !P3 ;  /* 0x0000002a1c00780c */ /* 0x000fda0005fa1670 */
[----:B------:R-:W0:Y:S02]  /*221e0*/  @!P5 LDC.64 R12, c[0x0][0x5c0] ;  /* 0x00017000ff0cdb82 */ /* 0x000e240000000a00 */
[----:B0-----:R-:W-:Y:S02]  /*221f0*/  @!P5 IADD3 R26, P2, P4, R24, R12, R8 ;  /* 0x0000000c181ad210 */ /* 0x001fe40007c5e008 */
[----:B------:R-:W-:Y:S02]  /*22200*/  LOP3.LUT R0, R0, 0xfffbffff, RZ, 0xc0, !PT ;  /* 0xfffbffff00007812 */ /* 0x000fe400078ec0ff */
[----:B------:R-:W-:Y:S02]  /*22210*/  @!P5 IADD3.X R27, R30, R13, R7, P2, P4 ;  /* 0x0000000d1e1bd210 */ /* 0x000fe400017e8407 */
[----:B------:R-:W-:Y:S02]  /*22220*/  @P5 LOP3.LUT R0, R0, 0x40000, RZ, 0xfc, !PT ;  /* 0x0004000000005812 */ /* 0x000fe400078efcff */
[----:B------:R-:W-:-:S02]  /*22230*/  ISETP.LT.OR P5, PT, R28, 0x31, !P3 ;  /* 0x000000311c00780c */ /* 0x000fc40005fa1670 */
[----:B------:R-:W-:Y:S01]  /*22240*/  LOP3.LUT P0, RZ, R5, 0x80000, RZ, 0xc0, !PT ;  /* 0x0008000005ff7812 */ /* 0x000fe2000780c0ff */
[----:B--2---:R-:W-:Y:S02]  /*22250*/  FMUL R12, R29, UR33 ;  /* 0x000000211d0c7c20 */ /* 0x004fe40008400000 */
[----:B------:R-:W2:Y:S04]  /*22260*/  LDL.LU R29, [R1+0xd4] ;  /* 0x0000d400011d7983 */ /* 0x000ea80000300800 */
[----:B------:R-:W2:Y:S01]  /*22270*/  LDL.LU R60, [R1+0xd8] ;  /* 0x0000d800013c7983 */ /* 0x000ea20000300800 */
[----:B------:R-:W-:-:S05]  /*22280*/  F2FP.SATFINITE.E4M3.F32.PACK_AB_MERGE_C R12, RZ, R12, RZ ;  /* 0x0000000cff0c723e */ /* 0x000fca00048070ff */
[----:B------:R0:W-:Y:S02]  /*22290*/  @!P6 STG.E.U8 desc[UR40][R38.64+0x8], R12 ;  /* 0x0000080c2600e986 */ /* 0x0001e4000c101128 */
[----:B0-----:R-:W0:Y:S02]  /*222a0*/  @!P5 LDC.64 R12, c[0x0][0x5c0] ;  /* 0x00017000ff0cdb82 */ /* 0x001e240000000a00 */
[----:B0-----:R-:W-:Y:S01]  /*222b0*/  @!P5 IADD3 R62, P2, P4, R24, R12, R8 ;  /* 0x0000000c183ed210 */ /* 0x001fe20007c5e008 */
[----:B----4-:R-:W-:-:S03]  /*222c0*/  FMUL R12, R52, UR33 ;  /* 0x00000021340c7c20 */ /* 0x010fc60008400000 */
[----:B------:R-:W-:Y:S02]  /*222d0*/  @!P5 IADD3.X R63, R30, R13, R7, P2, P4 ;  /* 0x0000000d1e3fd210 */ /* 0x000fe400017e8407 */
[----:B------:R-:W-:Y:S02]  /*222e0*/  ISETP.LT.OR P4, PT, R28, 0x9, !P1 ;  /* 0x000000091c00780c */ /* 0x000fe40004f81670 */
[----:B------:R-:W-:-:S05]  /*222f0*/  F2FP.SATFINITE.E4M3.F32.PACK_AB_MERGE_C R12, RZ, R12, RZ ;  /* 0x0000000cff0c723e */ /* 0x000fca00048070ff */
[----:B------:R0:W-:Y:S06]  /*22300*/  @!P0 STG.E.U8 desc[UR40][R20.64+0x9], R12 ;  /* 0x0000090c14008986 */ /* 0x0001ec000c101128 */
[----:B0-----:R-:W0:Y:S01]  /*22310*/  @!P4 LDC.64 R12, c[0x0][0x5c0] ;  /* 0x00017000ff0ccb82 */ /* 0x001e220000000a00 */
[----:B------:R-:W-:-:S04]  /*22320*/  LOP3.LUT R0, R0, 0xfffffeff, RZ, 0xc0, !PT ;  /* 0xfffffeff00007812 */ /* 0x000fc800078ec0ff */
[----:B------:R-:W-:Y:S02]  /*22330*/  @P5 LOP3.LUT R0, R0, 0x100, RZ, 0xfc, !PT ;  /* 0x0000010000005812 */ /* 0x000fe400078efcff */
[----:B------:R-:W-:-:S04]  /*22340*/  @!P4 IADD3 R14, P2, P5, R3, R24, R10 ;  /* 0x00000018030ec210 */ /* 0x000fc80007d5e00a */
[----:B------:R-:W-:Y:S02]  /*22350*/  @!P4 IADD3.X R15, R4, R30, R9, P2, P5 ;  /* 0x0000001e040fc210 */ /* 0x000fe400017ea409 */
[----:B0-----:R-:W-:Y:S01]  /*22360*/  @!P4 IADD3 R12, P2, R14, R12, RZ ;  /* 0x0000000c0e0cc210 */ /* 0x001fe20007f5e0ff */
[----:B---3--:R-:W-:Y:S02]  /*22370*/  FMUL R14, R31, UR33 ;  /* 0x000000211f0e7c20 */ /* 0x008fe40008400000 */
[----:B------:R-:W3:Y:S02]  /*22380*/  LDL.LU R31, [R1+0xdc] ;  /* 0x0000dc00011f7983 */ /* 0x000ee40000300800 */
[----:B------:R-:W-:Y:S01]  /*22390*/  @!P4 IMAD.X R13, R15, 0x1, R13, P2 ;  /* 0x000000010f0dc824 */ /* 0x000fe200010e060d */
[C---:B------:R-:W-:Y:S02]  /*223a0*/  ISETP.LT.OR P2, PT, R28.reuse, 0xa, !P1 ;  /* 0x0000000a1c00780c */ /* 0x040fe40004f41670 */
[----:B------:R-:W-:-:S02]  /*223b0*/  ISETP.LT.OR P0, PT, R28, 0x32, !P3 ;  /* 0x000000321c00780c */ /* 0x000fc40005f01670 */
[----:B------:R-:W-:-:S05]  /*223c0*/  F2FP.SATFINITE.E4M3.F32.PACK_AB_MERGE_C R14, RZ, R14, RZ ;  /* 0x0000000eff0e723e */ /* 0x000fca00048070ff */
[----:B------:R0:W-:Y:S04]  /*223d0*/  @!P4 STG.E.U8 desc[UR40][R12.64+0x8], R14 ;  /* 0x0000080e0c00c986 */ /* 0x0001e8000c101128 */
[----:B0-----:R-:W0:Y:S08]  /*223e0*/  @!P2 LDC.64 R14, c[0x0][0x5c0] ;  /* 0x00017000ff0eab82 */ /* 0x001e300000000a00 */
[----:B------:R-:W1:Y:S01]  /*223f0*/  @!P0 LDC.64 R12, c[0x0][0x5c0] ;  /* 0x00017000ff0c8b82 */ /* 0x000e620000000a00 */
[----:B------:R-:W-:-:S02]  /*22400*/  @!P2 IADD3 R20, P5, P6, R3, R24, R10 ;  /* 0x000000180314a210 */ /* 0x000fc40007ebe00a */
[----:B------:R-:W-:Y:S02]  /*22410*/  LOP3.LUT R0, R0, 0xfffffffb, RZ, 0xc0, !PT ;  /* 0xfffffffb00007812 */ /* 0x000fe400078ec0ff */
[----:B------:R-:W-:Y:S02]  /*22420*/  @!P2 IADD3.X R25, R4, R30, R9, P5, P6 ;  /* 0x0000001e0419a210 */ /* 0x000fe40002fec409 */
[----:B------:R-:W-:Y:S02]  /*22430*/  @P0 LOP3.LUT R0, R0, 0x4, RZ, 0xfc, !PT ;  /* 0x0000000400000812 */ /* 0x000fe400078efcff */
[----:B0-----:R-:W-:Y:S02]  /*22440*/  @!P2 IADD3 R14, P4, R20, R14, RZ ;  /* 0x0000000e140ea210 */ /* 0x001fe40007f9e0ff */
[----:B-1----:R-:W-:-:S04]  /*22450*/  @!P0 IADD3 R20, P5, P6, R24, R12, R8 ;  /* 0x0000000c18148210 */ /* 0x002fc80007ebe008 */
[----:B------:R-:W-:Y:S02]  /*22460*/  @!P0 IADD3.X R21, R30, R13, R7, P5, P6 ;  /* 0x0000000d1e158210 */ /* 0x000fe40002fec407 */
[----:B------:R-:W-:Y:S01]  /*22470*/  ISETP.LT.OR P0, PT, R28, 0x39, !P3 ;  /* 0x000000391c00780c */ /* 0x000fe20005f01670 */
[----:B------:R-:W-:Y:S01]  /*22480*/  @!P2 IMAD.X R15, R25, 0x1, R15, P4 ;  /* 0x00000001190fa824 */ /* 0x000fe200020e060f */
[C---:B------:R-:W-:Y:S02]  /*22490*/  LOP3.LUT P5, RZ, R0.reuse, 0x400, RZ, 0xc0, !PT ;  /* 0x0000040000ff7812 */ /* 0x040fe400078ac0ff */
[C---:B------:R-:W-:Y:S02]  /*224a0*/  LOP3.LUT P6, RZ, R0.reuse, 0x2, RZ, 0xc0, !PT ;  /* 0x0000000200ff7812 */ /* 0x040fe400078cc0ff */
[----:B------:R-:W-:-:S07]  /*224b0*/  LOP3.LUT R0, R0, 0xffdfffff, RZ, 0xc0, !PT ;  /* 0xffdfffff00007812 */ /* 0x000fce00078ec0ff */
[----:B------:R-:W-:-:S04]  /*224c0*/  @P0 LOP3.LUT R0, R0, 0x200000, RZ, 0xfc, !PT ;  /* 0x0020000000000812 */ /* 0x000fc800078efcff */
[----:B------:R-:W-:Y:S02]  /*224d0*/  LOP3.LUT R0, R0, 0xffefffff, RZ, 0xc0, !PT ;  /* 0xffefffff00007812 */ /* 0x000fe400078ec0ff */
[----:B------:R-:W-:-:S04]  /*224e0*/  LOP3.LUT R5, R5, 0xfffbffff, RZ, 0xc0, !PT ;  /* 0xfffbffff05057812 */ /* 0x000fc800078ec0ff */
[----:B------:R-:W-:Y:S01]  /*224f0*/  @P3 LOP3.LUT R5, R5, 0x40000, RZ, 0xfc, !PT ;  /* 0x0004000005053812 */ /* 0x000fe200078efcff */
[----:B--2---:R-:W-:Y:S02]  /*22500*/  FMUL R12, R29, UR33 ;  /* 0x000000211d0c7c20 */ /* 0x004fe40008400000 */
[----:B------:R-:W2:Y:S03]  /*22510*/  LDL.LU R29, [R1+0xe0] ;  /* 0x0000e000011d7983 */ /* 0x000ea60000300800 */
[----:B------:R-:W-:-:S05]  /*22520*/  F2FP.SATFINITE.E4M3.F32.PACK_AB_MERGE_C R12, RZ, R12, RZ ;  /* 0x0000000cff0c723e */ /* 0x000fca00048070ff */
[----:B------:R0:W-:Y:S02]  /*22530*/  @!P2 STG.E.U8 desc[UR40][R14.64+0x9], R12 ;  /* 0x0000090c0e00a986 */ /* 0x0001e4000c101128 */
[----:B0-----:R-:W0:Y:S02]  /*22540*/  @!P0 LDC.64 R12, c[0x0][0x5c0] ;  /* 0x00017000ff0c8b82 */ /* 0x001e240000000a00 */
[----:B0-----:R-:W-:-:S04]  /*22550*/  @!P0 IADD3 R52, P2, P4, R24, R12, R8 ;  /* 0x0000000c18348210 */ /* 0x001fc80007c5e008 */
[----:B------:R-:W-:Y:S02]  /*22560*/  @!P0 IADD3.X R53, R30, R13, R7, P2, P4 ;  /* 0x0000000d1e358210 */ /* 0x000fe400017e8407 */
[----:B------:R-:W-:-:S13]  /*22570*/  ISETP.LT.OR P0, PT, R28, 0x3a, !P3 ;  /* 0x0000003a1c00780c */ /* 0x000fda0005f01670 */
[----:B------:R-:W0:Y:S02]  /*22580*/  @!P0 LDC.64 R12, c[0x0][0x5c0] ;  /* 0x00017000ff0c8b82 */ /* 0x000e240000000a00 */
[----:B0-----:R-:W-:Y:S01]  /*22590*/  @!P0 IADD3 R38, P2, P4, R24, R12, R8 ;  /* 0x0000000c18268210 */ /* 0x001fe20007c5e008 */
[----:B------:R-:W-:Y:S02]  /*225a0*/  FMUL R12, R60, UR33 ;  /* 0x000000213c0c7c20 */ /* 0x000fe40008400000 */
[----:B------:R-:W4:Y:S01]  /*225b0*/  LDL.LU R60, [R1+0xe4] ;  /* 0x0000e400013c7983 */ /* 0x000f220000300800 */
[----:B------:R-:W-:Y:S02]  /*225c0*/  @P0 LOP3.LUT R0, R0, 0x100000, RZ, 0xfc, !PT ;  /* 0x0010000000000812 */ /* 0x000fe400078efcff */
[----:B------:R-:W-:Y:S02]  /*225d0*/  @!P0 IADD3.X R39, R30, R13, R7, P2, P4 ;  /* 0x0000000d1e278210 */ /* 0x000fe400017e8407 */
[----:B------:R-:W-:-:S04]  /*225e0*/  ISETP.GE.AND P0, PT, R11, 0x101, PT ;  /* 0x000001010b00780c */ /* 0x000fc80003f06270 */
[----:B------:R-:W-:Y:S02]  /*225f0*/  ISETP.LT.OR P3, PT, R28, 0x21, !P0 ;  /* 0x000000211c00780c */ /* 0x000fe40004761670 */
[----:B------:R-:W-:-:S05]  /*22600*/  F2FP.SATFINITE.E4M3.F32.PACK_AB_MERGE_C R12, RZ, R12, RZ ;  /* 0x0000000cff0c723e */ /* 0x000fca00048070ff */
[----:B------:R0:W-:Y:S06]  /*22610*/  @!P5 STG.E.U8 desc[UR40][R42.64+0x10], R12 ;  /* 0x0000100c2a00d986 */ /* 0x0001ec000c101128 */
[----:B0-----:R-:W0:Y:S02]  /*22620*/  @!P3 LDC.64 R12, c[0x0][0x5c0] ;  /* 0x00017000ff0cbb82 */ /* 0x001e240000000a00 */
[----:B0-----:R-:W-:Y:S01]  /*22630*/  @!P3 IADD3 R64, P2, P4, R24, R12, R10 ;  /* 0x0000000c1840b210 */ /* 0x001fe20007c5e00a */
[----:B---3--:R-:W-:Y:S02]  /*22640*/  FMUL R12, R31, UR33 ;  /* 0x000000211f0c7c20 */ /* 0x008fe40008400000 */
[----:B------:R-:W3:Y:S01]  /*22650*/  LDL.LU R31, [R1+0xe8] ;  /* 0x0000e800011f7983 */ /* 0x000ee20000300800 */
[----:B------:R-:W-:-:S02]  /*22660*/  @!P3 IADD3.X R65, R30, R13, R9, P2, P4 ;  /* 0x0000000d1e41b210 */ /* 0x000fc400017e8409 */
[----:B------:R-:W-:Y:S02]  /*22670*/  ISETP.LT.OR P4, PT, R28, 0x11, !P1 ;  /* 0x000000111c00780c */ /* 0x000fe40004f81670 */
[----:B------:R-:W-:-:S05]  /*22680*/  F2FP.SATFINITE.E4M3.F32.PACK_AB_MERGE_C R12, RZ, R12, RZ ;  /* 0x0000000cff0c723e */ /* 0x000fca00048070ff */
[----:B------:R0:W-:Y:S06]  /*22690*/  @!P6 STG.E.U8 desc[UR40][R16.64+0x11], R12 ;  /* 0x0000110c1000e986 */ /* 0x0001ec000c101128 */
[----:B0-----:R-:W0:Y:S01]  /*226a0*/  @!P4 LDC.64 R12, c[0x0][0x5c0] ;  /* 0x00017000ff0ccb82 */ /* 0x001e220000000a00 */
[----:B------:R-:W-:-:S04]  /*226b0*/  @!P4 IADD3 R14, P2, P5, R3, R24, R10 ;  /* 0x00000018030ec210 */ /* 0x000fc80007d5e00a */
[----:B------:R-:W-:Y:S02]  /*226c0*/  @!P4 IADD3.X R15, R4, R30, R9, P2, P5 ;  /* 0x0000001e040fc210 */ /* 0x000fe400017ea409 */
[----:B------:R-:W-:-:S04]  /*226d0*/  LOP3.LUT R0, R0, 0xfffffbff, RZ, 0xc0, !PT ;  /* 0xfffffbff00007812 */ /* 0x000fc800078ec0ff */
[----:B------:R-:W-:Y:S02]  /*226e0*/  @P3 LOP3.LUT R0, R0, 0x400, RZ, 0xfc, !PT ;  /* 0x0000040000003812 */ /* 0x000fe400078efcff */
[----:B------:R-:W-:Y:S02]  /*226f0*/  ISETP.LT.OR P3, PT, R28, 0x22, !P0 ;  /* 0x000000221c00780c */ /* 0x000fe40004761670 */
[----:B0-----:R-:W-:-:S05]  /*22700*/  @!P4 IADD3 R12, P2, R14, R12, RZ ;  /* 0x0000000c0e0cc210 */ /* 0x001fca0007f5e0ff */
[----:B------:R-:W-:Y:S01]  /*22710*/  @!P4 IMAD.X R13, R15, 0x1, R13, P2 ;  /* 0x000000010f0dc824 */ /* 0x000fe200010e060d */
[----:B------:R-:W-:Y:S02]  /*22720*/  ISETP.LT.OR P2, PT, R28, 0x12, !P1 ;  /* 0x000000121c00780c */ /* 0x000fe40004f41670 */
[----:B------:R-:W-:-:S11]  /*22730*/  LOP3.LUT R0, R0, 0xfffffffd, RZ, 0xc0, !PT ;  /* 0xfffffffd00007812 */ /* 0x000fd600078ec0ff */
[----:B------:R-:W-:-:S04]  /*22740*/  @!P2 IADD3 R16, P5, P6, R3, R24, R10 ;  /* 0x000000180310a210 */ /* 0x000fc80007ebe00a */
[----:B------:R-:W-:Y:S02]  /*22750*/  @!P2 IADD3.X R25, R4, R30, R9, P5, P6 ;  /* 0x0000001e0419a210 */ /* 0x000fe40002fec409 */
[----:B------:R-:W-:Y:S01]  /*22760*/  @P3 LOP3.LUT R0, R0, 0x2, RZ, 0xfc, !PT ;  /* 0x0000000200003812 */ /* 0x000fe200078efcff */
[----:B--2---:R-:W-:Y:S02]  /*22770*/  FMUL R14, R29, UR33 ;  /* 0x000000211d0e7c20 */ /* 0x004fe40008400000 */
[----:B------:R-:W2:Y:S03]  /*22780*/  LDL.LU R29, [R1+0xec] ;  /* 0x0000ec00011d7983 */ /* 0x000ea60000300800 */
[----:B------:R-:W-:Y:S01]  /*22790*/  F2FP.SATFINITE.E4M3.F32.PACK_AB_MERGE_C R14, RZ, R14, RZ ;  /* 0x0000000eff0e723e */ /* 0x000fe200048070ff */
[----:B------:R-:W2:Y:S04]  /*227a0*/  LDL.LU R69, [R1+0xf0] ;  /* 0x0000f00001457983 */ /* 0x000ea80000300800 */
[----:B------:R0:W-:Y:S04]  /*227b0*/  @!P4 STG.E.U8 desc[UR40][R12.64+0x10], R14 ;  /* 0x0000100e0c00c986 */ /* 0x0001e8000c101128 */
[----:B------:R-:W2:Y:S01]  /*227c0*/  LDL.LU R68, [R1+0xf4] ;  /* 0x0000f40001447983 */ /* 0x000ea20000300800 */
[----:B0-----:R-:W0:Y:S08]  /*227d0*/  @!P2 LDC.64 R14, c[0x0][0x5c0] ;  /* 0x00017000ff0eab82 */ /* 0x001e300000000a00 */
[----:B------:R-:W1:Y:S01]  /*227e0*/  @!P3 LDC.64 R12, c[0x0][0x5c0] ;  /* 0x00017000ff0cbb82 */ /* 0x000e620000000a00 */
[----:B0-----:R-:W-:-:S02]  /*227f0*/  @!P2 IADD3 R14, P4, R16, R14, RZ ;  /* 0x0000000e100ea210 */ /* 0x001fc40007f9e0ff */
[----:B-1----:R-:W-:-:S04]  /*22800*/  @!P3 IADD3 R16, P5, P6, R24, R12, R10 ;  /* 0x0000000c1810b210 */ /* 0x002fc80007ebe00a */
[----:B------:R-:W-:Y:S02]  /*22810*/  @!P3 IADD3.X R17, R30, R13, R9, P5, P6 ;  /* 0x0000000d1e11b210 */ /* 0x000fe40002fec409 */
[----:B------:R-:W-:Y:S01]  /*22820*/  ISETP.LT.OR P3, PT, R28, 0x29, !P0 ;  /* 0x000000291c00780c */ /* 0x000fe20004761670 */
[----:B------:R-:W-:Y:S02]  /*22830*/  @!P2 IMAD.X R15, R25, 0x1, R15, P4 ;  /* 0x00000001190fa824 */ /* 0x000fe400020e060f */
[----:B----4-:R-:W-:-:S05]  /*22840*/  FMUL R12, R60, UR33 ;  /* 0x000000213c0c7c20 */ /* 0x010fca0008400000 */
[----:B------:R-:W-:-:S05]  /*22850*/  F2FP.SATFINITE.E4M3.F32.PACK_AB_MERGE_C R12, RZ, R12, RZ ;  /* 0x0000000cff0c723e */ /* 0x000fca00048070ff */
[----:B------:R0:W-:Y:S02]  /*22860*/  @!P2 STG.E.U8 desc[UR40][R14.64+0x11], R12 ;  /* 0x0000110c0e00a986 */ /* 0x0001e4000c101128 */
[----:B0-----:R-:W0:Y:S01]  /*22870*/  @!P3 LDC.64 R12, c[0x0][0x5c0] ;  /* 0x00017000ff0cbb82 */ /* 0x001e220000000a00 */
[C---:B------:R-:W-:Y:S02]  /*22880*/  LOP3.LUT P5, RZ, R0.reuse, 0x1000, RZ, 0xc0, !PT ;  /* 0x0000100000ff7812 */ /* 0x040fe400078ac0ff */
[C---:B------:R-:W-:Y:S02]  /*22890*/  LOP3.LUT P6, RZ, R0.reuse, 0x800, RZ, 0xc0, !PT ;  /* 0x0000080000ff7812 */ /* 0x040fe400078cc0ff */
[----:B------:R-:W-:-:S04]  /*228a0*/  LOP3.LUT R0, R0, 0xff7fffff, RZ, 0xc0, !PT ;  /* 0xff7fffff00007812 */ /* 0x000fc800078ec0ff */
[----:B------:R-:W-:Y:S02]  /*228b0*/  @P3 LOP3.LUT R0, R0, 0x800000, RZ, 0xfc, !PT ;  /* 0x0080000000003812 */ /* 0x000fe400078efcff */
[----:B0-----:R-:W-:-:S04]  /*228c0*/  @!P3 IADD3 R60, P2, P4, R24, R12, R10 ;  /* 0x0000000c183cb210 */ /* 0x001fc80007c5e00a */
[----:B------:R-:W-:Y:S02]  /*228d0*/  @!P3 IADD3.X R61, R30, R13, R9, P2, P4 ;  /* 0x0000000d1e3db210 */ /* 0x000fe400017e8409 */
[----:B------:R-:W-:-:S13]  /*228e0*/  ISETP.LT.OR P3, PT, R28, 0x2a, !P0 ;  /* 0x0000002a1c00780c */ /* 0x000fda0004761670 */
[----:B------:R-:W0:Y:S02]  /*228f0*/  @!P3 LDC.64 R12, c[0x0][0x5c0] ;  /* 0x00017000ff0cbb82 */ /* 0x000e240000000a00 */
[----:B0-----:R-:W-:Y:S01]  /*22900*/  @!P3 IADD3 R42, P2, P4, R24, R12, R10 ;  /* 0x0000000c182ab210 */ /* 0x001fe20007c5e00a */
[----:B---3--:R-:W-:Y:S02]  /*22910*/  FMUL R12, R31, UR33 ;  /* 0x000000211f0c7c20 */ /* 0x008fe40008400000 */
[----:B------:R-:W3:Y:S04]  /*22920*/  LDL.LU R31, [R1+0xf8] ;  /* 0x0000f800011f7983 */ /* 0x000ee80000300800 */
[----:B------:R-:W4:Y:S01]  /*22930*/  LDL.LU R70, [R1+0xfc] ;  /* 0x0000fc0001467983 */ /* 0x000f220000300800 */
[----:B------:R-:W-:-:S02]  /*22940*/  F2FP.SATFINITE.E4M3.F32.PACK_AB_MERGE_C R12, RZ, R12, RZ ;  /* 0x0000000cff0c723e */ /* 0x000fc400048070ff */
[----:B------:R-:W-:Y:S01]  /*22950*/  @!P3 IADD3.X R43, R30, R13, R9, P2, P4 ;  /* 0x0000000d1e2bb210 */ /* 0x000fe200017e8409 */
[----:B------:R-:W4:Y:S04]  /*22960*/  LDL.LU R72, [R1+0x100] ;  /* 0x0001000001487983 */ /* 0x000f280000300800 */
[----:B------:R0:W-:Y:S01]  /*22970*/  @!P5 STG.E.U8 desc[UR40][R40.64+0x18], R12 ;  /* 0x0000180c2800d986 */ /* 0x0001e2000c101128 */
[----:B------:R-:W-:-:S13]  /*22980*/  ISETP.LT.OR P5, PT, R28, 0x31, !P0 ;  /* 0x000000311c00780c */ /* 0x000fda00047a1670 */
[----:B0-----:R-:W0:Y:S02]  /*22990*/  @!P5 LDC.64 R12, c[0x0][0x5c0] ;  /* 0x00017000ff0cdb82 */ /* 0x001e240000000a00 */
[----:B0-----:R-:W-:-:S04]  /*229a0*/  @!P5 IADD3 R66, P2, P4, R24, R12, R10 ;  /* 0x0000000c1842d210 */ /* 0x001fc80007c5e00a */
[----:B------:R-:W-:Y:S02]  /*229b0*/  @!P5 IADD3.X R67, R30, R13, R9, P2, P4 ;  /* 0x0000000d1e43d210 */ /* 0x000fe400017e8409 */
[----:B------:R-:W-:Y:S02]  /*229c0*/  ISETP.LT.OR P4, PT, R28, 0x19, !P1 ;  /* 0x000000191c00780c */ /* 0x000fe40004f81670 */
[----:B------:R-:W-:-:S04]  /*229d0*/  LOP3.LUT R0, R0, 0xffbfffff, RZ, 0xc0, !PT ;  /* 0xffbfffff00007812 */ /* 0x000fc800078ec0ff */
[----:B------:R-:W-:-:S04]  /*229e0*/  @P3 LOP3.LUT R0, R0, 0x400000, RZ, 0xfc, !PT ;  /* 0x0040000000003812 */ /* 0x000fc800078efcff */
[----:B------:R-:W-:-:S04]  /*229f0*/  LOP3.LUT R0, R0, 0xfeffffff, RZ, 0xc0, !PT ;  /* 0xfeffffff00007812 */ /* 0x000fc800078ec0ff */
[----:B------:R-:W-:Y:S02]  /*22a00*/  @P5 LOP3.LUT R0, R0, 0x1000000, RZ, 0xfc, !PT ;  /* 0x0100000000005812 */ /* 0x000fe400078efcff */
[----:B------:R-:W-:-:S04]  /*22a10*/  @!P4 IADD3 R14, P2, P5, R3, R24, R10 ;  /* 0x00000018030ec210 */ /* 0x000fc80007d5e00a */
[----:B------:R-:W-:Y:S01]  /*22a20*/  @!P4 IADD3.X R15, R4, R30, R9, P2, P5 ;  /* 0x0000001e040fc210 */ /* 0x000fe200017ea409 */
[----:B--2---:R-:W-:-:S05]  /*22a30*/  FMUL R12, R29, UR33 ;  /* 0x000000211d0c7c20 */ /* 0x004fca0008400000 */
[----:B------:R-:W-:-:S05]  /*22a40*/  F2FP.SATFINITE.E4M3.F32.PACK_AB_MERGE_C R12, RZ, R12, RZ ;  /* 0x0000000cff0c723e */ /* 0x000fca00048070ff */
[----:B------:R0:W-:Y:S02]  /*22a50*/  @!P6 STG.E.U8 desc[UR40][R32.64+0x19], R12 ;  /* 0x0000190c2000e986 */ /* 0x0001e4000c101128 */
[----:B0-----:R-:W0:Y:S02]  /*22a60*/  @!P4 LDC.64 R12, c[0x0][0x5c0] ;  /* 0x00017000ff0ccb82 */ /* 0x001e240000000a00 */
[----:B0-----:R-:W-:Y:S01]  /*22a70*/  @!P4 IADD3 R12, P2, R14, R12, RZ ;  /* 0x0000000c0e0cc210 */ /* 0x001fe20007f5e0ff */
[----:B------:R-:W-:-:S04]  /*22a80*/  FMUL R14, R69, UR33 ;  /* 0x00000021450e7c20 */ /* 0x000fc80008400000 */
[----:B------:R-:W-:Y:S01]  /*22a90*/  @!P4 IMAD.X R13, R15, 0x1, R13, P2 ;  /* 0x000000010f0dc824 */ /* 0x000fe200010e060d */
[C---:B------:R-:W-:Y:S02]  /*22aa0*/  ISETP.LT.OR P2, PT, R28.reuse, 0x1a, !P1 ;  /* 0x0000001a1c00780c */ /* 0x040fe40004f41670 */
[----:B------:R-:W-:Y:S02]  /*22ab0*/  ISETP.LT.OR P1, PT, R28, 0x32, !P0 ;  /* 0x000000321c00780c */ /* 0x000fe40004721670 */
[----:B------:R-:W-:-:S05]  /*22ac0*/  F2FP.SATFINITE.E4M3.F32.PACK_AB_MERGE_C R14, RZ, R14, RZ ;  /* 0x0000000eff0e723e */ /* 0x000fca00048070ff */
[----:B------:R0:W-:Y:S06]  /*22ad0*/  @!P4 STG.E.U8 desc[UR40][R12.64+0x18], R14 ;  /* 0x0000180e0c00c986 */ /* 0x0001ec000c101128 */
[----:B0-----:R-:W0:Y:S08]  /*22ae0*/  @!P1 LDC.64 R12, c[0x0][0x5c0] ;  /* 0x00017000ff0c9b82 */ /* 0x001e300000000a00 */
[----:B------:R-:W1:Y:S01]  /*22af0*/  @!P2 LDC.64 R14, c[0x0][0x5c0] ;  /* 0x00017000ff0eab82 */ /* 0x000e620000000a00 */
[----:B------:R-:W-:-:S04]  /*22b00*/  @!P2 IADD3 R25, P5, P6, R3, R24, R10 ;  /* 0x000000180319a210 */ /* 0x000fc80007ebe00a */
[----:B------:R-:W-:Y:S02]  /*22b10*/  @!P2 IADD3.X R29, R4, R30, R9, P5, P6 ;  /* 0x0000001e041da210 */ /* 0x000fe40002fec409 */
[----:B0-----:R-:W-:Y:S01]  /*22b20*/  @!P1 IADD3 R32, P5, P6, R24, R12, R10 ;  /* 0x0000000c18209210 */ /* 0x001fe20007ebe00a */
[----:B------:R-:W-:Y:S01]  /*22b30*/  FMUL R12, R68, UR33 ;  /* 0x00000021440c7c20 */ /* 0x000fe20008400000 */
[----:B-1----:R-:W-:-:S04]  /*22b40*/  @!P2 IADD3 R14, P4, R25, R14, RZ ;  /* 0x0000000e190ea210 */ /* 0x002fc80007f9e0ff */
[----:B------:R-:W-:Y:S01]  /*22b50*/  F2FP.SATFINITE.E4M3.F32.PACK_AB_MERGE_C R12, RZ, R12, RZ ;  /* 0x0000000cff0c723e */ /* 0x000fe200048070ff */
[----:B------:R-:W-:-:S05]  /*22b60*/  @!P2 IMAD.X R15, R29, 0x1, R15, P4 ;  /* 0x000000011d0fa824 */ /* 0x000fca00020e060f */
[----:B------:R3:W-:Y:S02]  /*22b70*/  @!P2 STG.E.U8 desc[UR40][R14.64+0x19], R12 ;  /* 0x0000190c0e00a986 */ /* 0x0007e4000c101128 */
[----:B---3--:R-:W-:Y:S02]  /*22b80*/  FMUL R14, R31, UR33 ;  /* 0x000000211f0e7c20 */ /* 0x008fe40008400000 */
[----:B------:R-:W2:Y:S01]  /*22b90*/  LDL.LU R31, [R1+0x104] ;  /* 0x00010400011f7983 */ /* 0x000ea20000300800 */
[----:B------:R-:W-:Y:S02]  /*22ba0*/  @!P1 IADD3.X R33, R30, R13, R9, P5, P6 ;  /* 0x0000000d1e219210 */ /* 0x000fe40002fec409 */
[----:B------:R-:W-:Y:S01]  /*22bb0*/  ISETP.LT.OR P5, PT, R28, 0x39, !P0 ;  /* 0x000000391c00780c */ /* 0x000fe200047a1670 */
[----:B------:R-:W3:-:S12]  /*22bc0*/  LDL.LU R71, [R1+0x108] ;  /* 0x0001080001477983 */ /* 0x000ed80000300800 */
[----:B------:R-:W0:Y:S01]  /*22bd0*/  @!P5 LDC.64 R12, c[0x0][0x5c0] ;  /* 0x00017000ff0cdb82 */ /* 0x000e220000000a00 */
[----:B------:R-:W-:Y:S02]  /*22be0*/  ISETP.GE.AND P6, PT, R11, 0x1, PT ;  /* 0x000000010b00780c */ /* 0x000fe40003fc6270 */
[----:B0-----:R-:W-:-:S04]  /*22bf0*/  @!P5 IADD3 R68, P2, P4, R24, R12, R10 ;  /* 0x0000000c1844d210 */ /* 0x001fc80007c5e00a */
[----:B------:R-:W-:Y:S02]  /*22c00*/  @!P5 IADD3.X R69, R30, R13, R9, P2, P4 ;  /* 0x0000000d1e45d210 */ /* 0x000fe400017e8409 */
[----:B------:R-:W-:-:S13]  /*22c10*/  ISETP.LT.OR P2, PT, R28, 0x21, !P6 ;  /* 0x000000211c00780c */ /* 0x000fda0007741670 */
[----:B------:R-:W0:Y:S01]  /*22c20*/  @!P2 LDC.64 R12, c[0x0][0x5c0] ;  /* 0x00017000ff0cab82 */ /* 0x000e220000000a00 */
[----:B------:R-:W-:Y:S02]  /*22c30*/  F2FP.SATFINITE.E4M3.F32.PACK_AB_MERGE_C R14, RZ, R14, RZ ;  /* 0x0000000eff0e723e */ /* 0x000fe400048070ff */
[----:B0-----:R-:W-:-:S05]  /*22c40*/  @!P2 IADD3 R12, P4, R24, R12, RZ ;  /* 0x0000000c180ca210 */ /* 0x001fca0007f9e0ff */
[----:B------:R-:W-:-:S05]  /*22c50*/  @!P2 IMAD.X R13, R30, 0x1, R13, P4 ;  /* 0x000000011e0da824 */ /* 0x000fca00020e060d */
[----:B------:R4:W-:Y:S01]  /*22c60*/  @!P2 STG.E.U8 desc[UR40][R12.64+0x20], R14 ;  /* 0x0000200e0c00a986 */ /* 0x0009e2000c101128 */
[----:B------:R-:W-:Y:S01]  /*22c70*/  ISETP.LT.OR P2, PT, R28, 0x22, !P6 ;  /* 0x000000221c00780c */ /* 0x000fe20007741670 */
[----:B----4-:R-:W-:Y:S02]  /*22c80*/  FMUL R14, R70, UR33 ;  /* 0x00000021460e7c20 */ /* 0x010fe40008400000 */
[----:B------:R-:W4:Y:S10]  /*22c90*/  LDL.LU R70, [R1+0x10c] ;  /* 0x00010c0001467983 */ /* 0x000f340000300800 */
[----:B------:R-:W0:Y:S01]  /*22ca0*/  @!P2 LDC.64 R12, c[0x0][0x5c0] ;  /* 0x00017000ff0cab82 */ /* 0x000e220000000a00 */
[----:B------:R-:W-:-:S02]  /*22cb0*/  ISETP.LT.OR P0, PT, R28, 0x3a, !P0 ;  /* 0x0000003a1c00780c */ /* 0x000fc40004701670 */
[----:B------:R-:W-:Y:S02]  /*22cc0*/  F2FP.SATFINITE.E4M3.F32.PACK_AB_MERGE_C R14, RZ, R14, RZ ;  /* 0x0000000eff0e723e */ /* 0x000fe400048070ff */
[----:B------:R-:W-:Y:S02]  /*22cd0*/  LOP3.LUT R0, R0, 0xfffff7ff, RZ, 0xc0, !PT ;  /* 0xfffff7ff00007812 */ /* 0x000fe400078ec0ff */
[----:B0-----:R-:W-:-:S05]  /*22ce0*/  @!P2 IADD3 R12, P4, R24, R12, RZ ;  /* 0x0000000c180ca210 */ /* 0x001fca0007f9e0ff */
[----:B------:R-:W-:-:S05]  /*22cf0*/  @!P2 IMAD.X R13, R30, 0x1, R13, P4 ;  /* 0x000000011e0da824 */ /* 0x000fca00020e060d */
[----:B------:R0:W-:Y:S01]  /*22d00*/  @!P2 STG.E.U8 desc[UR40][R12.64+0x21], R14 ;  /* 0x0000210e0c00a986 */ /* 0x0001e2000c101128 */
[----:B------:R-:W-:Y:S01]  /*22d10*/  @P1 LOP3.LUT R0, R0, 0x800, RZ, 0xfc, !PT ;  /* 0x0000080000001812 */ /* 0x000fe200078efcff */
[----:B0-----:R-:W0:Y:S03]  /*22d20*/  @!P0 LDC.64 R12, c[0x0][0x5c0] ;  /* 0x00017000ff0c8b82 */ /* 0x001e260000000a00 */
[----:B------:R-:W-:Y:S02]  /*22d30*/  LOP3.LUT R0, R0, 0xfdffffff, RZ, 0xc0, !PT ;  /* 0xfdffffff00007812 */ /* 0x000fe400078ec0ff */
[----:B------:R-:W-:Y:S02]  /*22d40*/  LOP3.LUT P1, RZ, R5, 0x20000, RZ, 0xc0, !PT ;  /* 0x0002000005ff7812 */ /* 0x000fe4000782c0ff */
[----:B------:R-:W-:Y:S02]  /*22d50*/  @P5 LOP3.LUT R0, R0, 0x2000000, RZ, 0xfc, !PT ;  /* 0x0200000000005812 */ /* 0x000fe400078efcff */
[----:B------:R-:W-:-:S02]  /*22d60*/  ISETP.LT.OR P5, PT, R28, 0x41, !P1 ;  /* 0x000000411c00780c */ /* 0x000fc40004fa1670 */
[----:B0-----:R-:W-:-:S04]  /*22d70*/  @!P0 IADD3 R40, P2, P4, R24, R12, R10 ;  /* 0x0000000c18288210 */ /* 0x001fc80007c5e00a */
[----:B------:R-:W-:-:S07]  /*22d80*/  @!P0 IADD3.X R41, R30, R13, R9, P2, P4 ;  /* 0x0000000d1e298210 */ /* 0x000fce00017e8409 */
[----:B------:R-:W0:Y:S01]  /*22d90*/  @!P5 LDC.64 R12, c[0x0][0x5c0] ;  /* 0x00017000ff0cdb82 */ /* 0x000e220000000a00 */
[----:B------:R-:W-:-:S04]  /*22da0*/  LOP3.LUT R0, R0, 0xffffefff, RZ, 0xc0, !PT ;  /* 0xffffefff00007812 */ /* 0x000fc800078ec0ff */
[----:B------:R-:W-:Y:S02]  /*22db0*/  @P0 LOP3.LUT R0, R0, 0x1000, RZ, 0xfc, !PT ;  /* 0x0000100000000812 */ /* 0x000fe400078efcff */
[----:B------:R-:W-:Y:S02]  /*22dc0*/  ISETP.LT.OR P0, PT, R28, 0x21, !P1 ;  /* 0x000000211c00780c */ /* 0x000fe40004f01670 */
[----:B0-----:R-:W-:Y:S01]  /*22dd0*/  @!P5 IADD3 R104, P2, P4, R24, R12, R3 ;  /* 0x0000000c1868d210 */ /* 0x001fe20007c5e003 */
[----:B------:R-:W-:-:S03]  /*22de0*/  FMUL R12, R72, UR33 ;  /* 0x00000021480c7c20 */ /* 0x000fc60008400000 */
[----:B------:R-:W-:Y:S02]  /*22df0*/  @!P5 IADD3.X R105, R30, R13, R4, P2, P4 ;  /* 0x0000000d1e69d210 */ /* 0x000fe400017e8404 */
[----:B------:R-:W-:Y:S02]  /*22e00*/  ISETP.LT.OR P5, PT, R28, 0x42, !P1 ;  /* 0x000000421c00780c */ /* 0x000fe40004fa1670 */
[----:B------:R-:W-:-:S05]  /*22e10*/  F2FP.SATFINITE.E4M3.F32.PACK_AB_MERGE_C R12, RZ, R12, RZ ;  /* 0x0000000cff0c723e */ /* 0x000fca00048070ff */
[----:B------:R0:W-:Y:S06]  /*22e20*/  @!P0 STG.E.U8 desc[UR40][R50.64+0x20], R12 ;  /* 0x0000200c32008986 */ /* 0x0001ec000c101128 */
[----:B0-----:R-:W0:Y:S02]  /*22e30*/  @!P5 LDC.64 R12, c[0x0][0x5c0] ;  /* 0x00017000ff0cdb82 */ /* 0x001e240000000a00 */
[----:B0-----:R-:W-:Y:S01]  /*22e40*/  @!P5 IADD3 R50, P2, P4, R24, R12, R3 ;  /* 0x0000000c1832d210 */ /* 0x001fe20007c5e003 */
[----:B--2---:R-:W-:Y:S02]  /*22e50*/  FMUL R12, R31, UR33 ;  /* 0x000000211f0c7c20 */ /* 0x004fe40008400000 */
[----:B------:R-:W2:Y:S01]  /*22e60*/  LDL.LU R31, [R1+0x110] ;  /* 0x00011000011f7983 */ /* 0x000ea20000300800 */
[----:B------:R-:W-:-:S02]  /*22e70*/  ISETP.LT.OR P0, PT, R28, 0x22, !P1 ;  /* 0x000000221c00780c */ /* 0x000fc40004f01670 */
[----:B------:R-:W-:-:S11]  /*22e80*/  F2FP.SATFINITE.E4M3.F32.PACK_AB_MERGE_C R12, RZ, R12, RZ ;  /* 0x0000000cff0c723e */ /* 0x000fd600048070ff */
[----:B------:R0:W-:Y:S01]  /*22e90*/  @!P0 STG.E.U8 desc[UR40][R22.64+0x21], R12 ;  /* 0x0000210c16008986 */ /* 0x0001e2000c101128 */
[----:B------:R-:W-:Y:S01]  /*22ea0*/  ISETP.LT.OR P0, PT, R28, 0x49, !P1 ;  /* 0x000000491c00780c */ /* 0x000fe20004f01670 */
[----:B---3--:R-:W-:Y:S01]  /*22eb0*/  FMUL R14, R71, UR33 ;  /* 0x00000021470e7c20 */ /* 0x008fe20008400000 */
[----:B------:R-:W-:Y:S01]  /*22ec0*/  @!P5 IADD3.X R51, R30, R13, R4, P2, P4 ;  /* 0x0000000d1e33d210 */ /* 0x000fe200017e8404 */
[----:B------:R-:W3:Y:S10]  /*22ed0*/  LDL.LU R71, [R1+0x114] ;  /* 0x0001140001477983 */ /* 0x000ef40000300800 */
[----:B0-----:R-:W0:Y:S02]  /*22ee0*/  @!P0 LDC.64 R12, c[0x0][0x5c0] ;  /* 0x00017000ff0c8b82 */ /* 0x001e240000000a00 */
[----:B0-----:R-:W-:-:S04]  /*22ef0*/  @!P0 IADD3 R112, P2, P4, R24, R12, R3 ;  /* 0x0000000c18708210 */ /* 0x001fc80007c5e003 */
[----:B------:R-:W-:Y:S02]  /*22f00*/  @!P0 IADD3.X R113, R30, R13, R4, P2, P4 ;  /* 0x0000000d1e718210 */ /* 0x000fe400017e8404 */
[----:B------:R-:W-:-:S13]  /*22f10*/  ISETP.LT.OR P2, PT, R28, 0x29, !P6 ;  /* 0x000000291c00780c */ /* 0x000fda0007741670 */
[----:B------:R-:W0:Y:S01]  /*22f20*/  @!P2 LDC.64 R12, c[0x0][0x5c0] ;  /* 0x00017000ff0cab82 */ /* 0x000e220000000a00 */
[----:B------:R-:W-:Y:S02]  /*22f30*/  F2FP.SATFINITE.E4M3.F32.PACK_AB_MERGE_C R14, RZ, R14, RZ ;  /* 0x0000000eff0e723e */ /* 0x000fe400048070ff */
[----:B0-----:R-:W-:-:S05]  /*22f40*/  @!P2 IADD3 R12, P4, R24, R12, RZ ;  /* 0x0000000c180ca210 */ /* 0x001fca0007f9e0ff */
[----:B------:R-:W-:-:S05]  /*22f50*/  @!P2 IMAD.X R13, R30, 0x1, R13, P4 ;  /* 0x000000011e0da824 */ /* 0x000fca00020e060d */
[----:B------:R4:W-:Y:S02]  /*22f60*/  @!P2 STG.E.U8 desc[UR40][R12.64+0x28], R14 ;  /* 0x0000280e0c00a986 */ /* 0x0009e4000c101128 */
[----:B----4-:R-:W-:Y:S02]  /*22f70*/  FMUL R14, R70, UR33 ;  /* 0x00000021460e7c20 */ /* 0x010fe40008400000 */
[----:B------:R-:W4:Y:S01]  /*22f80*/  LDL.LU R70, [R1+0x118] ;  /* 0x0001180001467983 */ /* 0x000f220000300800 */
[----:B------:R-:W-:-:S13]  /*22f90*/  ISETP.LT.OR P2, PT, R28, 0x2a, !P6 ;  /* 0x0000002a1c00780c */ /* 0x000fda0007741670 */
[----:B------:R-:W0:Y:S01]  /*22fa0*/  @!P2 LDC.64 R12, c[0x0][0x5c0] ;  /* 0x00017000ff0cab82 */ /* 0x000e220000000a00 */
[----:B------:R-:W-:Y:S02]  /*22fb0*/  ISETP.LT.OR P0, PT, R28, 0x4a, !P1 ;  /* 0x0000004a1c00780c */ /* 0x000fe40004f01670 */
[----:B------:R-:W-:Y:S02]  /*22fc0*/  F2FP.SATFINITE.E4M3.F32.PACK_AB_MERGE_C R14, RZ, R14, RZ ;  /* 0x0000000eff0e723e */ /* 0x000fe400048070ff */
[----:B0-----:R-:W-:-:S05]  /*22fd0*/  @!P2 IADD3 R12, P4, R24, R12, RZ ;  /* 0x0000000c180ca210 */ /* 0x001fca0007f9e0ff */
[----:B------:R-:W-:-:S05]  /*22fe0*/  @!P2 IMAD.X R13, R30, 0x1, R13, P4 ;  /* 0x000000011e0da824 */ /* 0x000fca00020e060d */
[----:B------:R0:W-:Y:S02]  /*22ff0*/  @!P2 STG.E.U8 desc[UR40][R12.64+0x29], R14 ;  /* 0x0000290e0c00a986 */ /* 0x0001e4000c101128 */
[----:B0-----:R-:W0:Y:S01]  /*23000*/  @!P0 LDC.64 R12, c[0x0][0x5c0] ;  /* 0x00017000ff0c8b82 */ /* 0x001e220000000a00 */
[----:B------:R-:W-:Y:S02]  /*23010*/  ISETP.LT.OR P5, PT, R28, 0x51, !P1 ;  /* 0x000000511c00780c */ /* 0x000fe40004fa1670 */
[----:B0-----:R-:W-:-:S04]  /*23020*/  @!P0 IADD3 R22, P2, P4, R24, R12, R3 ;  /* 0x0000000c18168210 */ /* 0x001fc80007c5e003 */
[----:B------:R-:W-:-:S07]  /*23030*/  @!P0 IADD3.X R23, R30, R13, R4, P2, P4 ;  /* 0x0000000d1e178210 */ /* 0x000fce00017e8404 */
[----:B------:R-:W0:Y:S02]  /*23040*/  @!P5 LDC.64 R12, c[0x0][0x5c0] ;  /* 0x00017000ff0cdb82 */ /* 0x000e240000000a00 */
[----:B0-----:R-:W-:Y:S02]  /*23050*/  @!P5 IADD3 R126, P2, P4, R24, R12, R3 ;  /* 0x0000000c187ed210 */ /* 0x001fe40007c5e003 */
[----:B------:R-:W-:Y:S02]  /*23060*/  LOP3.LUT R0, R0, 0xdfffffff, RZ, 0xc0, !PT ;  /* 0xdfffffff00007812 */ /* 0x000fe400078ec0ff */
[----:B------:R-:W-:Y:S02]  /*23070*/  ISETP.LT.OR P0, PT, R28, 0x29, !P1 ;  /* 0x000000291c00780c */ /* 0x000fe40004f01670 */
[----:B------:R-:W-:Y:S02]  /*23080*/  @P5 LOP3.LUT R0, R0, 0x20000000, RZ, 0xfc, !PT ;  /* 0x2000000000005812 */ /* 0x000fe400078efcff */
[----:B------:R-:W-:-:S02]  /*23090*/  @!P5 IADD3.X R127, R30, R13, R4, P2, P4 ;  /* 0x0000000d1e7fd210 */ /* 0x000fc400017e8404 */
[----:B------:R-:W-:Y:S01]  /*230a0*/  ISETP.LT.OR P5, PT, R28, 0x52, !P1 ;  /* 0x000000521c00780c */ /* 0x000fe20004fa1670 */
[----:B--2---:R-:W-:Y:S02]  /*230b0*/  FMUL R12, R31, UR33 ;  /* 0x000000211f0c7c20 */ /* 0x004fe40008400000 */
[----:B------:R-:W2:Y:S03]  /*230c0*/  LDL.LU R31, [R1+0x11c] ;  /* 0x00011c00011f7983 */ /* 0x000ea60000300800 */
[----:B------:R-:W-:-:S05]  /*230d0*/  F2FP.SATFINITE.E4M3.F32.PACK_AB_MERGE_C R12, RZ, R12, RZ ;  /* 0x0000000cff0c723e */ /* 0x000fca00048070ff */
[----:B------:R0:W-:Y:S02]  /*230e0*/  @!P0 STG.E.U8 desc[UR40][R48.64+0x28], R12 ;  /* 0x0000280c30008986 */ /* 0x0001e4000c101128 */
[----:B0-----:R-:W0:Y:S02]  /*230f0*/  @!P5 LDC.64 R12, c[0x0][0x5c0] ;  /* 0x00017000ff0cdb82 */ /* 0x001e240000000a00 */
[----:B0-----:R-:W-:Y:S01]  /*23100*/  @!P5 IADD3 R122, P2, P4, R24, R12, R3 ;  /* 0x0000000c187ad210 */ /* 0x001fe20007c5e003 */
[----:B---3--:R-:W-:Y:S02]  /*23110*/  FMUL R12, R71, UR33 ;  /* 0x00000021470c7c20 */ /* 0x008fe40008400000 */
[----:B------:R-:W3:Y:S01]  /*23120*/  LDL.LU R71, [R1+0x120] ;  /* 0x0001200001477983 */ /* 0x000ee20000300800 */
[----:B------:R-:W-:Y:S02]  /*23130*/  ISETP.LT.OR P0, PT, R28, 0x2a, !P1 ;  /* 0x0000002a1c00780c */ /* 0x000fe40004f01670 */
[----:B------:R-:W-:-:S11]  /*23140*/  F2FP.SATFINITE.E4M3.F32.PACK_AB_MERGE_C R12, RZ, R12, RZ ;  /* 0x0000000cff0c723e */ /* 0x000fd600048070ff */
[----:B------:R0:W-:Y:S01]  /*23150*/  @!P0 STG.E.U8 desc[UR40][R44.64+0x29], R12 ;  /* 0x0000290c2c008986 */ /* 0x0001e2000c101128 */
[----:B------:R-:W-:Y:S02]  /*23160*/  ISETP.LT.OR P0, PT, R28, 0x59, !P1 ;  /* 0x000000591c00780c */ /* 0x000fe40004f01670 */
[----:B------:R-:W-:-:S11]  /*23170*/  @!P5 IADD3.X R123, R30, R13, R4, P2, P4 ;  /* 0x0000000d1e7bd210 */ /* 0x000fd600017e8404 */
[----:B0-----:R-:W0:Y:S01]  /*23180*/  @!P0 LDC.64 R12, c[0x0][0x5c0] ;  /* 0x00017000ff0c8b82 */ /* 0x001e220000000a00 */
[----:B----4-:R-:W-:Y:S02]  /*23190*/  FMUL R14, R70, UR33 ;  /* 0x00000021460e7c20 */ /* 0x010fe40008400000 */
[----:B------:R-:W4:Y:S01]  /*231a0*/  LDL.LU R70, [R1+0x124] ;  /* 0x0001240001467983 */ /* 0x000f220000300800 */
        /* <DEDUP_REMOVED lines=8> */
[----:B------:R-:W-:-:S13]  /*23230*/  ISETP.LT.OR P2, PT, R28, 0x32, !P6 ;  /* 0x000000321c00780c */ /* 0x000fda0007741670 */
[----:B0-----:R-:W0:Y:S01]  /*23240*/  @!P2 LDC.64 R12, c[0x0][0x5c0] ;  /* 0x00017000ff0cab82 */ /* 0x001e220000000a00 */
[----:B------:R-:W-:-:S04]  /*23250*/  LOP3.LUT R2, R2, 0xfffffffe, RZ, 0xc0, !PT ;  /* 0xfffffffe02027812 */ /* 0x000fc800078ec0ff */
[----:B------:R-:W-:Y:S02]  /*23260*/  @P0 LOP3.LUT R2, R2, 0x1, RZ, 0xfc, !PT ;  /* 0x0000000102020812 */ /* 0x000fe400078efcff */
[----:B------:R-:W-:Y:S02]  /*23270*/  ISETP.LT.OR P0, PT, R28, 0x5a, !P1 ;  /* 0x0000005a1c00780c */ /* 0x000fe40004f01670 */
[----:B0-----:R-:W-:-:S05]  /*23280*/  @!P2 IADD3 R12, P4, R24, R12, RZ ;  /* 0x0000000c180ca210 */ /* 0x001fca0007f9e0ff */
[----:B------:R-:W-:Y:S01]  /*23290*/  @!P2 IMAD.X R13, R30, 0x1, R13, P4 ;  /* 0x000000011e0da824 */ /* 0x000fe200020e060d */
[----:B------:R-:W-:Y:S02]  /*232a0*/  LOP3.LUT R0, R0, 0xffffbfff, RZ, 0xc0, !PT ;  /* 0xffffbfff00007812 */ /* 0x000fe400078ec0ff */
[C---:B------:R-:W-:Y:S02]  /*232b0*/  LOP3.LUT P3, RZ, R5.reuse, 0x40000, RZ, 0xc0, !PT ;  /* 0x0004000005ff7812 */ /* 0x040fe4000786c0ff */
[----:B------:R-:W-:Y:S02]  /*232c0*/  LOP3.LUT R5, R5, 0xffffdfff, RZ, 0xc0, !PT ;  /* 0xffffdfff05057812 */ /* 0x000fe400078ec0ff */
[----:B------:R-:W-:Y:S02]  /*232d0*/  @P5 LOP3.LUT R0, R0, 0x4000, RZ, 0xfc, !PT ;  /* 0x0000400000005812 */ /* 0x000fe400078efcff */
[----:B------:R-:W-:Y:S02]  /*232e0*/  @P1 LOP3.LUT R5, R5, 0x2000, RZ, 0xfc, !PT ;  /* 0x0000200005051812 */ /* 0x000fe400078efcff */
[----:B------:R-:W-:-:S02]  /*232f0*/  LOP3.LUT P5, RZ, R0, 0x1, RZ, 0xc0, !PT ;  /* 0x0000000100ff7812 */ /* 0x000fc400078ac0ff */
[C---:B------:R-:W-:Y:S02]  /*23300*/  LOP3.LUT P1, RZ, R0.reuse, 0x8000, RZ, 0xc0, !PT ;  /* 0x0000800000ff7812 */ /* 0x040fe4000782c0ff */
        /* <DEDUP_REMOVED lines=12> */
[----:B---3--:R-:W-:Y:S02]  /*233d0*/  FMUL R12, R71, UR33 ;  /* 0x00000021470c7c20 */ /* 0x008fe40008400000 */
[----:B------:R-:W3:Y:S03]  /*233e0*/  LDL.LU R71, [R1+0x12c] ;  /* 0x00012c0001477983 */ /* 0x000ee60000300800 */
[----:B------:R-:W-:-:S05]  /*233f0*/  F2FP.SATFINITE.E4M3.F32.PACK_AB_MERGE_C R12, RZ, R12, RZ ;  /* 0x0000000cff0c723e */ /* 0x000fca00048070ff */
[----:B------:R0:W-:Y:S01]  /*23400*/  @!P1 STG.E.U8 desc[UR40][R58.64+0x30], R12 ;  /* 0x0000300c3a009986 */ /* 0x0001e2000c101128 */
[----:B------:R-:W-:Y:S02]  /*23410*/  ISETP.LT.OR P1, PT, R28, 0x42, !P3 ;  /* 0x000000421c00780c */ /* 0x000fe40005f21670 */
[----:B------:R-:W-:-:S11]  /*23420*/  @!P0 IADD3.X R125, R30, R13, R7, P2, P4 ;  /* 0x0000000d1e7d8210 */ /* 0x000fd600017e8407 */
[----:B0-----:R-:W0:Y:S02]  /*23430*/  @!P1 LDC.64 R12, c[0x0][0x5c0] ;  /* 0x00017000ff0c9b82 */ /* 0x001e240000000a00 */
[----:B0-----:R-:W-:Y:S01]  /*23440*/  @!P1 IADD3 R120, P2, P4, R24, R12, R8 ;  /* 0x0000000c18789210 */ /* 0x001fe20007c5e008 */
[----:B----4-:R-:W-:Y:S02]  /*23450*/  FMUL R12, R70, UR33 ;  /* 0x00000021460c7c20 */ /* 0x010fe40008400000 */
[----:B------:R-:W4:Y:S03]  /*23460*/  LDL.LU R70, [R1+0x130] ;  /* 0x0001300001467983 */ /* 0x000f260000300800 */
[----:B------:R-:W-:-:S05]  /*23470*/  F2FP.SATFINITE.E4M3.F32.PACK_AB_MERGE_C R12, RZ, R12, RZ ;  /* 0x0000000cff0c723e */ /* 0x000fca00048070ff */
[----:B------:R0:W-:Y:S01]  /*23480*/  @!P5 STG.E.U8 desc[UR40][R34.64+0x31], R12 ;  /* 0x0000310c2200d986 */ /* 0x0001e2000c101128 */
[----:B------:R-:W-:Y:S02]  /*23490*/  ISETP.LT.OR P5, PT, R28, 0x49, !P3 ;  /* 0x000000491c00780c */ /* 0x000fe40005fa1670 */
[----:B------:R-:W-:-:S11]  /*234a0*/  @!P1 IADD3.X R121, R30, R13, R7, P2, P4 ;  /* 0x0000000d1e799210 */ /* 0x000fd600017e8407 */
[----:B0-----:R-:W0:Y:S02]  /*234b0*/  @!P5 LDC.64 R12, c[0x0][0x5c0] ;  /* 0x00017000ff0cdb82 */ /* 0x001e240000000a00 */
[----:B0-----:R-:W-:-:S04]  /*234c0*/  @!P5 IADD3 R132, P2, P4, R24, R12, R8 ;  /* 0x0000000c1884d210 */ /* 0x001fc80007c5e008 */
[----:B------:R-:W-:Y:S02]  /*234d0*/  @!P5 IADD3.X R133, R30, R13, R7, P2, P4 ;  /* 0x0000000d1e85d210 */ /* 0x000fe400017e8407 */
[----:B------:R-:W-:-:S13]  /*234e0*/  ISETP.LT.OR P2, PT, R28, 0x39, !P6 ;  /* 0x000000391c00780c */ /* 0x000fda0007741670 */
[----:B------:R-:W0:Y:S02]  /*234f0*/  @!P2 LDC.64 R12, c[0x0][0x5c0] ;  /* 0x00017000ff0cab82 */ /* 0x000e240000000a00 */
[----:B0-----:R-:W-:-:S05]  /*23500*/  @!P2 IADD3 R12, P4, R24, R12, RZ ;  /* 0x0000000c180ca210 */ /* 0x001fca0007f9e0ff */
[----:B------:R-:W-:Y:S01]  /*23510*/  @!P2 IMAD.X R13, R30, 0x1, R13, P4 ;  /* 0x000000011e0da824 */ /* 0x000fe200020e060d */
[----:B------:R-:W-:-:S04]  /*23520*/  LOP3.LUT R0, R0, 0x7fffffff, RZ, 0xc0, !PT ;  /* 0x7fffffff00007812 */ /* 0x000fc800078ec0ff */
[----:B------:R-:W-:Y:S01]  /*23530*/  @P0 LOP3.LUT R0, R0, 0x80000000, RZ, 0xfc, !PT ;  /* 0x8000000000000812 */ /* 0x000fe200078efcff */
[----:B--2---:R-:W-:Y:S02]  /*23540*/  FMUL R14, R31, UR33 ;  /* 0x000000211f0e7c20 */ /* 0x004fe40008400000 */
[----:B------:R-:W2:Y:S03]  /*23550*/  LDL.LU R31, [R1+0x134] ;  /* 0x00013400011f7983 */ /* 0x000ea60000300800 */
[----:B------:R-:W-:-:S05]  /*23560*/  F2FP.SATFINITE.E4M3.F32.PACK_AB_MERGE_C R14, RZ, R14, RZ ;  /* 0x0000000eff0e723e */ /* 0x000fca00048070ff */
[----:B------:R0:W-:Y:S01]  /*23570*/  @!P2 STG.E.U8 desc[UR40][R12.64+0x38], R14 ;  /* 0x0000380e0c00a986 */ /* 0x0001e2000c101128 */
[----:B------:R-:W-:-:S13]  /*23580*/  ISETP.LT.OR P2, PT, R28, 0x3a, !P6 ;  /* 0x0000003a1c00780c */ /* 0x000fda0007741670 */
[----:B0-----:R-:W0:Y:S01]  /*23590*/  @!P2 LDC.64 R12, c[0x0][0x5c0] ;  /* 0x00017000ff0cab82 */ /* 0x001e220000000a00 */
[----:B------:R-:W-:Y:S02]  /*235a0*/  ISETP.LT.OR P6, PT, R28, 0x4a, !P3 ;  /* 0x0000004a1c00780c */ /* 0x000fe40005fc1670 */
[----:B------:R-:W-:Y:S02]  /*235b0*/  LOP3.LUT R0, R0, 0xffffffdf, RZ, 0xc0, !PT ;  /* 0xffffffdf00007812 */ /* 0x000fe400078ec0ff */
[----:B0-----:R-:W-:-:S05]  /*235c0*/  @!P2 IADD3 R12, P4, R24, R12, RZ ;  /* 0x0000000c180ca210 */ /* 0x001fca0007f9e0ff */
[----:B------:R-:W-:Y:S01]  /*235d0*/  @!P2 IMAD.X R13, R30, 0x1, R13, P4 ;  /* 0x000000011e0da824 */ /* 0x000fe200020e060d */
[----:B------:R-:W-:-:S04]  /*235e0*/  @P1 LOP3.LUT R0, R0, 0x20, RZ, 0xfc, !PT ;  /* 0x0000002000001812 */ /* 0x000fc800078efcff */
[C---:B------:R-:W-:Y:S02]  /*235f0*/  LOP3.LUT P1, RZ, R0.reuse, 0x10000, RZ, 0xc0, !PT ;  /* 0x0001000000ff7812 */ /* 0x040fe4000782c0ff */
[----:B------:R-:W-:Y:S01]  /*23600*/  LOP3.LUT R0, R0, 0xffff7fff, RZ, 0xc0, !PT ;  /* 0xffff7fff00007812 */ /* 0x000fe200078ec0ff */
[----:B---3--:R-:W-:-:S03]  /*23610*/  FMUL R14, R71, UR33 ;  /* 0x00000021470e7c20 */ /* 0x008fc60008400000 */
[----:B------:R-:W-:Y:S01]  /*23620*/  @P5 LOP3.LUT R0, R0, 0x8000, RZ, 0xfc, !PT ;  /* 0x0000800000005812 */ /* 0x000fe200078efcff */
[----:B------:R-:W3:Y:S01]  /*23630*/  LDL.LU R71, [R1+0x138] ;  /* 0x0001380001477983 */ /* 0x000ee20000300800 */
[----:B------:R-:W-:-:S05]  /*23640*/  F2FP.SATFINITE.E4M3.F32.PACK_AB_MERGE_C R14, RZ, R14, RZ ;  /* 0x0000000eff0e723e */ /* 0x000fca00048070ff */
[----:B------:R0:W-:Y:S02]  /*23650*/  @!P2 STG.E.U8 desc[UR40][R12.64+0x39], R14 ;  /* 0x0000390e0c00a986 */ /* 0x0001e4000c101128 */
[----:B0-----:R-:W0:Y:S01]  /*23660*/  @!P6 LDC.64 R12, c[0x0][0x5c0] ;  /* 0x00017000ff0ceb82 */ /* 0x001e220000000a00 */
        /* <DEDUP_REMOVED lines=8> */
[----:B----4-:R-:W-:Y:S02]  /*236f0*/  FMUL R12, R70, UR33 ;  /* 0x00000021460c7c20 */ /* 0x010fe40008400000 */
[----:B------:R-:W4:Y:S03]  /*23700*/  LDL.LU R70, [R1+0x13c] ;  /* 0x00013c0001467983 */ /* 0x000f260000300800 */
[----:B------:R-:W-:-:S05]  /*23710*/  F2FP.SATFINITE.E4M3.F32.PACK_AB_MERGE_C R12, RZ, R12, RZ ;  /* 0x0000000cff0c723e */ /* 0x000fca00048070ff */
[----:B------:R0:W-:Y:S01]  /*23720*/  @!P1 STG.E.U8 desc[UR40][R56.64+0x38], R12 ;  /* 0x0000380c38009986 */ /* 0x0001e2000c101128 */
[----:B------:R-:W-:Y:S02]  /*23730*/  ISETP.LT.OR P1, PT, R28, 0x52, !P3 ;  /* 0x000000521c00780c */ /* 0x000fe40005f21670 */
[----:B------:R-:W-:-:S11]  /*23740*/  @!P6 IADD3.X R135, R30, R13, R7, P2, P4 ;  /* 0x0000000d1e87e210 */ /* 0x000fd600017e8407 */
[----:B0-----:R-:W0:Y:S01]  /*23750*/  @!P1 LDC.64 R12, c[0x0][0x5c0] ;  /* 0x00017000ff0c9b82 */ /* 0x001e220000000a00 */
[----:B------:R-:W-:-:S04]  /*23760*/  LOP3.LUT R2, R2, 0xffffefff, RZ, 0xc0, !PT ;  /* 0xffffefff02027812 */ /* 0x000fc800078ec0ff */
[----:B------:R-:W-:Y:S02]  /*23770*/  @P6 LOP3.LUT R2, R2, 0x1000, RZ, 0xfc, !PT ;  /* 0x0000100002026812 */ /* 0x000fe400078efcff */
[C---:B------:R-:W-:Y:S02]  /*23780*/  LOP3.LUT P6, RZ, R0.reuse, 0x40, RZ, 0xc0, !PT ;  /* 0x0000004000ff7812 */ /* 0x040fe400078cc0ff */
[----:B------:R-:W-:-:S04]  /*23790*/  LOP3.LUT R0, R0, 0xfffeffff, RZ, 0xc0, !PT ;  /* 0xfffeffff00007812 */ /* 0x000fc800078ec0ff */
[----:B------:R-:W-:Y:S02]  /*237a0*/  @P1 LOP3.LUT R0, R0, 0x10000, RZ, 0xfc, !PT ;  /* 0x0001000000001812 */ /* 0x000fe400078efcff */
[----:B0-----:R-:W-:-:S04]  /*237b0*/  @!P1 IADD3 R128, P2, P4, R24, R12, R8 ;  /* 0x0000000c18809210 */ /* 0x001fc80007c5e008 */
[----:B------:R-:W-:Y:S02]  /*237c0*/  @!P1 IADD3.X R129, R30, R13, R7, P2, P4 ;  /* 0x0000000d1e819210 */ /* 0x000fe400017e8407 */
[----:B------:R-:W-:Y:S02]  /*237d0*/  ISETP.LT.OR P1, PT, R28, 0x59, !P3 ;  /* 0x000000591c00780c */ /* 0x000fe40005f21670 */
[----:B------:R-:W-:-:S11]  /*237e0*/  LOP3.LUT R0, R0, 0xffffff7f, RZ, 0xc0, !PT ;  /* 0xffffff7f00007812 */ /* 0x000fd600078ec0ff */
        /* <DEDUP_REMOVED lines=9> */
[----:B------:R-:W0:Y:S01]  /*23880*/  @!P1 LDC.64 R12, c[0x0][0x5c0] ;  /* 0x00017000ff0c9b82 */ /* 0x000e220000000a00 */
[----:B------:R-:W-:Y:S02]  /*23890*/  LOP3.LUT R2, R2, 0xff7fffff, RZ, 0xc0, !PT ;  /* 0xff7fffff02027812 */ /* 0x000fe400078ec0ff */
[C---:B------:R-:W-:Y:S02]  /*238a0*/  LOP3.LUT P0, RZ, R5.reuse, 0x10000, RZ, 0xc0, !PT ;  /* 0x0001000005ff7812 */ /* 0x040fe4000780c0ff */
[----:B------:R-:W-:Y:S02]  /*238b0*/  LOP3.LUT R5, R5, 0xfffff7ff, RZ, 0xc0, !PT ;  /* 0xfffff7ff05057812 */ /* 0x000fe400078ec0ff */
[----:B------:R-:W-:Y:S02]  /*238c0*/  @P1 LOP3.LUT R2, R2, 0x800000, RZ, 0xfc, !PT ;  /* 0x0080000002021812 */ /* 0x000fe400078efcff */
[----:B------:R-:W-:Y:S02]  /*238d0*/  @P3 LOP3.LUT R5, R5, 0x800, RZ, 0xfc, !PT ;  /* 0x0000080005053812 */ /* 0x000fe400078efcff */
[----:B0-----:R-:W-:-:S04]  /*238e0*/  @!P1 IADD3 R150, P2, P4, R24, R12, R8 ;  /* 0x0000000c18969210 */ /* 0x001fc80007c5e008 */
[----:B------:R-:W-:Y:S02]  /*238f0*/  @!P1 IADD3.X R151, R30, R13, R7, P2, P4 ;  /* 0x0000000d1e979210 */ /* 0x000fe400017e8407 */
[----:B------:R-:W-:Y:S01]  /*23900*/  ISETP.GE.AND P1, PT, R11, 0x101, PT ;  /* 0x000001010b00780c */ /* 0x000fe20003f26270 */
[----:B---3--:R-:W-:-:S03]  /*23910*/  FMUL R12, R71, UR33 ;  /* 0x00000021470c7c20 */ /* 0x008fc60008400000 */
[----:B------:R-:W-:Y:S02]  /*23920*/  ISETP.LT.OR P3, PT, R28, 0x41, !P1 ;  /* 0x000000411c00780c */ /* 0x000fe40004f61670 */
[----:B------:R-:W-:-:S05]  /*23930*/  F2FP.SATFINITE.E4M3.F32.PACK_AB_MERGE_C R12, RZ, R12, RZ ;  /* 0x0000000cff0c723e */ /* 0x000fca00048070ff */
[----:B------:R0:W-:Y:S06]  /*23940*/  @!P0 STG.E.U8 desc[UR40][R54.64+0x20], R12 ;  /* 0x0000200c36008986 */ /* 0x0001ec000c101128 */
[----:B0-----:R-:W0:Y:S02]  /*23950*/  @!P3 LDC.64 R12, c[0x0][0x5c0] ;  /* 0x00017000ff0cbb82 */ /* 0x001e240000000a00 */
[----:B0-----:R-:W-:Y:S01]  /*23960*/  @!P3 IADD3 R156, P2, P4, R24, R12, R10 ;  /* 0x0000000c189cb210 */ /* 0x001fe20007c5e00a */
[----:B----4-:R-:W-:Y:S02]  /*23970*/  FMUL R12, R70, UR33 ;  /* 0x00000021460c7c20 */ /* 0x010fe40008400000 */
[----:B------:R-:W3:Y:S01]  /*23980*/  LDL.LU R70, [R1+0x144] ;  /* 0x0001440001467983 */ /* 0x000ee20000300800 */
[----:B------:R-:W-:-:S02]  /*23990*/  LOP3.LUT P0, RZ, R5, 0x8000, RZ, 0xc0, !PT ;  /* 0x0000800005ff7812 */ /* 0x000fc4000780c0ff */
[----:B------:R-:W-:Y:S02]  /*239a0*/  @!P3 IADD3.X R157, R30, R13, R9, P2, P4 ;  /* 0x0000000d1e9db210 */ /* 0x000fe400017e8409 */
[----:B------:R-:W-:Y:S02]  /*239b0*/  ISETP.LT.OR P4, PT, R28, 0x21, !P0 ;  /* 0x000000211c00780c */ /* 0x000fe40004781670 */
[----:B------:R-:W-:-:S05]  /*239c0*/  F2FP.SATFINITE.E4M3.F32.PACK_AB_MERGE_C R12, RZ, R12, RZ ;  /* 0x0000000cff0c723e */ /* 0x000fca00048070ff */
[----:B------:R0:W-:Y:S06]  /*239d0*/  @!P6 STG.E.U8 desc[UR40][R18.64+0x21], R12 ;  /* 0x0000210c1200e986 */ /* 0x0001ec000c101128 */
[----:B0-----:R-:W0:Y:S01]  /*239e0*/  @!P4 LDC.64 R12, c[0x0][0x5c0] ;  /* 0x00017000ff0ccb82 */ /* 0x001e220000000a00 */
[----:B------:R-:W-:-:S04]  /*239f0*/  @!P4 IADD3 R15, P2, P5, R3, R24, R8 ;  /* 0x00000018030fc210 */ /* 0x000fc80007d5e008 */
[----:B------:R-:W-:Y:S02]  /*23a00*/  @!P4 IADD3.X R14, R4, R30, R7, P2, P5 ;  /* 0x0000001e040ec210 */ /* 0x000fe400017ea407 */
[----:B0-----:R-:W-:-:S05]  /*23a10*/  @!P4 IADD3 R12, P2, R15, R12, RZ ;  /* 0x0000000c0f0cc210 */ /* 0x001fca0007f5e0ff */
[----:B------:R-:W-:Y:S01]  /*23a20*/  @!P4 IMAD.X R13, R14, 0x1, R13, P2 ;  /* 0x000000010e0dc824 */ /* 0x000fe200010e060d */
[----:B------:R-:W-:Y:S01]  /*23a30*/  LOP3.LUT R2, R2, 0xefffffff, RZ, 0xc0, !PT ;  /* 0xefffffff02027812 */ /* 0x000fe200078ec0ff */
[----:B--2---:R-:W-:Y:S02]  /*23a40*/  FMUL R14, R31, UR33 ;  /* 0x000000211f0e7c20 */ /* 0x004fe40008400000 */
[----:B------:R-:W2:Y:S01]  /*23a50*/  LDL.LU R31, [R1+0x148] ;  /* 0x00014800011f7983 */ /* 0x000ea20000300800 */
[----:B------:R-:W-:Y:S02]  /*23a60*/  @P3 LOP3.LUT R2, R2, 0x10000000, RZ, 0xfc, !PT ;  /* 0x1000000002023812 */ /* 0x000fe400078efcff */
[----:B------:R-:W-:Y:S01]  /*23a70*/  LOP3.LUT P3, RZ, R0, 0x40000, RZ, 0xc0, !PT ;  /* 0x0004000000ff7812 */ /* 0x000fe2000786c0ff */
[----:B------:R-:W4:Y:S01]  /*23a80*/  LDL.LU R71, [R1+0x14c] ;  /* 0x00014c0001477983 */ /* 0x000f220000300800 */
[----:B------:R-:W-:Y:S02]  /*23a90*/  LOP3.LUT R5, R5, 0xffffbfff, RZ, 0xc0, !PT ;  /* 0xffffbfff05057812 */ /* 0x000fe400078ec0ff */
[----:B------:R-:W-:-:S09]  /*23aa0*/  F2FP.SATFINITE.E4M3.F32.PACK_AB_MERGE_C R14, RZ, R14, RZ ;  /* 0x0000000eff0e723e */ /* 0x000fd200048070ff */
[----:B------:R-:W-:Y:S02]  /*23ab0*/  @P3 LOP3.LUT R5, R5, 0x4000, RZ, 0xfc, !PT ;  /* 0x0000400005053812 */ /* 0x000fe400078efcff */
[C---:B------:R-:W-:Y:S01]  /*23ac0*/  ISETP.LT.OR P3, PT, R28.reuse, 0x42, !P1 ;  /* 0x000000421c00780c */ /* 0x040fe20004f61670 */
[----:B------:R0:W-:Y:S01]  /*23ad0*/  @!P4 STG.E.U8 desc[UR40][R12.64+0x20], R14 ;  /* 0x0000200e0c00c986 */ /* 0x0001e2000c101128 */
[----:B------:R-:W-:-:S11]  /*23ae0*/  ISETP.LT.OR P2, PT, R28, 0x22, !P0 ;  /* 0x000000221c00780c */ /* 0x000fd60004741670 */
[----:B0-----:R-:W0:Y:S02]  /*23af0*/  @!P3 LDC.64 R12, c[0x0][0x5c0] ;  /* 0x00017000ff0cbb82 */ /* 0x001e240000000a00 */
[----:B------:R-:W-:-:S04]  /*23b00*/  @!P2 IADD3 R19, P5, P6, R3, R24, R8 ;  /* 0x000000180313a210 */ /* 0x000fc80007ebe008 */
[----:B------:R-:W-:Y:S02]  /*23b10*/  @!P2 IADD3.X R18, R4, R30, R7, P5, P6 ;  /* 0x0000001e0412a210 */ /* 0x000fe40002fec407 */
[----:B------:R-:W1:Y:S01]  /*23b20*/  @!P2 LDC.64 R14, c[0x0][0x5c0] ;  /* 0x00017000ff0eab82 */ /* 0x000e620000000a00 */
[----:B0-----:R-:W-:-:S04]  /*23b30*/  @!P3 IADD3 R148, P5, P6, R24, R12, R10 ;  /* 0x0000000c1894b210 */ /* 0x001fc80007ebe00a */
[----:B------:R-:W-:Y:S02]  /*23b40*/  @!P3 IADD3.X R149, R30, R13, R9, P5, P6 ;  /* 0x0000000d1e95b210 */ /* 0x000fe40002fec409 */
[----:B------:R-:W-:Y:S02]  /*23b50*/  ISETP.LT.OR P5, PT, R28, 0x49, !P1 ;  /* 0x000000491c00780c */ /* 0x000fe40004fa1670 */
[----:B-1----:R-:W-:-:S05]  /*23b60*/  @!P2 IADD3 R14, P4, R19, R14, RZ ;  /* 0x0000000e130ea210 */ /* 0x002fca0007f9e0ff */
[----:B------:R-:W-:Y:S02]  /*23b70*/  @!P2 IMAD.X R15, R18, 0x1, R15, P4 ;  /* 0x00000001120fa824 */ /* 0x000fe400020e060f */
[----:B---3--:R-:W-:Y:S02]  /*23b80*/  FMUL R12, R70, UR33 ;  /* 0x00000021460c7c20 */ /* 0x008fe40008400000 */
[----:B------:R-:W3:Y:S03]  /*23b90*/  LDL.LU R70, [R1+0x150] ;  /* 0x0001500001467983 */ /* 0x000ee60000300800 */
[----:B------:R-:W-:-:S05]  /*23ba0*/  F2FP.SATFINITE.E4M3.F32.PACK_AB_MERGE_C R12, RZ, R12, RZ ;  /* 0x0000000cff0c723e */ /* 0x000fca00048070ff */
[----:B------:R0:W-:Y:S02]  /*23bb0*/  @!P2 STG.E.U8 desc[UR40][R14.64+0x21], R12 ;  /* 0x0000210c0e00a986 */ /* 0x0001e4000c101128 */
[----:B0-----:R-:W0:Y:S01]  /*23bc0*/  @!P5 LDC.64 R12, c[0x0][0x5c0] ;  /* 0x00017000ff0cdb82 */ /* 0x001e220000000a00 */
[----:B------:R-:W-:-:S04]  /*23bd0*/  LOP3.LUT R2, R2, 0xdfffffff, RZ, 0xc0, !PT ;  /* 0xdfffffff02027812 */ /* 0x000fc800078ec0ff */
[----:B------:R-:W-:Y:S02]  /*23be0*/  @P5 LOP3.LUT R2, R2, 0x20000000, RZ, 0xfc, !PT ;  /* 0x2000000002025812 */ /* 0x000fe400078efcff */
[----:B0-----:R-:W-:-:S04]  /*23bf0*/  @!P5 IADD3 R146, P2, P4, R24, R12, R10 ;  /* 0x0000000c1892d210 */ /* 0x001fc80007c5e00a */
[----:B------:R-:W-:Y:S02]  /*23c00*/  @!P5 IADD3.X R147, R30, R13, R9, P2, P4 ;  /* 0x0000000d1e93d210 */ /* 0x000fe400017e8409 */
[----:B------:R-:W-:-:S13]  /*23c10*/  ISETP.LT.OR P5, PT, R28, 0x4a, !P1 ;  /* 0x0000004a1c00780c */ /* 0x000fda0004fa1670 */
[----:B------:R-:W0:Y:S02]  /*23c20*/  @!P5 LDC.64 R12, c[0x0][0x5c0] ;  /* 0x00017000ff0cdb82 */ /* 0x000e240000000a00 */
[----:B0-----:R-:W-:Y:S02]  /*23c30*/  @!P5 IADD3 R138, P2, P4, R24, R12, R10 ;  /* 0x0000000c188ad210 */ /* 0x001fe40007c5e00a */
[----:B------:R-:W-:Y:S01]  /*23c40*/  LOP3.LUT R0, R0, 0xfffdffff, RZ, 0xc0, !PT ;  /* 0xfffdffff00007812 */ /* 0x000fe200078ec0ff */
[----:B--2---:R-:W-:Y:S02]  /*23c50*/  FMUL R12, R31, UR33 ;  /* 0x000000211f0c7c20 */ /* 0x004fe40008400000 */
[----:B------:R-:W2:Y:S01]  /*23c60*/  LDL.LU R31, [R1+0x154] ;  /* 0x00015400011f7983 */ /* 0x000ea20000300800 */
[----:B------:R-:W-:Y:S02]  /*23c70*/  @P3 LOP3.LUT R0, R0, 0x20000, RZ, 0xfc, !PT ;  /* 0x0002000000003812 */ /* 0x000fe400078efcff */
[----:B------:R-:W-:-:S02]  /*23c80*/  LOP3.LUT R2, R2, 0x7fffffff, RZ, 0xc0, !PT ;  /* 0x7fffffff02027812 */ /* 0x000fc400078ec0ff */
[----:B------:R-:W-:Y:S02]  /*23c90*/  LOP3.LUT P6, RZ, R0, 0x80000, RZ, 0xc0, !PT ;  /* 0x0008000000ff7812 */ /* 0x000fe400078cc0ff */
[----:B------:R-:W-:Y:S02]  /*23ca0*/  @P5 LOP3.LUT R2, R2, 0x80000000, RZ, 0xfc, !PT ;  /* 0x8000000002025812 */ /* 0x000fe400078efcff */
        /* <DEDUP_REMOVED lines=8> */
[----:B------:R-:W4:Y:S01]  /*23d30*/  LDL.LU R71, [R1+0x158] ;  /* 0x0001580001477983 */ /* 0x000f220000300800 */
        /* <DEDUP_REMOVED lines=9> */
[----:B0-----:R-:W-:-:S05]  /*23dd0*/  @!P4 IADD3 R12, P2, R15, R12, RZ ;  /* 0x0000000c0f0cc210 */ /* 0x001fca0007f5e0ff */
[----:B------:R-:W-:Y:S02]  /*23de0*/  @!P4 IMAD.X R13, R14, 0x1, R13, P2 ;  /* 0x000000010e0dc824 */ /* 0x000fe400010e060d */
[----:B---3--:R-:W-:Y:S02]  /*23df0*/  FMUL R14, R70, UR33 ;  /* 0x00000021460e7c20 */ /* 0x008fe40008400000 */
[----:B------:R-:W3:Y:S01]  /*23e00*/  LDL.LU R70, [R1+0x15c] ;  /* 0x00015c0001467983 */ /* 0x000ee20000300800 */
[C---:B------:R-:W-:Y:S02]  /*23e10*/  ISETP.LT.OR P1, PT, R28.reuse, 0x52, !P1 ;  /* 0x000000521c00780c */ /* 0x040fe40004f21670 */
[----:B------:R-:W-:Y:S02]  /*23e20*/  F2FP.SATFINITE.E4M3.F32.PACK_AB_MERGE_C R14, RZ, R14, RZ ;  /* 0x0000000eff0e723e */ /* 0x000fe400048070ff */
[----:B------:R-:W-:-:S03]  /*23e30*/  ISETP.LT.OR P2, PT, R28, 0x2a, !P0 ;  /* 0x0000002a1c00780c */ /* 0x000fc60004741670 */
[----:B------:R0:W-:Y:S06]  /*23e40*/  @!P4 STG.E.U8 desc[UR40][R12.64+0x28], R14 ;  /* 0x0000280e0c00c986 */ /* 0x0001ec000c101128 */
[----:B0-----:R-:W0:Y:S04]  /*23e50*/  @!P1 LDC.64 R12, c[0x0][0x5c0] ;  /* 0x00017000ff0c9b82 */ /* 0x001e280000000a00 */
[----:B------:R-:W-:-:S04]  /*23e60*/  @!P2 IADD3 R19, P5, P6, R3, R24, R8 ;  /* 0x000000180313a210 */ /* 0x000fc80007ebe008 */
[----:B------:R-:W1:Y:S01]  /*23e70*/  @!P2 LDC.64 R14, c[0x0][0x5c0] ;  /* 0x00017000ff0eab82 */ /* 0x000e620000000a00 */
[----:B------:R-:W-:Y:S02]  /*23e80*/  @!P2 IADD3.X R18, R4, R30, R7, P5, P6 ;  /* 0x0000001e0412a210 */ /* 0x000fe40002fec407 */
[C---:B------:R-:W-:Y:S02]  /*23e90*/  LOP3.LUT P3, RZ, R0.reuse, 0x4, RZ, 0xc0, !PT ;  /* 0x0000000400ff7812 */ /* 0x040fe4000786c0ff */
[----:B------:R-:W-:Y:S02]  /*23ea0*/  LOP3.LUT R0, R0, 0xfffbffff, RZ, 0xc0, !PT ;  /* 0xfffbffff00007812 */ /* 0x000fe400078ec0ff */
[----:B0-----:R-:W-:-:S04]  /*23eb0*/  @!P1 IADD3 R114, P5, P6, R24, R12, R10 ;  /* 0x0000000c18729210 */ /* 0x001fc80007ebe00a */
[----:B------:R-:W-:Y:S02]  /*23ec0*/  @!P1 IADD3.X R115, R30, R13, R9, P5, P6 ;  /* 0x0000000d1e739210 */ /* 0x000fe40002fec409 */
[----:B------:R-:W-:Y:S02]  /*23ed0*/  ISETP.GE.AND P5, PT, R11, 0x101, PT ;  /* 0x000001010b00780c */ /* 0x000fe40003fa6270 */
[----:B------:R-:W-:Y:S02]  /*23ee0*/  @P1 LOP3.LUT R0, R0, 0x40000, RZ, 0xfc, !PT ;  /* 0x0004000000001812 */ /* 0x000fe400078efcff */
[----:B------:R-:W-:Y:S02]  /*23ef0*/  ISETP.LT.OR P1, PT, R28, 0x59, !P5 ;  /* 0x000000591c00780c */ /* 0x000fe40006f21670 */
[----:B-1----:R-:W-:-:S05]  /*23f00*/  @!P2 IADD3 R14, P4, R19, R14, RZ ;  /* 0x0000000e130ea210 */ /* 0x002fca0007f9e0ff */
[----:B------:R-:W-:Y:S01]  /*23f10*/  @!P2 IMAD.X R15, R18, 0x1, R15, P4 ;  /* 0x00000001120fa824 */ /* 0x000fe200020e060f */
[----:B------:R-:W-:Y:S01]  /*23f20*/  ISETP.LT.OR P5, PT, R28, 0x5a, !P5 ;  /* 0x0000005a1c00780c */ /* 0x000fe20006fa1670 */
[----:B--2---:R-:W-:Y:S02]  /*23f30*/  FMUL R12, R31, UR33 ;  /* 0x000000211f0c7c20 */ /* 0x004fe40008400000 */
[----:B------:R-:W2:Y:S03]  /*23f40*/  LDL.LU R31, [R1+0x160] ;  /* 0x00016000011f7983 */ /* 0x000ea60000300800 */
[----:B------:R-:W-:-:S05]  /*23f50*/  F2FP.SATFINITE.E4M3.F32.PACK_AB_MERGE_C R12, RZ, R12, RZ ;  /* 0x0000000cff0c723e */ /* 0x000fca00048070ff */
[----:B------:R0:W-:Y:S02]  /*23f60*/  @!P2 STG.E.U8 desc[UR40][R14.64+0x29], R12 ;  /* 0x0000290c0e00a986 */ /* 0x0001e4000c101128 */
[----:B0-----:R-:W0:Y:S01]  /*23f70*/  @!P1 LDC.64 R12, c[0x0][0x5c0] ;  /* 0x00017000ff0c9b82 */ /* 0x001e220000000a00 */
[----:B------:R-:W-:Y:S02]  /*23f80*/  LOP3.LUT R6, R6, 0xfffffeff, RZ, 0xc0, !PT ;  /* 0xfffffeff06067812 */ /* 0x000fe400078ec0ff */
[----:B0-----:R-:W-:-:S04]  /*23f90*/  @!P1 IADD3 R110, P2, P4, R24, R12, R10 ;  /* 0x0000000c186e9210 */ /* 0x001fc80007c5e00a */
[----:B------:R-:W-:Y:S02]  /*23fa0*/  @!P1 IADD3.X R111, R30, R13, R9, P2, P4 ;  /* 0x0000000d1e6f9210 */ /* 0x000fe400017e8409 */
[----:B------:R-:W0:Y:S01]  /*23fb0*/  @!P5 LDC.64 R12, c[0x0][0x5c0] ;  /* 0x00017000ff0cdb82 */ /* 0x000e220000000a00 */
[----:B------:R-:W-:Y:S02]  /*23fc0*/  @P1 LOP3.LUT R6, R6, 0x100, RZ, 0xfc, !PT ;  /* 0x0000010006061812 */ /* 0x000fe400078efcff */
[----:B------:R-:W-:Y:S02]  /*23fd0*/  LOP3.LUT P1, RZ, R5, 0x2000, RZ, 0xc0, !PT ;  /* 0x0000200005ff7812 */ /* 0x000fe4000782c0ff */
[----:B------:R-:W-:Y:S02]  /*23fe0*/  LOP3.LUT R6, R6, 0xfffffdff, RZ, 0xc0, !PT ;  /* 0xfffffdff06067812 */ /* 0x000fe400078ec0ff */
[----:B------:R-:W-:Y:S02]  /*23ff0*/  LOP3.LUT P6, RZ, R0, 0x100, RZ, 0xc0, !PT ;  /* 0x0000010000ff7812 */ /* 0x000fe400078cc0ff */
[----:B------:R-:W-:-:S02]  /*24000*/  @P5 LOP3.LUT R6, R6, 0x200, RZ, 0xfc, !PT ;  /* 0x0000020006065812 */ /* 0x000fc400078efcff */
[----:B0-----:R-:W-:Y:S01]  /*24010*/  @!P5 IADD3 R108, P2, P4, R24, R12, R10 ;  /* 0x0000000c186cd210 */ /* 0x001fe20007c5e00a */
[----:B----4-:R-:W-:-:S03]  /*24020*/  FMUL R12, R71, UR33 ;  /* 0x00000021470c7c20 */ /* 0x010fc60008400000 */
[----:B------:R-:W-:Y:S02]  /*24030*/  @!P5 IADD3.X R109, R30, R13, R9, P2, P4 ;  /* 0x0000000d1e6dd210 */ /* 0x000fe400017e8409 */
        /* <DEDUP_REMOVED lines=8> */
[----:B------:R-:W-:Y:S01]  /*240c0*/  ISETP.LT.OR P4, PT, R28, 0x31, !P0 ;  /* 0x000000311c00780c */ /* 0x000fe20004781670 */
[----:B------:R-:W4:Y:S01]  /*240d0*/  LDL.LU R71, [R1+0x168] ;  /* 0x0001680001477983 */ /* 0x000f220000300800 */
        /* <DEDUP_REMOVED lines=8> */
[----:B------:R-:W-:Y:S01]  /*24160*/  @!P4 IMAD.X R13, R14, 0x1, R13, P2 ;  /* 0x000000010e0dc824 */ /* 0x000fe200010e060d */
[----:B------:R-:W-:Y:S01]  /*24170*/  LOP3.LUT P3, RZ, R0, 0x100000, RZ, 0xc0, !PT ;  /* 0x0010000000ff7812 */ /* 0x000fe2000786c0ff */
[----:B--2---:R-:W-:Y:S02]  /*24180*/  FMUL R14, R31, UR33 ;  /* 0x000000211f0e7c20 */ /* 0x004fe40008400000 */
[----:B------:R-:W2:Y:S01]  /*24190*/  LDL.LU R31, [R1+0x16c] ;  /* 0x00016c00011f7983 */ /* 0x000ea20000300800 */
[----:B------:R-:W-:-:S09]  /*241a0*/  LOP3.LUT R5, R5, 0xffffefff, RZ, 0xc0, !PT ;  /* 0xffffefff05057812 */ /* 0x000fd200078ec0ff */
[----:B------:R-:W-:Y:S02]  /*241b0*/  @P3 LOP3.LUT R5, R5, 0x1000, RZ, 0xfc, !PT ;  /* 0x0000100005053812 */ /* 0x000fe400078efcff */
[----:B------:R-:W-:Y:S02]  /*241c0*/  ISETP.LT.OR P3, PT, R28, 0x62, !P1 ;  /* 0x000000621c00780c */ /* 0x000fe40004f61670 */
[----:B------:R-:W-:-:S05]  /*241d0*/  F2FP.SATFINITE.E4M3.F32.PACK_AB_MERGE_C R14, RZ, R14, RZ ;  /* 0x0000000eff0e723e */ /* 0x000fca00048070ff */
[----:B------:R0:W-:Y:S01]  /*241e0*/  @!P4 STG.E.U8 desc[UR40][R12.64+0x30], R14 ;  /* 0x0000300e0c00c986 */ /* 0x0001e2000c101128 */
[----:B------:R-:W-:-:S05]  /*241f0*/  ISETP.LT.OR P2, PT, R28, 0x32, !P0 ;  /* 0x000000321c00780c */ /* 0x000fca0004741670 */
[----:B0-----:R-:W0:Y:S08]  /*24200*/  @!P3 LDC.64 R12, c[0x0][0x5c0] ;  /* 0x00017000ff0cbb82 */ /* 0x001e300000000a00 */
[----:B------:R-:W-:-:S04]  /*24210*/  @!P2 IADD3 R19, P5, P6, R3, R24, R8 ;  /* 0x000000180313a210 */ /* 0x000fc80007ebe008 */
[----:B------:R-:W-:Y:S01]  /*24220*/  @!P2 IADD3.X R18, R4, R30, R7, P5, P6 ;  /* 0x0000001e0412a210 */ /* 0x000fe20002fec407 */
[----:B------:R-:W1:Y:S01]  /*24230*/  @!P2 LDC.64 R14, c[0x0][0x5c0] ;  /* 0x00017000ff0eab82 */ /* 0x000e620000000a00 */
[----:B0-----:R-:W-:-:S04]  /*24240*/  @!P3 IADD3 R106, P5, P6, R24, R12, R3 ;  /* 0x0000000c186ab210 */ /* 0x001fc80007ebe003 */
[----:B------:R-:W-:Y:S02]  /*24250*/  @!P3 IADD3.X R107, R30, R13, R4, P5, P6 ;  /* 0x0000000d1e6bb210 */ /* 0x000fe40002fec404 */
[----:B------:R-:W-:Y:S02]  /*24260*/  ISETP.LT.OR P5, PT, R28, 0x69, !P1 ;  /* 0x000000691c00780c */ /* 0x000fe40004fa1670 */
[----:B-1----:R-:W-:-:S05]  /*24270*/  @!P2 IADD3 R14, P4, R19, R14, RZ ;  /* 0x0000000e130ea210 */ /* 0x002fca0007f9e0ff */
[----:B------:R-:W-:Y:S01]  /*24280*/  @!P2 IMAD.X R15, R18, 0x1, R15, P4 ;  /* 0x00000001120fa824 */ /* 0x000fe200020e060f */
[----:B------:R-:W-:-:S04]  /*24290*/  LOP3.LUT R6, R6, 0xffffbfff, RZ, 0xc0, !PT ;  /* 0xffffbfff06067812 */ /* 0x000fc800078ec0ff */
[----:B------:R-:W-:-:S04]  /*242a0*/  @P3 LOP3.LUT R6, R6, 0x4000, RZ, 0xfc, !PT ;  /* 0x0000400006063812 */ /* 0x000fc800078efcff */
[----:B------:R-:W-:-:S04]  /*242b0*/  LOP3.LUT R6, R6, 0xfffdffff, RZ, 0xc0, !PT ;  /* 0xfffdffff06067812 */ /* 0x000fc800078ec0ff */
[----:B------:R-:W-:Y:S01]  /*242c0*/  @P5 LOP3.LUT R6, R6, 0x20000, RZ, 0xfc, !PT ;  /* 0x0002000006065812 */ /* 0x000fe200078efcff */
[----:B---3--:R-:W-:Y:S02]  /*242d0*/  FMUL R12, R70, UR33 ;  /* 0x00000021460c7c20 */ /* 0x008fe40008400000 */
[----:B------:R-:W3:Y:S03]  /*242e0*/  LDL.LU R70, [R1+0x170] ;  /* 0x0001700001467983 */ /* 0x000ee60000300800 */
        /* <DEDUP_REMOVED lines=8> */
[----:B------:R-:W-:Y:S02]  /*24370*/  LOP3.LUT P6, RZ, R0, 0x200000, RZ, 0xc0, !PT ;  /* 0x0020000000ff7812 */ /* 0x000fe400078cc0ff */
[----:B------:R-:W-:Y:S02]  /*24380*/  @P5 LOP3.LUT R6, R6, 0x8000, RZ, 0xfc, !PT ;  /* 0x0000800006065812 */ /* 0x000fe400078efcff */
        /* <DEDUP_REMOVED lines=10> */
[----:B------:R-:W-:-:S02]  /*24430*/  LOP3.LUT P3, RZ, R5, 0x1000, RZ, 0xc0, !PT ;  /* 0x0000100005ff7812 */ /* 0x000fc4000786c0ff */
[----:B------:R-:W-:Y:S01]  /*24440*/  @!P5 IADD3.X R141, R30, R13, R4, P2, P4 ;  /* 0x0000000d1e8dd210 */ /* 0x000fe200017e8404 */
[----:B------:R-:W4:Y:S01]  /*24450*/  LDL.LU R71, [R1+0x178] ;  /* 0x0001780001477983 */ /* 0x000f220000300800 */
[----:B------:R-:W-:Y:S02]  /*24460*/  ISETP.LT.OR P4, PT, R28, 0x39, !P0 ;  /* 0x000000391c00780c */ /* 0x000fe40004781670 */
[----:B------:R-:W-:-:S07]  /*24470*/  F2FP.SATFINITE.E4M3.F32.PACK_AB_MERGE_C R12, RZ, R12, RZ ;  /* 0x0000000cff0c723e */ /* 0x000fce00048070ff */
[----:B------:R0:W-:Y:S04]  /*24480*/  @!P3 STG.E.U8 desc[UR40][R38.64+0x39], R12 ;  /* 0x0000390c2600b986 */ /* 0x0001e8000c101128 */
        /* <DEDUP_REMOVED lines=10> */
[----:B------:R-:W-:Y:S02]  /*24530*/  ISETP.LT.OR P2, PT, R28, 0x3a, !P0 ;  /* 0x0000003a1c00780c */ /* 0x000fe40004741670 */
[----:B------:R-:W-:-:S05]  /*24540*/  F2FP.SATFINITE.E4M3.F32.PACK_AB_MERGE_C R14, RZ, R14, RZ ;  /* 0x0000000eff0e723e */ /* 0x000fca00048070ff */
[----:B------:R0:W-:Y:S04]  /*24550*/  @!P4 STG.E.U8 desc[UR40][R12.64+0x38], R14 ;  /* 0x0000380e0c00c986 */ /* 0x0001e8000c101128 */
[----:B0-----:R-:W0:Y:S08]  /*24560*/  @!P3 LDC.64 R12, c[0x0][0x5c0] ;  /* 0x00017000ff0cbb82 */ /* 0x001e300000000a00 */
[----:B------:R-:W1:Y:S01]  /*24570*/  @!P2 LDC.64 R14, c[0x0][0x5c0] ;  /* 0x00017000ff0eab82 */ /* 0x000e620000000a00 */
[----:B------:R-:W-:-:S04]  /*24580*/  @!P2 IADD3 R19, P5, P6, R3, R24, R8 ;  /* 0x000000180313a210 */ /* 0x000fc80007ebe008 */
[----:B------:R-:W-:Y:S02]  /*24590*/  @!P2 IADD3.X R18, R4, R30, R7, P5, P6 ;  /* 0x0000001e0412a210 */ /* 0x000fe40002fec407 */
        /* <DEDUP_REMOVED lines=16> */
[----:B------:R-:W-:Y:S02]  /*246a0*/  ISETP.LT.OR P5, PT, R28, 0x7a, !P1 ;  /* 0x0000007a1c00780c */ /* 0x000fe40004fa1670 */
[----:B------:R-:W-:-:S11]  /*246b0*/  LOP3.LUT R5, R5, 0xffffffbf, RZ, 0xc0, !PT ;  /* 0xffffffbf05057812 */ /* 0x000fd600078ec0ff */
[----:B------:R-:W0:Y:S01]  /*246c0*/  @!P5 LDC.64 R12, c[0x0][0x5c0] ;  /* 0x00017000ff0cdb82 */ /* 0x000e220000000a00 */
[----:B------:R-:W-:-:S04]  /*246d0*/  @P0 LOP3.LUT R5, R5, 0x40, RZ, 0xfc, !PT ;  /* 0x0000004005050812 */ /* 0x000fc800078efcff */
[C---:B------:R-:W-:Y:S02]  /*246e0*/  LOP3.LUT P3, RZ, R5.reuse, 0x800, RZ, 0xc0, !PT ;  /* 0x0000080005ff7812 */ /* 0x040fe4000786c0ff */
[----:B------:R-:W-:Y:S02]  /*246f0*/  LOP3.LUT R5, R5, 0xfffffdff, RZ, 0xc0, !PT ;  /* 0xfffffdff05057812 */ /* 0x000fe400078ec0ff */
[----:B------:R-:W-:Y:S02]  /*24700*/  LOP3.LUT P6, RZ, R0, 0x400, RZ, 0xc0, !PT ;  /* 0x0000040000ff7812 */ /* 0x000fe400078cc0ff */
[----:B------:R-:W-:Y:S02]  /*24710*/  @P1 LOP3.LUT R5, R5, 0x200, RZ, 0xfc, !PT ;  /* 0x0000020005051812 */ /* 0x000fe400078efcff */
[----:B------:R-:W-:Y:S02]  /*24720*/  ISETP.LT.OR P1, PT, R28, 0x61, !P3 ;  /* 0x000000611c00780c */ /* 0x000fe40005f21670 */
[----:B0-----:R-:W-:Y:S01]  /*24730*/  @!P5 IADD3 R98, P2, P4, R24, R12, R3 ;  /* 0x0000000c1862d210 */ /* 0x001fe20007c5e003 */
[----:B----4-:R-:W-:-:S05]  /*24740*/  FMUL R12, R71, UR33 ;  /* 0x00000021470c7c20 */ /* 0x010fca0008400000 */
[----:B------:R-:W-:Y:S02]  /*24750*/  F2FP.SATFINITE.E4M3.F32.PACK_AB_MERGE_C R12, RZ, R12, RZ ;  /* 0x0000000cff0c723e */ /* 0x000fe400048070ff */
[----:B------:R-:W-:-:S03]  /*24760*/  @!P5 IADD3.X R99, R30, R13, R4, P2, P4 ;  /* 0x0000000d1e63d210 */ /* 0x000fc600017e8404 */
[----:B------:R0:W-:Y:S02]  /*24770*/  @!P6 STG.E.U8 desc[UR40][R64.64+0x20], R12 ;  /* 0x0000200c4000e986 */ /* 0x0001e4000c101128 */
[----:B0-----:R-:W0:Y:S02]  /*24780*/  @!P1 LDC.64 R12, c[0x0][0x5c0] ;  /* 0x00017000ff0c9b82 */ /* 0x001e240000000a00 */
[----:B0-----:R-:W-:Y:S01]  /*24790*/  @!P1 IADD3 R96, P2, P4, R24, R12, R8 ;  /* 0x0000000c18609210 */ /* 0x001fe20007c5e008 */
[----:B---3--:R-:W-:Y:S02]  /*247a0*/  FMUL R12, R70, UR33 ;  /* 0x00000021460c7c20 */ /* 0x008fe40008400000 */
[----:B------:R-:W3:Y:S01]  /*247b0*/  LDL.LU R70, [R1+0x184] ;  /* 0x0001840001467983 */ /* 0x000ee20000300800 */
[----:B------:R-:W-:-:S04]  /*247c0*/  LOP3.LUT R6, R6, 0xfffff7ff, RZ, 0xc0, !PT ;  /* 0xfffff7ff06067812 */ /* 0x000fc800078ec0ff */
[----:B------:R-:W-:-:S04]  /*247d0*/  @P5 LOP3.LUT R6, R6, 0x800, RZ, 0xfc, !PT ;  /* 0x0000080006065812 */ /* 0x000fc800078efcff */
[----:B------:R-:W-:Y:S02]  /*247e0*/  LOP3.LUT R6, R6, 0xfffffbff, RZ, 0xc0, !PT ;  /* 0xfffffbff06067812 */ /* 0x000fe400078ec0ff */
[----:B------:R-:W-:Y:S02]  /*247f0*/  @!P1 IADD3.X R97, R30, R13, R7, P2, P4 ;  /* 0x0000000d1e619210 */ /* 0x000fe400017e8407 */
[----:B------:R-:W-:Y:S02]  /*24800*/  @P1 LOP3.LUT R6, R6, 0x400, RZ, 0xfc, !PT ;  /* 0x0000040006061812 */ /* 0x000fe400078efcff */
[----:B------:R-:W-:Y:S02]  /*24810*/  ISETP.GE.AND P1, PT, R11, 0x109, PT ;  /* 0x000001090b00780c */ /* 0x000fe40003f26270 */
[----:B------:R-:W-:Y:S02]  /*24820*/  LOP3.LUT P0, RZ, R0, 0x2, RZ, 0xc0, !PT ;  /* 0x0000000200ff7812 */ /* 0x000fe4000780c0ff */
[----:B------:R-:W-:-:S02]  /*24830*/  ISETP.LT.OR P4, PT, R28, 0x21, !P1 ;  /* 0x000000211c00780c */ /* 0x000fc40004f81670 */
[----:B------:R-:W-:-:S09]  /*24840*/  F2FP.SATFINITE.E4M3.F32.PACK_AB_MERGE_C R12, RZ, R12, RZ ;  /* 0x0000000cff0c723e */ /* 0x000fd200048070ff */
[----:B------:R0:W-:Y:S02]  /*24850*/  @!P0 STG.E.U8 desc[UR40][R16.64+0x21], R12 ;  /* 0x0000210c10008986 */ /* 0x0001e4000c101128 */
[----:B0-----:R-:W0:Y:S01]  /*24860*/  @!P4 LDC.64 R12, c[0x0][0x5c0] ;  /* 0x00017000ff0ccb82 */ /* 0x001e220000000a00 */
[----:B------:R-:W-:-:S04]  /*24870*/  @!P4 IADD3 R15, P2, P5, R3, R24, R10 ;  /* 0x00000018030fc210 */ /* 0x000fc80007d5e00a */
[----:B------:R-:W-:Y:S02]  /*24880*/  @!P4 IADD3.X R14, R4, R30, R9, P2, P5 ;  /* 0x0000001e040ec210 */ /* 0x000fe400017ea409 */
[----:B0-----:R-:W-:-:S05]  /*24890*/  @!P4 IADD3 R12, P2, R15, R12, RZ ;  /* 0x0000000c0f0cc210 */ /* 0x001fca0007f5e0ff */
[----:B------:R-:W-:Y:S02]  /*248a0*/  @!P4 IMAD.X R13, R14, 0x1, R13, P2 ;  /* 0x000000010e0dc824 */ /* 0x000fe400010e060d */
[----:B--2---:R-:W-:Y:S02]  /*248b0*/  FMUL R14, R31, UR33 ;  /* 0x000000211f0e7c20 */ /* 0x004fe40008400000 */
[----:B------:R-:W2:Y:S01]  /*248c0*/  LDL.LU R31, [R1+0x188] ;  /* 0x00018800011f7983 */ /* 0x000ea20000300800 */
[----:B------:R-:W-:Y:S02]  /*248d0*/  LOP3.LUT P0, RZ, R0, 0x400000, RZ, 0xc0, !PT ;  /* 0x0040000000ff7812 */ /* 0x000fe4000780c0ff */
[----:B------:R-:W-:Y:S01]  /*248e0*/  LOP3.LUT R5, R5, 0xfffffbff, RZ, 0xc0, !PT ;  /* 0xfffffbff05057812 */ /* 0x000fe200078ec0ff */
[----:B------:R-:W4:Y:S01]  /*248f0*/  LDL.LU R71, [R1+0x18c] ;  /* 0x00018c0001477983 */ /* 0x000f220000300800 */
        /* <DEDUP_REMOVED lines=11> */
[----:B------:R-:W-:Y:S01]  /*249b0*/  ISETP.LT.OR P5, PT, R28, 0x69, !P3 ;  /* 0x000000691c00780c */ /* 0x000fe20005fa1670 */
[----:B---3--:R-:W-:Y:S02]  /*249c0*/  FMUL R12, R70, UR33 ;  /* 0x00000021460c7c20 */ /* 0x008fe40008400000 */
[----:B------:R-:W3:Y:S01]  /*249d0*/  LDL.LU R70, [R1+0x190] ;  /* 0x0001900001467983 */ /* 0x000ee20000300800 */
[----:B-1----:R-:W-:Y:S02]  /*249e0*/  @!P2 IADD3 R14, P4, R17, R14, RZ ;  /* 0x0000000e110ea210 */ /* 0x002fe40007f9e0ff */
[----:B------:R-:W-:-:S03]  /*249f0*/  F2FP.SATFINITE.E4M3.F32.PACK_AB_MERGE_C R12, RZ, R12, RZ ;  /* 0x0000000cff0c723e */ /* 0x000fc600048070ff */
[----:B------:R-:W-:-:S05]  /*24a00*/  @!P2 IMAD.X R15, R16, 0x1, R15, P4 ;  /* 0x00000001100fa824 */ /* 0x000fca00020e060f */
[----:B------:R0:W-:Y:S02]  /*24a10*/  @!P2 STG.E.U8 desc[UR40][R14.64+0x21], R12 ;  /* 0x0000210c0e00a986 */ /* 0x0001e4000c101128 */
[----:B0-----:R-:W0:Y:S01]  /*24a20*/  @!P5 LDC.64 R12, c[0x0][0x5c0] ;  /* 0x00017000ff0cdb82 */ /* 0x001e220000000a00 */
[----:B------:R-:W-:-:S04]  /*24a30*/  LOP3.LUT R6, R6, 0xffffff7f, RZ, 0xc0, !PT ;  /* 0xffffff7f06067812 */ /* 0x000fc800078ec0ff */
[----:B------:R-:W-:-:S04]  /*24a40*/  @P0 LOP3.LUT R6, R6, 0x80, RZ, 0xfc, !PT ;  /* 0x0000008006060812 */ /* 0x000fc800078efcff */
        /* <DEDUP_REMOVED lines=8> */
[----:B------:R-:W-:Y:S02]  /*24ad0*/  LOP3.LUT P6, RZ, R0, 0x800000, RZ, 0xc0, !PT ;  /* 0x0080000000ff7812 */ /* 0x000fe400078cc0ff */
[----:B------:R-:W-:Y:S02]  /*24ae0*/  @P5 LOP3.LUT R6, R6, 0x20, RZ, 0xfc, !PT ;  /* 0x0000002006065812 */ /* 0x000fe400078efcff */
[----:B------:R-:W-:-:S02]  /*24af0*/  @!P5 IADD3.X R89, R30, R13, R7, P2, P4 ;  /* 0x0000000d1e59d210 */ /* 0x000fc400017e8407 */
[----:B------:R-:W-:Y:S01]  /*24b00*/  ISETP.LT.OR P5, PT, R28, 0x71, !P3 ;  /* 0x000000711c00780c */ /* 0x000fe20005fa1670 */
[----:B--2---:R-:W-:Y:S02]  /*24b10*/  FMUL R12, R31, UR33 ;  /* 0x000000211f0c7c20 */ /* 0x004fe40008400000 */
[----:B------:R-:W2:Y:S03]  /*24b20*/  LDL.LU R31, [R1+0x194] ;  /* 0x00019400011f7983 */ /* 0x000ea60000300800 */
[----:B------:R-:W-:-:S05]  /*24b30*/  F2FP.SATFINITE.E4M3.F32.PACK_AB_MERGE_C R12, RZ, R12, RZ ;  /* 0x0000000cff0c723e */ /* 0x000fca00048070ff */
[----:B------:R0:W-:Y:S02]  /*24b40*/  @!P6 STG.E.U8 desc[UR40][R60.64+0x28], R12 ;  /* 0x0000280c3c00e986 */ /* 0x0001e4000c101128 */
[----:B0-----:R-:W0:Y:S01]  /*24b50*/  @!P5 LDC.64 R12, c[0x0][0x5c0] ;  /* 0x00017000ff0cdb82 */ /* 0x001e220000000a00 */
[----:B------:R-:W-:Y:S02]  /*24b60*/  LOP3.LUT P0, RZ, R5, 0x400, RZ, 0xc0, !PT ;  /* 0x0000040005ff7812 */ /* 0x000fe4000780c0ff */
        /* <DEDUP_REMOVED lines=14> */
[----:B------:R-:W3:Y:S04]  /*24c50*/  LDL.LU R70, [R1+0x198] ;  /* 0x0001980001467983 */ /* 0x000ee80000300800 */
[----:B------:R-:W4:Y:S01]  /*24c60*/  LDL.LU R71, [R1+0x19c] ;  /* 0x00019c0001477983 */ /* 0x000f220000300800 */
        /* <DEDUP_REMOVED lines=8> */
[----:B0-----:R-:W-:Y:S02]  /*24cf0*/  @!P0 IADD3 R86, P5, P6, R24, R12, R8 ;  /* 0x0000000c18568210 */ /* 0x001fe40007ebe008 */
[----:B------:R-:W-:Y:S02]  /*24d00*/  LOP3.LUT R6, R6, 0xfffffffb, RZ, 0xc0, !PT ;  /* 0xfffffffb06067812 */ /* 0x000fe400078ec0ff */
[----:B------:R-:W-:Y:S02]  /*24d10*/  @!P0 IADD3.X R87, R30, R13, R7, P5, P6 ;  /* 0x0000000d1e578210 */ /* 0x000fe40002fec407 */
[----:B------:R-:W-:Y:S02]  /*24d20*/  @P0 LOP3.LUT R6, R6, 0x4, RZ, 0xfc, !PT ;  /* 0x0000000406060812 */ /* 0x000fe400078efcff */
[----:B------:R-:W-:-:S02]  /*24d30*/  ISETP.LT.OR P0, PT, R28, 0x79, !P3 ;  /* 0x000000791c00780c */ /* 0x000fc40005f01670 */
[----:B-1----:R-:W-:-:S05]  /*24d40*/  @!P2 IADD3 R14, P4, R17, R14, RZ ;  /* 0x0000000e110ea210 */ /* 0x002fca0007f9e0ff */
[----:B------:R-:W-:Y:S02]  /*24d50*/  @!P2 IMAD.X R15, R16, 0x1, R15, P4 ;  /* 0x00000001100fa824 */ /* 0x000fe400020e060f */
[----:B--2---:R-:W-:Y:S02]  /*24d60*/  FMUL R12, R31, UR33 ;  /* 0x000000211f0c7c20 */ /* 0x004fe40008400000 */
[----:B------:R-:W2:Y:S03]  /*24d70*/  LDL.LU R31, [R1+0x1a0] ;  /* 0x0001a000011f7983 */ /* 0x000ea60000300800 */
        /* <DEDUP_REMOVED lines=11> */
[----:B------:R-:W3:Y:S01]  /*24e30*/  LDL.LU R70, [R1+0x1a4] ;  /* 0x0001a40001467983 */ /* 0x000ee20000300800 */
[----:B------:R-:W-:Y:S02]  /*24e40*/  LOP3.LUT P5, RZ, R0, 0x1000000, RZ, 0xc0, !PT ;  /* 0x0100000000ff7812 */ /* 0x000fe400078ac0ff */
[----:B------:R-:W-:Y:S02]  /*24e50*/  LOP3.LUT R6, R6, 0xfffffffe, RZ, 0xc0, !PT ;  /* 0xfffffffe06067812 */ /* 0x000fe400078ec0ff */
[----:B------:R-:W-:-:S02]  /*24e60*/  F2FP.SATFINITE.E4M3.F32.PACK_AB_MERGE_C R12, RZ, R12, RZ ;  /* 0x0000000cff0c723e */ /* 0x000fc400048070ff */
[----:B------:R-:W-:Y:S02]  /*24e70*/  @P0 LOP3.LUT R6, R6, 0x1, RZ, 0xfc, !PT ;  /* 0x0000000106060812 */ /* 0x000fe400078efcff */
[----:B------:R-:W-:Y:S02]  /*24e80*/  @!P0 IADD3.X R83, R30, R13, R7, P2, P4 ;  /* 0x0000000d1e538210 */ /* 0x000fe400017e8407 */
[----:B------:R-:W-:-:S03]  /*24e90*/  ISETP.GE.AND P0, PT, R11, 0x101, PT ;  /* 0x000001010b00780c */ /* 0x000fc60003f06270 */
[----:B------:R0:W-:Y:S01]  /*24ea0*/  @!P5 STG.E.U8 desc[UR40][R66.64+0x30], R12 ;  /* 0x0000300c4200d986 */ /* 0x0001e2000c101128 */
[----:B------:R-:W-:-:S13]  /*24eb0*/  ISETP.LT.OR P5, PT, R28, 0x61, !P0 ;  /* 0x000000611c00780c */ /* 0x000fda00047a1670 */
[----:B0-----:R-:W0:Y:S01]  /*24ec0*/  @!P5 LDC.64 R12, c[0x0][0x5c0] ;  /* 0x00017000ff0cdb82 */ /* 0x001e220000000a00 */
[----:B------:R-:W-:Y:S02]  /*24ed0*/  LOP3.LUT P6, RZ, R0, 0x800, RZ, 0xc0, !PT ;  /* 0x0000080000ff7812 */ /* 0x000fe400078cc0ff */
[----:B0-----:R-:W-:Y:S01]  /*24ee0*/  @!P5 IADD3 R80, P2, P4, R24, R12, R10 ;  /* 0x0000000c1850d210 */ /* 0x001fe20007c5e00a */
[----:B----4-:R-:W-:Y:S02]  /*24ef0*/  FMUL R12, R71, UR33 ;  /* 0x00000021470c7c20 */ /* 0x010fe40008400000 */
        /* <DEDUP_REMOVED lines=12> */
[----:B--2---:R-:W-:Y:S02]  /*24fc0*/  FMUL R14, R31, UR33 ;  /* 0x000000211f0e7c20 */ /* 0x004fe40008400000 */
[----:B------:R-:W2:Y:S01]  /*24fd0*/  LDL.LU R31, [R1+0x1ac] ;  /* 0x0001ac00011f7983 */ /* 0x000ea20000300800 */
[C---:B------:R-:W-:Y:S02]  /*24fe0*/  ISETP.LT.OR P2, PT, R28.reuse, 0x32, !P1 ;  /* 0x000000321c00780c */ /* 0x040fe40004f41670 */
[----:B------:R-:W-:Y:S02]  /*24ff0*/  ISETP.LT.OR P1, PT, R28, 0x62, !P0 ;  /* 0x000000621c00780c */ /* 0x000fe40004721670 */
[----:B------:R-:W-:-:S05]  /*25000*/  F2FP.SATFINITE.E4M3.F32.PACK_AB_MERGE_C R14, RZ, R14, RZ ;  /* 0x0000000eff0e723e */ /* 0x000fca00048070ff */
[----:B------:R0:W-:Y:S06]  /*25010*/  @!P4 STG.E.U8 desc[UR40][R12.64+0x30], R14 ;  /* 0x0000300e0c00c986 */ /* 0x0001ec000c101128 */
[----:B0-----:R-:W0:Y:S01]  /*25020*/  @!P1 LDC.64 R12, c[0x0][0x5c0] ;  /* 0x00017000ff0c9b82 */ /* 0x001e220000000a00 */
[----:B------:R-:W-:-:S04]  /*25030*/  @!P2 IADD3 R17, P5, P6, R3, R24, R10 ;  /* 0x000000180311a210 */ /* 0x000fc80007ebe00a */
[----:B------:R-:W-:-:S03]  /*25040*/  @!P2 IADD3.X R16, R4, R30, R9, P5, P6 ;  /* 0x0000001e0410a210 */ /* 0x000fc60002fec409 */
[----:B------:R-:W1:Y:S01]  /*25050*/  @!P2 LDC.64 R14, c[0x0][0x5c0] ;  /* 0x00017000ff0eab82 */ /* 0x000e620000000a00 */
[----:B0-----:R-:W-:Y:S02]  /*25060*/  @!P1 IADD3 R78, P5, P6, R24, R12, R10 ;  /* 0x0000000c184e9210 */ /* 0x001fe40007ebe00a */
[----:B------:R-:W-:Y:S02]  /*25070*/  LOP3.LUT R2, R2, 0xf7ffffff, RZ, 0xc0, !PT ;  /* 0xf7ffffff02027812 */ /* 0x000fe400078ec0ff */
[----:B------:R-:W-:Y:S02]  /*25080*/  @!P1 IADD3.X R79, R30, R13, R9, P5, P6 ;  /* 0x0000000d1e4f9210 */ /* 0x000fe40002fec409 */
[----:B------:R-:W-:Y:S02]  /*25090*/  @P1 LOP3.LUT R2, R2, 0x8000000, RZ, 0xfc, !PT ;  /* 0x0800000002021812 */ /* 0x000fe400078efcff */
[----:B------:R-:W-:Y:S02]  /*250a0*/  ISETP.LT.OR P1, PT, R28, 0x69, !P0 ;  /* 0x000000691c00780c */ /* 0x000fe40004721670 */
[----:B-1----:R-:W-:-:S05]  /*250b0*/  @!P2 IADD3 R14, P4, R17, R14, RZ ;  /* 0x0000000e110ea210 */ /* 0x002fca0007f9e0ff */
[----:B------:R-:W-:Y:S01]  /*250c0*/  @!P2 IMAD.X R15, R16, 0x1, R15, P4 ;  /* 0x00000001100fa824 */ /* 0x000fe200020e060f */
[----:B------:R-:W-:-:S05]  /*250d0*/  LOP3.LUT R2, R2, 0xfbffffff, RZ, 0xc0, !PT ;  /* 0xfbffffff02027812 */ /* 0x000fca00078ec0ff */
[----:B------:R-:W-:Y:S01]  /*250e0*/  @P1 LOP3.LUT R2, R2, 0x4000000, RZ, 0xfc, !PT ;  /* 0x0400000002021812 */ /* 0x000fe200078efcff */
[----:B---3--:R-:W-:Y:S02]  /*250f0*/  FMUL R12, R70, UR33 ;  /* 0x00000021460c7c20 */ /* 0x008fe40008400000 */
[----:B------:R-:W3:Y:S04]  /*25100*/  LDL.LU R70, [R1+0x1b0] ;  /* 0x0001b00001467983 */ /* 0x000ee80000300800 */
[----:B------:R-:W3:Y:S01]  /*25110*/  LDL.LU R158, [R1+0x1b4] ;  /* 0x0001b400019e7983 */ /* 0x000ee20000300800 */
[----:B------:R-:W-:-:S05]  /*25120*/  F2FP.SATFINITE.E4M3.F32.PACK_AB_MERGE_C R12, RZ, R12, RZ ;  /* 0x0000000cff0c723e */ /* 0x000fca00048070ff */
[----:B------:R0:W-:Y:S02]  /*25130*/  @!P2 STG.E.U8 desc[UR40][R14.64+0x31], R12 ;  /* 0x0000310c0e00a986 */ /* 0x0001e4000c101128 */
[----:B0-----:R-:W0:Y:S02]  /*25140*/  @!P1 LDC.64 R12, c[0x0][0x5c0] ;  /* 0x00017000ff0c9b82 */ /* 0x001e240000000a00 */
[----:B0-----:R-:W-:-:S04]  /*25150*/  @!P1 IADD3 R76, P2, P4, R24, R12, R10 ;  /* 0x0000000c184c9210 */ /* 0x001fc80007c5e00a */
[----:B------:R-:W-:Y:S02]  /*25160*/  @!P1 IADD3.X R77, R30, R13, R9, P2, P4 ;  /* 0x0000000d1e4d9210 */ /* 0x000fe400017e8409 */
[----:B------:R-:W-:-:S13]  /*25170*/  ISETP.LT.OR P1, PT, R28, 0x6a, !P0 ;  /* 0x0000006a1c00780c */ /* 0x000fda0004721670 */
[----:B------:R-:W0:Y:S01]  /*25180*/  @!P1 LDC.64 R12, c[0x0][0x5c0] ;  /* 0x00017000ff0c9b82 */ /* 0x000e220000000a00 */
[----:B------:R-:W-:Y:S02]  /*25190*/  LOP3.LUT P6, RZ, R0, 0x2000000, RZ, 0xc0, !PT ;  /* 0x0200000000ff7812 */ /* 0x000fe400078cc0ff */
[----:B0-----:R-:W-:Y:S01]  /*251a0*/  @!P1 IADD3 R74, P2, P4, R24, R12, R10 ;  /* 0x0000000c184a9210 */ /* 0x001fe20007c5e00a */
[----:B----4-:R-:W-:-:S05]  /*251b0*/  FMUL R12, R71, UR33 ;  /* 0x00000021470c7c20 */ /* 0x010fca0008400000 */
        /* <DEDUP_REMOVED lines=8> */
[----:B------:R-:W-:Y:S02]  /*25240*/  LOP3.LUT R2, R2, 0xfdffffff, RZ, 0xc0, !PT ;  /* 0xfdffffff02027812 */ /* 0x000fe400078ec0ff */
[----:B------:R-:W-:Y:S01]  /*25250*/  @!P6 IADD3.X R73, R30, R13, R9, P2, P4 ;  /* 0x0000000d1e49e210 */ /* 0x000fe200017e8409 */
[----:B------:R-:W4:Y:S01]  /*25260*/  LDL.LU R159, [R1+0x1bc] ;  /* 0x0001bc00019f7983 */ /* 0x000f220000300800 */
[----:B------:R-:W-:-:S04]  /*25270*/  @P1 LOP3.LUT R2, R2, 0x2000000, RZ, 0xfc, !PT ;  /* 0x0200000002021812 */ /* 0x000fc800078efcff */
[----:B------:R-:W-:-:S04]  /*25280*/  LOP3.LUT R2, R2, 0xfeffffff, RZ, 0xc0, !PT ;  /* 0xfeffffff02027812 */ /* 0x000fc800078ec0ff */
[----:B------:R-:W-:Y:S02]  /*25290*/  @P6 LOP3.LUT R2, R2, 0x1000000, RZ, 0xfc, !PT ;  /* 0x0100000002026812 */ /* 0x000fe400078efcff */
[----:B------:R-:W-:Y:S02]  /*252a0*/  ISETP.GE.AND P6, PT, R11, 0x109, PT ;  /* 0x000001090b00780c */ /* 0x000fe40003fc6270 */
[----:B------:R-:W-:Y:S02]  /*252b0*/  LOP3.LUT P5, RZ, R0, 0x1000, RZ, 0xc0, !PT ;  /* 0x0000100000ff7812 */ /* 0x000fe400078ac0ff */
[----:B------:R-:W-:Y:S02]  /*252c0*/  ISETP.LT.OR P4, PT, R28, 0x39, !P6 ;  /* 0x000000391c00780c */ /* 0x000fe40007781670 */
[----:B------:R-:W-:-:S09]  /*252d0*/  F2FP.SATFINITE.E4M3.F32.PACK_AB_MERGE_C R12, RZ, R12, RZ ;  /* 0x0000000cff0c723e */ /* 0x000fd200048070ff */
[----:B------:R0:W-:Y:S02]  /*252e0*/  @!P5 STG.E.U8 desc[UR40][R40.64+0x39], R12 ;  /* 0x0000390c2800d986 */ /* 0x0001e4000c101128 */
[----:B0-----:R-:W0:Y:S01]  /*252f0*/  @!P4 LDC.64 R12, c[0x0][0x5c0] ;  /* 0x00017000ff0ccb82 */ /* 0x001e220000000a00 */
[----:B------:R-:W-:-:S04]  /*25300*/  @!P4 IADD3 R15, P2, P5, R3, R24, R10 ;  /* 0x00000018030fc210 */ /* 0x000fc80007d5e00a */
[----:B------:R-:W-:Y:S02]  /*25310*/  @!P4 IADD3.X R14, R4, R30, R9, P2, P5 ;  /* 0x0000001e040ec210 */ /* 0x000fe400017ea409 */
[----:B------:R-:W-:Y:S02]  /*25320*/  ISETP.LT.OR P0, PT, R28, 0x72, !P0 ;  /* 0x000000721c00780c */ /* 0x000fe40004701670 */
[----:B0-----:R-:W-:-:S05]  /*25330*/  @!P4 IADD3 R12, P2, R15, R12, RZ ;  /* 0x0000000c0f0cc210 */ /* 0x001fca0007f5e0ff */
[----:B------:R-:W-:Y:S01]  /*25340*/  @!P4 IMAD.X R13, R14, 0x1, R13, P2 ;  /* 0x000000010e0dc824 */ /* 0x000fe200010e060d */
[----:B------:R-:W-:-:S13]  /*25350*/  ISETP.LT.OR P2, PT, R28, 0x3a, !P6 ;  /* 0x0000003a1c00780c */ /* 0x000fda0007741670 */
[----:B------:R-:W-:-:S04]  /*25360*/  @!P2 IADD3 R17, P5, P6, R3, R24, R10 ;  /* 0x000000180311a210 */ /* 0x000fc80007ebe00a */
[----:B------:R-:W-:Y:S01]  /*25370*/  @!P2 IADD3.X R16, R4, R30, R9, P5, P6 ;  /* 0x0000001e0410a210 */ /* 0x000fe20002fec409 */
[----:B---3--:R-:W-:-:S05]  /*25380*/  FMUL R14, R70, UR33 ;  /* 0x00000021460e7c20 */ /* 0x008fca0008400000 */
[----:B------:R-:W-:-:S05]  /*25390*/  F2FP.SATFINITE.E4M3.F32.PACK_AB_MERGE_C R14, RZ, R14, RZ ;  /* 0x0000000eff0e723e */ /* 0x000fca00048070ff */
[----:B------:R0:W-:Y:S02]  /*253a0*/  @!P4 STG.E.U8 desc[UR40][R12.64+0x38], R14 ;  /* 0x0000380e0c00c986 */ /* 0x0001e4000c101128 */
[----:B0-----:R-:W0:Y:S08]  /*253b0*/  @!P0 LDC.64 R12, c[0x0][0x5c0] ;  /* 0x00017000ff0c8b82 */ /* 0x001e300000000a00 */
[----:B------:R-:W1:Y:S01]  /*253c0*/  @!P2 LDC.64 R14, c[0x0][0x5c0] ;  /* 0x00017000ff0eab82 */ /* 0x000e620000000a00 */
[----:B0-----:R-:W-:Y:S01]  /*253d0*/  @!P0 IADD3 R70, P5, P6, R24, R12, R10 ;  /* 0x0000000c18468210 */ /* 0x001fe20007ebe00a */
[----:B------:R-:W-:-:S02]  /*253e0*/  FMUL R12, R158, UR33 ;  /* 0x000000219e0c7c20 */ /* 0x000fc40008400000 */
[----:B------:R-:W3:Y:S01]  /*253f0*/  LDL.LU R158, [R1+0x1c0] ;  /* 0x0001c000019e7983 */ /* 0x000ee20000300800 */
[----:B------:R-:W-:Y:S02]  /*25400*/  LOP3.LUT R2, R2, 0xffbfffff, RZ, 0xc0, !PT ;  /* 0xffbfffff02027812 */ /* 0x000fe400078ec0ff */
[----:B------:R-:W-:Y:S02]  /*25410*/  @!P0 IADD3.X R71, R30, R13, R9, P5, P6 ;  /* 0x0000000d1e478210 */ /* 0x000fe40002fec409 */
[----:B------:R-:W-:Y:S02]  /*25420*/  ISETP.GE.AND P5, PT, R11, 0x101, PT ;  /* 0x000001010b00780c */ /* 0x000fe40003fa6270 */
[----:B------:R-:W-:Y:S02]  /*25430*/  @P0 LOP3.LUT R2, R2, 0x400000, RZ, 0xfc, !PT ;  /* 0x0040000002020812 */ /* 0x000fe400078efcff */
[----:B------:R-:W-:Y:S02]  /*25440*/  ISETP.LT.OR P0, PT, R28, 0x79, !P5 ;  /* 0x000000791c00780c */ /* 0x000fe40006f01670 */
[----:B-1----:R-:W-:-:S02]  /*25450*/  @!P2 IADD3 R14, P4, R17, R14, RZ ;  /* 0x0000000e110ea210 */ /* 0x002fc40007f9e0ff */
[----:B------:R-:W-:-:S03]  /*25460*/  F2FP.SATFINITE.E4M3.F32.PACK_AB_MERGE_C R12, RZ, R12, RZ ;  /* 0x0000000cff0c723e */ /* 0x000fc600048070ff */
[----:B------:R-:W-:-:S05]  /*25470*/  @!P2 IMAD.X R15, R16, 0x1, R15, P4 ;  /* 0x00000001100fa824 */ /* 0x000fca00020e060f */
[----:B------:R0:W-:Y:S02]  /*25480*/  @!P2 STG.E.U8 desc[UR40][R14.64+0x39], R12 ;  /* 0x0000390c0e00a986 */ /* 0x0001e4000c101128 */
[----:B0-----:R-:W0:Y:S01]  /*25490*/  @!P0 LDC.64 R12, c[0x0][0x5c0] ;  /* 0x00017000ff0c8b82 */ /* 0x001e220000000a00 */
[----:B------:R-:W-:Y:S02]  /*254a0*/  ISETP.GE.AND P6, PT, R11, 0x1, PT ;  /* 0x000000010b00780c */ /* 0x000fe40003fc6270 */
[----:B0-----:R-:W-:-:S04]  /*254b0*/  @!P0 IADD3 R68, P2, P4, R24, R12, R10 ;  /* 0x0000000c18448210 */ /* 0x001fc80007c5e00a */
[----:B------:R-:W-:Y:S02]  /*254c0*/  @!P0 IADD3.X R69, R30, R13, R9, P2, P4 ;  /* 0x0000000d1e458210 */ /* 0x000fe400017e8409 */
[----:B------:R-:W-:-:S13]  /*254d0*/  ISETP.LT.OR P2, PT, R28, 0x41, !P6 ;  /* 0x000000411c00780c */ /* 0x000fda0007741670 */
[----:B------:R-:W0:Y:S01]  /*254e0*/  @!P2 LDC.64 R12, c[0x0][0x5c0] ;  /* 0x00017000ff0cab82 */ /* 0x000e220000000a00 */
[----:B--2---:R-:W-:Y:S02]  /*254f0*/  FMUL R14, R31, UR33 ;  /* 0x000000211f0e7c20 */ /* 0x004fe40008400000 */
[----:B------:R-:W2:Y:S01]  /*25500*/  LDL.LU R31, [R1+0x1c4] ;  /* 0x0001c400011f7983 */ /* 0x000ea20000300800 */
[----:B0-----:R-:W-:Y:S02]  /*25510*/  @!P2 IADD3 R12, P4, R24, R12, RZ ;  /* 0x0000000c180ca210 */ /* 0x001fe40007f9e0ff */
[----:B------:R-:W-:-:S03]  /*25520*/  F2FP.SATFINITE.E4M3.F32.PACK_AB_MERGE_C R14, RZ, R14, RZ ;  /* 0x0000000eff0e723e */ /* 0x000fc600048070ff */
[----:B------:R-:W-:-:S05]  /*25530*/  @!P2 IMAD.X R13, R30, 0x1, R13, P4 ;  /* 0x000000011e0da824 */ /* 0x000fca00020e060d */
[----:B------:R0:W-:Y:S01]  /*25540*/  @!P2 STG.E.U8 desc[UR40][R12.64+0x40], R14 ;  /* 0x0000400e0c00a986 */ /* 0x0001e2000c101128 */
[----:B------:R-:W-:-:S13]  /*25550*/  ISETP.LT.OR P2, PT, R28, 0x42, !P6 ;  /* 0x000000421c00780c */ /* 0x000fda0007741670 */
[----:B0-----:R-:W0:Y:S01]  /*25560*/  @!P2 LDC.64 R12, c[0x0][0x5c0] ;  /* 0x00017000ff0cab82 */ /* 0x001e220000000a00 */
[----:B----4-:R-:W-:Y:S02]  /*25570*/  FMUL R14, R159, UR33 ;  /* 0x000000219f0e7c20 */ /* 0x010fe40008400000 */
[----:B------:R-:W4:Y:S01]  /*25580*/  LDL.LU R159, [R1+0x1c8] ;  /* 0x0001c800019f7983 */ /* 0x000f220000300800 */
[----:B------:R-:W-:-:S04]  /*25590*/  LOP3.LUT R2, R2, 0xffdfffff, RZ, 0xc0, !PT ;  /* 0xffdfffff02027812 */ /* 0x000fc800078ec0ff */
[----:B------:R-:W-:Y:S02]  /*255a0*/  @P0 LOP3.LUT R2, R2, 0x200000, RZ, 0xfc, !PT ;  /* 0x0020000002020812 */ /* 0x000fe400078efcff */
[----:B------:R-:W-:Y:S02]  /*255b0*/  ISETP.LT.OR P0, PT, R28, 0x7a, !P5 ;  /* 0x0000007a1c00780c */ /* 0x000fe40006f01670 */
[----:B------:R-:W-:Y:S02]  /*255c0*/  F2FP.SATFINITE.E4M3.F32.PACK_AB_MERGE_C R14, RZ, R14, RZ ;  /* 0x0000000eff0e723e */ /* 0x000fe400048070ff */
[----:B0-----:R-:W-:-:S05]  /*255d0*/  @!P2 IADD3 R12, P4, R24, R12, RZ ;  /* 0x0000000c180ca210 */ /* 0x001fca0007f9e0ff */
[----:B------:R-:W-:-:S05]  /*255e0*/  @!P2 IMAD.X R13, R30, 0x1, R13, P4 ;  /* 0x000000011e0da824 */ /* 0x000fca00020e060d */
[----:B------:R0:W-:Y:S01]  /*255f0*/  @!P2 STG.E.U8 desc[UR40][R12.64+0x41], R14 ;  /* 0x0000410e0c00a986 */ /* 0x0001e2000c101128 */
[C---:B------:R-:W-:Y:S01]  /*25600*/  LOP3.LUT P1, RZ, R5.reuse, 0x200, RZ, 0xc0, !PT ;  /* 0x0000020005ff7812 */ /* 0x040fe2000782c0ff */
[----:B0-----:R-:W0:Y:S01]  /*25610*/  @!P0 LDC.64 R12, c[0x0][0x5c0] ;  /* 0x00017000ff0c8b82 */ /* 0x001e220000000a00 */
[----:B------:R-:W-:-:S04]  /*25620*/  LOP3.LUT R5, R5, 0xffffff7f, RZ, 0xc0, !PT ;  /* 0xffffff7f05057812 */ /* 0x000fc800078ec0ff */
[----:B------:R-:W-:Y:S02]  /*25630*/  @P5 LOP3.LUT R5, R5, 0x80, RZ, 0xfc, !PT ;  /* 0x0000008005055812 */ /* 0x000fe400078efcff */
[----:B------:R-:W-:Y:S02]  /*25640*/  ISETP.LT.OR P5, PT, R28, 0x81, !P1 ;  /* 0x000000811c00780c */ /* 0x000fe40004fa1670 */
[----:B0-----:R-:W-:-:S04]  /*25650*/  @!P0 IADD3 R66, P2, P4, R24, R12, R10 ;  /* 0x0000000c18428210 */ /* 0x001fc80007c5e00a */
[----:B------:R-:W-:-:S07]  /*25660*/  @!P0 IADD3.X R67, R30, R13, R9, P2, P4 ;  /* 0x0000000d1e438210 */ /* 0x000fce00017e8409 */
[----:B------:R-:W0:Y:S02]  /*25670*/  @!P5 LDC.64 R12, c[0x0][0x5c0] ;  /* 0x00017000ff0cdb82 */ /* 0x000e240000000a00 */
[----:B0-----:R-:W-:Y:S01]  /*25680*/  @!P5 IADD3 R64, P2, P4, R24, R12, R3 ;  /* 0x0000000c1840d210 */ /* 0x001fe20007c5e003 */
[----:B---3--:R-:W-:Y:S02]  /*25690*/  FMUL R12, R158, UR33 ;  /* 0x000000219e0c7c20 */ /* 0x008fe40008400000 */
[----:B------:R-:W3:Y:S01]  /*256a0*/  LDL.LU R158, [R1+0x1cc] ;  /* 0x0001cc00019e7983 */ /* 0x000ee20000300800 */
[----:B------:R-:W-:-:S04]  /*256b0*/  LOP3.LUT R2, R2, 0xfffdffff, RZ, 0xc0, !PT ;  /* 0xfffdffff02027812 */ /* 0x000fc800078ec0ff */
[----:B------:R-:W-:-:S04]  /*256c0*/  @P0 LOP3.LUT R2, R2, 0x20000, RZ, 0xfc, !PT ;  /* 0x0002000002020812 */ /* 0x000fc800078efcff */
[----:B------:R-:W-:Y:S02]  /*256d0*/  LOP3.LUT R2, R2, 0xffefffff, RZ, 0xc0, !PT ;  /* 0xffefffff02027812 */ /* 0x000fe400078ec0ff */
[----:B------:R-:W-:Y:S02]  /*256e0*/  ISETP.LT.OR P0, PT, R28, 0x41, !P1 ;  /* 0x000000411c00780c */ /* 0x000fe40004f01670 */
[----:B------:R-:W-:Y:S02]  /*256f0*/  @P5 LOP3.LUT R2, R2, 0x100000, RZ, 0xfc, !PT ;  /* 0x0010000002025812 */ /* 0x000fe400078efcff */
        /* <DEDUP_REMOVED lines=24> */
[----:B------:R-:W-:Y:S02]  /*25880*/  ISETP.LT.OR P2, PT, R28, 0x4a, !P6 ;  /* 0x0000004a1c00780c */ /* 0x000fe40007741670 */
[----:B------:R-:W-:-:S11]  /*25890*/  LOP3.LUT R2, R2, 0xfffbffff, RZ, 0xc0, !PT ;  /* 0xfffbffff02027812 */ /* 0x000fd600078ec0ff */
[----:B0-----:R-:W0:Y:S01]  /*258a0*/  @!P2 LDC.64 R12, c[0x0][0x5c0] ;  /* 0x00017000ff0cab82 */ /* 0x001e220000000a00 */
[----:B------:R-:W-:-:S04]  /*258b0*/  @P5 LOP3.LUT R2, R2, 0x40000, RZ, 0xfc, !PT ;  /* 0x0004000002025812 */ /* 0x000fc800078efcff */
[----:B------:R-:W-:-:S04]  /*258c0*/  LOP3.LUT R2, R2, 0xfff7ffff, RZ, 0xc0, !PT ;  /* 0xfff7ffff02027812 */ /* 0x000fc800078ec0ff */
[----:B------:R-:W-:Y:S01]  /*258d0*/  @P0 LOP3.LUT R2, R2, 0x80000, RZ, 0xfc, !PT ;  /* 0x0008000002020812 */ /* 0x000fe200078efcff */
[----:B---3--:R-:W-:Y:S02]  /*258e0*/  FMUL R14, R158, UR33 ;  /* 0x000000219e0e7c20 */ /* 0x008fe40008400000 */
[----:B------:R-:W3:Y:S01]  /*258f0*/  LDL.LU R158, [R1+0x1d8] ;  /* 0x0001d800019e7983 */ /* 0x000ee20000300800 */
[----:B------:R-:W-:Y:S02]  /*25900*/  ISETP.LT.OR P0, PT, R28, 0x8a, !P1 ;  /* 0x0000008a1c00780c */ /* 0x000fe40004f01670 */
[----:B0-----:R-:W-:Y:S02]  /*25910*/  @!P2 IADD3 R12, P4, R24, R12, RZ ;  /* 0x0000000c180ca210 */ /* 0x001fe40007f9e0ff */
[----:B------:R-:W-:-:S03]  /*25920*/  F2FP.SATFINITE.E4M3.F32.PACK_AB_MERGE_C R14, RZ, R14, RZ ;  /* 0x0000000eff0e723e */ /* 0x000fc600048070ff */
[----:B------:R-:W-:-:S05]  /*25930*/  @!P2 IMAD.X R13, R30, 0x1, R13, P4 ;  /* 0x000000011e0da824 */ /* 0x000fca00020e060d */
[----:B------:R0:W-:Y:S02]  /*25940*/  @!P2 STG.E.U8 desc[UR40][R12.64+0x49], R14 ;  /* 0x0000490e0c00a986 */ /* 0x0001e4000c101128 */
[----:B0-----:R-:W0:Y:S01]  /*25950*/  @!P0 LDC.64 R12, c[0x0][0x5c0] ;  /* 0x00017000ff0c8b82 */ /* 0x001e220000000a00 */
[----:B------:R-:W-:Y:S02]  /*25960*/  ISETP.LT.OR P5, PT, R28, 0x91, !P1 ;  /* 0x000000911c00780c */ /* 0x000fe40004fa1670 */
[----:B0-----:R-:W-:-:S04]  /*25970*/  @!P0 IADD3 R58, P2, P4, R24, R12, R3 ;  /* 0x0000000c183a8210 */ /* 0x001fc80007c5e003 */
[----:B------:R-:W-:-:S07]  /*25980*/  @!P0 IADD3.X R59, R30, R13, R4, P2, P4 ;  /* 0x0000000d1e3b8210 */ /* 0x000fce00017e8404 */
[----:B------:R-:W0:Y:S01]  /*25990*/  @!P5 LDC.64 R12, c[0x0][0x5c0] ;  /* 0x00017000ff0cdb82 */ /* 0x000e220000000a00 */
[----:B------:R-:W-:Y:S02]  /*259a0*/  LOP3.LUT R2, R2, 0xffff7fff, RZ, 0xc0, !PT ;  /* 0xffff7fff02027812 */ /* 0x000fe400078ec0ff */
[----:B0-----:R-:W-:Y:S01]  /*259b0*/  @!P5 IADD3 R56, P2, P4, R24, R12, R3 ;  /* 0x0000000c1838d210 */ /* 0x001fe20007c5e003 */
[----:B--2---:R-:W-:Y:S02]  /*259c0*/  FMUL R12, R31, UR33 ;  /* 0x000000211f0c7c20 */ /* 0x004fe40008400000 */
[----:B------:R-:W2:Y:S01]  /*259d0*/  LDL.LU R31, [R1+0x1dc] ;  /* 0x0001dc00011f7983 */ /* 0x000ea20000300800 */
[----:B------:R-:W-:Y:S02]  /*259e0*/  @P0 LOP3.LUT R2, R2, 0x8000, RZ, 0xfc, !PT ;  /* 0x0000800002020812 */ /* 0x000fe400078efcff */
[----:B------:R-:W-:Y:S02]  /*259f0*/  ISETP.LT.OR P0, PT, R28, 0x49, !P1 ;  /* 0x000000491c00780c */ /* 0x000fe40004f01670 */
[----:B------:R-:W-:-:S11]  /*25a00*/  F2FP.SATFINITE.E4M3.F32.PACK_AB_MERGE_C R12, RZ, R12, RZ ;  /* 0x0000000cff0c723e */ /* 0x000fd600048070ff */
[----:B------:R0:W-:Y:S01]  /*25a10*/  @!P0 STG.E.U8 desc[UR40][R112.64+0x48], R12 ;  /* 0x0000480c70008986 */ /* 0x0001e2000c101128 */
[----:B------:R-:W-:Y:S02]  /*25a20*/  ISETP.LT.OR P0, PT, R28, 0x92, !P1 ;  /* 0x000000921c00780c */ /* 0x000fe40004f01670 */
[----:B------:R-:W-:-:S11]  /*25a30*/  @!P5 IADD3.X R57, R30, R13, R4, P2, P4 ;  /* 0x0000000d1e39d210 */ /* 0x000fd600017e8404 */
[----:B0-----:R-:W0:Y:S02]  /*25a40*/  @!P0 LDC.64 R12, c[0x0][0x5c0] ;  /* 0x00017000ff0c8b82 */ /* 0x001e240000000a00 */
[----:B0-----:R-:W-:Y:S01]  /*25a50*/  @!P0 IADD3 R54, P2, P4, R24, R12, R3 ;  /* 0x0000000c18368210 */ /* 0x001fe20007c5e003 */
[----:B----4-:R-:W-:Y:S02]  /*25a60*/  FMUL R12, R159, UR33 ;  /* 0x000000219f0c7c20 */ /* 0x010fe40008400000 */
[----:B------:R-:W4:Y:S01]  /*25a70*/  LDL.LU R159, [R1+0x1e0] ;  /* 0x0001e000019f7983 */ /* 0x000f220000300800 */
[----:B------:R-:W-:-:S04]  /*25a80*/  LOP3.LUT R2, R2, 0xfffeffff, RZ, 0xc0, !PT ;  /* 0xfffeffff02027812 */ /* 0x000fc800078ec0ff */
[----:B------:R-:W-:-:S04]  /*25a90*/  @P5 LOP3.LUT R2, R2, 0x10000, RZ, 0xfc, !PT ;  /* 0x0001000002025812 */ /* 0x000fc800078efcff */
[----:B------:R-:W-:Y:S02]  /*25aa0*/  LOP3.LUT R2, R2, 0xffffdfff, RZ, 0xc0, !PT ;  /* 0xffffdfff02027812 */ /* 0x000fe400078ec0ff */
[----:B------:R-:W-:Y:S02]  /*25ab0*/  @!P0 IADD3.X R55, R30, R13, R4, P2, P4 ;  /* 0x0000000d1e378210 */ /* 0x000fe400017e8404 */
[----:B------:R-:W-:Y:S02]  /*25ac0*/  @P0 LOP3.LUT R2, R2, 0x2000, RZ, 0xfc, !PT ;  /* 0x0000200002020812 */ /* 0x000fe400078efcff */
[----:B------:R-:W-:Y:S02]  /*25ad0*/  ISETP.LT.OR P0, PT, R28, 0x4a, !P1 ;  /* 0x0000004a1c00780c */ /* 0x000fe40004f01670 */
[----:B------:R-:W-:-:S11]  /*25ae0*/  F2FP.SATFINITE.E4M3.F32.PACK_AB_MERGE_C R12, RZ, R12, RZ ;  /* 0x0000000cff0c723e */ /* 0x000fd600048070ff */
[----:B------:R0:W-:Y:S01]  /*25af0*/  @!P0 STG.E.U8 desc[UR40][R22.64+0x49], R12 ;  /* 0x0000490c16008986 */ /* 0x0001e2000c101128 */
[----:B------:R-:W-:-:S13]  /*25b00*/  ISETP.LT.OR P0, PT, R28, 0x99, !P1 ;  /* 0x000000991c00780c */ /* 0x000fda0004f01670 */
[----:B0-----:R-:W0:Y:S02]  /*25b10*/  @!P0 LDC.64 R12, c[0x0][0x5c0] ;  /* 0x00017000ff0c8b82 */ /* 0x001e240000000a00 */
[----:B0-----:R-:W-:-:S04]  /*25b20*/  @!P0 IADD3 R52, P2, P4, R24, R12, R3 ;  /* 0x0000000c18348210 */ /* 0x001fc80007c5e003 */
[----:B------:R-:W-:Y:S02]  /*25b30*/  @!P0 IADD3.X R53, R30, R13, R4, P2, P4 ;  /* 0x0000000d1e358210 */ /* 0x000fe400017e8404 */
[----:B------:R-:W-:-:S13]  /*25b40*/  ISETP.LT.OR P2, PT, R28, 0x51, !P6 ;  /* 0x000000511c00780c */ /* 0x000fda0007741670 */
[----:B------:R-:W0:Y:S01]  /*25b50*/  @!P2 LDC.64 R12, c[0x0][0x5c0] ;  /* 0x00017000ff0cab82 */ /* 0x000e220000000a00 */
[----:B---3--:R-:W-:Y:S02]  /*25b60*/  FMUL R14, R158, UR33 ;  /* 0x000000219e0e7c20 */ /* 0x008fe40008400000 */
[----:B------:R-:W3:Y:S01]  /*25b70*/  LDL.LU R158, [R1+0x1e4] ;  /* 0x0001e400019e7983 */ /* 0x000ee20000300800 */
[----:B0-----:R-:W-:Y:S02]  /*25b80*/  @!P2 IADD3 R12, P4, R24, R12, RZ ;  /* 0x0000000c180ca210 */ /* 0x001fe40007f9e0ff */
[----:B------:R-:W-:-:S03]  /*25b90*/  F2FP.SATFINITE.E4M3.F32.PACK_AB_MERGE_C R14, RZ, R14, RZ ;  /* 0x0000000eff0e723e */ /* 0x000fc600048070ff */
[----:B------:R-:W-:-:S05]  /*25ba0*/  @!P2 IMAD.X R13, R30, 0x1, R13, P4 ;  /* 0x000000011e0da824 */ /* 0x000fca00020e060d */
[----:B------:R0:W-:Y:S01]  /*25bb0*/  @!P2 STG.E.U8 desc[UR40][R12.64+0x50], R14 ;  /* 0x0000500e0c00a986 */ /* 0x0001e2000c101128 */
[----:B------:R-:W-:-:S13]  /*25bc0*/  ISETP.LT.OR P2, PT, R28, 0x52, !P6 ;  /* 0x000000521c00780c */ /* 0x000fda0007741670 */
[----:B0-----:R-:W0:Y:S02]  /*25bd0*/  @!P2 LDC.64 R12, c[0x0][0x5c0] ;  /* 0x00017000ff0cab82 */ /* 0x001e240000000a00 */
[----:B0-----:R-:W-:-:S05]  /*25be0*/  @!P2 IADD3 R12, P4, R24, R12, RZ ;  /* 0x0000000c180ca210 */ /* 0x001fca0007f9e0ff */
[----:B------:R-:W-:Y:S01]  /*25bf0*/  @!P2 IMAD.X R13, R30, 0x1, R13, P4 ;  /* 0x000000011e0da824 */ /* 0x000fe200020e060d */
[----:B------:R-:W-:Y:S02]  /*25c00*/  ISETP.LT.OR P4, PT, R28, 0x9a, !P1 ;  /* 0x0000009a1c00780c */ /* 0x000fe40004f81670 */
[----:B------:R-:W-:-:S04]  /*25c10*/  LOP3.LUT R2, R2, 0xffffbfff, RZ, 0xc0, !PT ;  /* 0xffffbfff02027812 */ /* 0x000fc800078ec0ff */
[----:B------:R-:W-:Y:S01]  /*25c20*/  @P0 LOP3.LUT R2, R2, 0x4000, RZ, 0xfc, !PT ;  /* 0x0000400002020812 */ /* 0x000fe200078efcff */
        /* <DEDUP_REMOVED lines=13> */
[----:B------:R-:W4:Y:S01]  /*25d00*/  LDL.LU R159, [R1+0x1ec] ;  /* 0x0001ec00019f7983 */ /* 0x000f220000300800 */
[----:B------:R-:W-:Y:S02]  /*25d10*/  LOP3.LUT R2, R2, 0xfffffbff, RZ, 0xc0, !PT ;  /* 0xfffffbff02027812 */ /* 0x000fe400078ec0ff */
[----:B------:R-:W-:Y:S02]  /*25d20*/  LOP3.LUT P5, RZ, R0, 0x20000000, RZ, 0xc0, !PT ;  /* 0x2000000000ff7812 */ /* 0x000fe400078ac0ff */
[----:B------:R-:W-:-:S02]  /*25d30*/  @P4 LOP3.LUT R2, R2, 0x400, RZ, 0xfc, !PT ;  /* 0x0000040002024812 */ /* 0x000fc400078efcff */
        /* <DEDUP_REMOVED lines=8> */
[----:B------:R-:W-:-:S02]  /*25dc0*/  LOP3.LUT P0, RZ, R0, 0x4000, RZ, 0xc0, !PT ;  /* 0x0000400000ff7812 */ /* 0x000fc4000780c0ff */
[----:B------:R-:W-:-:S11]  /*25dd0*/  F2FP.SATFINITE.E4M3.F32.PACK_AB_MERGE_C R12, RZ, R12, RZ ;  /* 0x0000000cff0c723e */ /* 0x000fd600048070ff */
[----:B------:R0:W-:Y:S01]  /*25de0*/  @!P0 STG.E.U8 desc[UR40][R122.64+0x51], R12 ;  /* 0x0000510c7a008986 */ /* 0x0001e2000c101128 */
[----:B------:R-:W-:Y:S02]  /*25df0*/  ISETP.LT.OR P0, PT, R28, 0x89, !P3 ;  /* 0x000000891c00780c */ /* 0x000fe40005f01670 */
[----:B------:R-:W-:-:S11]  /*25e00*/  @!P4 IADD3.X R47, R30, R13, R7, P1, P2 ;  /* 0x0000000d1e2fc210 */ /* 0x000fd60000fe4407 */
[----:B0-----:R-:W0:Y:S02]  /*25e10*/  @!P0 LDC.64 R12, c[0x0][0x5c0] ;  /* 0x00017000ff0c8b82 */ /* 0x001e240000000a00 */
        /* <DEDUP_REMOVED lines=10> */
[----:B------:R-:W-:Y:S02]  /*25ec0*/  ISETP.LT.OR P1, PT, R28, 0x5a, !P6 ;  /* 0x0000005a1c00780c */ /* 0x000fe40007721670 */
[----:B------:R-:W-:-:S04]  /*25ed0*/  LOP3.LUT R2, R2, 0xfffffdff, RZ, 0xc0, !PT ;  /* 0xfffffdff02027812 */ /* 0x000fc800078ec0ff */
[----:B------:R-:W-:-:S07]  /*25ee0*/  @P4 LOP3.LUT R2, R2, 0x200, RZ, 0xfc, !PT ;  /* 0x0000020002024812 */ /* 0x000fce00078efcff */
[----:B0-----:R-:W0:Y:S01]  /*25ef0*/  @!P1 LDC.64 R12, c[0x0][0x5c0] ;  /* 0x00017000ff0c9b82 */ /* 0x001e220000000a00 */
[----:B------:R-:W-:Y:S02]  /*25f00*/  LOP3.LUT P5, RZ, R2, 0x1, RZ, 0xc0, !PT ;  /* 0x0000000102ff7812 */ /* 0x000fe400078ac0ff */
[----:B------:R-:W-:-:S11]  /*25f10*/  LOP3.LUT R5, R5, 0xfffffeff, RZ, 0xc0, !PT ;  /* 0xfffffeff05057812 */ /* 0x000fd600078ec0ff */
[----:B------:R-:W-:Y:S02]  /*25f20*/  @P5 LOP3.LUT R5, R5, 0x100, RZ, 0xfc, !PT ;  /* 0x0000010005055812 */ /* 0x000fe400078efcff */
[----:B------:R-:W-:Y:S02]  /*25f30*/  ISETP.LT.OR P5, PT, R28, 0x8a, !P3 ;  /* 0x0000008a1c00780c */ /* 0x000fe40005fa1670 */
[----:B0-----:R-:W-:-:S05]  /*25f40*/  @!P1 IADD3 R12, P2, R24, R12, RZ ;  /* 0x0000000c180c9210 */ /* 0x001fca0007f5e0ff */
[----:B------:R-:W-:Y:S01]  /*25f50*/  @!P1 IMAD.X R13, R30, 0x1, R13, P2 ;  /* 0x000000011e0d9824 */ /* 0x000fe200010e060d */
[----:B------:R-:W-:Y:S01]  /*25f60*/  LOP3.LUT R2, R2, 0xfffffeff, RZ, 0xc0, !PT ;  /* 0xfffffeff02027812 */ /* 0x000fe200078ec0ff */
[----:B----4-:R-:W-:-:S03]  /*25f70*/  FMUL R14, R159, UR33 ;  /* 0x000000219f0e7c20 */ /* 0x010fc60008400000 */
[----:B------:R-:W-:Y:S01]  /*25f80*/  @P0 LOP3.LUT R2, R2, 0x100, RZ, 0xfc, !PT ;  /* 0x0000010002020812 */ /* 0x000fe200078efcff */
[----:B------:R-:W4:Y:S01]  /*25f90*/  LDL.LU R159, [R1+0x1f8] ;  /* 0x0001f800019f7983 */ /* 0x000f220000300800 */
        /* <DEDUP_REMOVED lines=12> */
[----:B------:R-:W-:Y:S02]  /*26060*/  LOP3.LUT R2, R2, 0xffffffbf, RZ, 0xc0, !PT ;  /* 0xffffffbf02027812 */ /* 0x000fe400078ec0ff */
[----:B------:R-:W-:Y:S02]  /*26070*/  @!P5 IADD3.X R41, R30, R13, R7, P1, P2 ;  /* 0x0000000d1e29d210 */ /* 0x000fe40000fe4407 */
[----:B------:R-:W-:-:S02]  /*26080*/  @P5 LOP3.LUT R2, R2, 0x40, RZ, 0xfc, !PT ;  /* 0x0000004002025812 */ /* 0x000fc400078efcff */
[----:B------:R-:W-:Y:S02]  /*26090*/  LOP3.LUT P5, RZ, R5, 0x100, RZ, 0xc0, !PT ;  /* 0x0000010005ff7812 */ /* 0x000fe400078ac0ff */
[----:B------:R-:W-:-:S11]  /*260a0*/  F2FP.SATFINITE.E4M3.F32.PACK_AB_MERGE_C R12, RZ, R12, RZ ;  /* 0x0000000cff0c723e */ /* 0x000fd600048070ff */
[----:B------:R0:W-:Y:S01]  /*260b0*/  @!P5 STG.E.U8 desc[UR40][R130.64+0x58], R12 ;  /* 0x0000580c8200d986 */ /* 0x0001e2000c101128 */
[----:B------:R-:W-:-:S13]  /*260c0*/  ISETP.LT.OR P5, PT, R28, 0x92, !P3 ;  /* 0x000000921c00780c */ /* 0x000fda0005fa1670 */
[----:B0-----:R-:W0:Y:S01]  /*260d0*/  @!P5 LDC.64 R12, c[0x0][0x5c0] ;  /* 0x00017000ff0cdb82 */ /* 0x001e220000000a00 */
[----:B------:R-:W-:Y:S02]  /*260e0*/  LOP3.LUT P0, RZ, R0, 0x40000000, RZ, 0xc0, !PT ;  /* 0x4000000000ff7812 */ /* 0x000fe4000780c0ff */
[----:B0-----:R-:W-:-:S04]  /*260f0*/  @!P5 IADD3 R38, P1, P2, R24, R12, R8 ;  /* 0x0000000c1826d210 */ /* 0x001fc80007a3e008 */
[----:B------:R-:W-:Y:S01]  /*26100*/  @!P5 IADD3.X R39, R30, R13, R7, P1, P2 ;  /* 0x0000000d1e27d210 */ /* 0x000fe20000fe4407 */
[----:B--2---:R-:W-:Y:S01]  /*26110*/  FMUL R12, R31, UR33 ;  /* 0x000000211f0c7c20 */ /* 0x004fe20008400000 */
[----:B------:R-:W-:Y:S01]  /*26120*/  LOP3.LUT R2, R2, 0xffffffdf, RZ, 0xc0, !PT ;  /* 0xffffffdf02027812 */ /* 0x000fe200078ec0ff */
[----:B------:R-:W2:Y:S03]  /*26130*/  LDL.LU R31, [R1+0x200] ;  /* 0x00020000011f7983 */ /* 0x000ea60000300800 */
[----:B------:R-:W-:-:S05]  /*26140*/  F2FP.SATFINITE.E4M3.F32.PACK_AB_MERGE_C R12, RZ, R12, RZ ;  /* 0x0000000cff0c723e */ /* 0x000fca00048070ff */
[----:B------:R0:W-:Y:S01]  /*26150*/  @!P0 STG.E.U8 desc[UR40][R118.64+0x59], R12 ;  /* 0x0000590c76008986 */ /* 0x0001e2000c101128 */
[----:B------:R-:W-:-:S13]  /*26160*/  ISETP.LT.OR P0, PT, R28, 0x99, !P3 ;  /* 0x000000991c00780c */ /* 0x000fda0005f01670 */
[----:B0-----:R-:W0:Y:S01]  /*26170*/  @!P0 LDC.64 R12, c[0x0][0x5c0] ;  /* 0x00017000ff0c8b82 */ /* 0x001e220000000a00 */
[----:B------:R-:W-:Y:S02]  /*26180*/  ISETP.LT.OR P3, PT, R28, 0x9a, !P3 ;  /* 0x0000009a1c00780c */ /* 0x000fe40005f61670 */
[----:B------:R-:W-:Y:S02]  /*26190*/  @P5 LOP3.LUT R2, R2, 0x20, RZ, 0xfc, !PT ;  /* 0x0000002002025812 */ /* 0x000fe400078efcff */
[----:B0-----:R-:W-:-:S04]  /*261a0*/  @!P0 IADD3 R36, P1, P2, R24, R12, R8 ;  /* 0x0000000c18248210 */ /* 0x001fc80007a3e008 */
[----:B------:R-:W-:-:S05]  /*261b0*/  @!P0 IADD3.X R37, R30, R13, R7, P1, P2 ;  /* 0x0000000d1e258210 */ /* 0x000fca0000fe4407 */
[----:B------:R-:W0:Y:S01]  /*261c0*/  @!P3 LDC.64 R12, c[0x0][0x5c0] ;  /* 0x00017000ff0cbb82 */ /* 0x000e220000000a00 */
[----:B------:R-:W-:-:S04]  /*261d0*/  LOP3.LUT R2, R2, 0xffffffef, RZ, 0xc0, !PT ;  /* 0xffffffef02027812 */ /* 0x000fc800078ec0ff */
[----:B------:R-:W-:Y:S02]  /*261e0*/  @P0 LOP3.LUT R2, R2, 0x10, RZ, 0xfc, !PT ;  /* 0x0000001002020812 */ /* 0x000fe400078efcff */
[----:B------:R-:W-:Y:S02]  /*261f0*/  LOP3.LUT P5, RZ, R5, 0x80, RZ, 0xc0, !PT ;  /* 0x0000008005ff7812 */ /* 0x000fe400078ac0ff */
[----:B------:R-:W-:Y:S02]  /*26200*/  LOP3.LUT R2, R2, 0xfffffff7, RZ, 0xc0, !PT ;  /* 0xfffffff702027812 */ /* 0x000fe400078ec0ff */
[----:B------:R-:W-:Y:S02]  /*26210*/  LOP3.LUT P4, RZ, R0, 0x80000000, RZ, 0xc0, !PT ;  /* 0x8000000000ff7812 */ /* 0x000fe4000788c0ff */
[----:B------:R-:W-:Y:S02]  /*26220*/  @P3 LOP3.LUT R2, R2, 0x8, RZ, 0xfc, !PT ;  /* 0x0000000802023812 */ /* 0x000fe400078efcff */
[----:B0-----:R-:W-:-:S04]  /*26230*/  @!P3 IADD3 R34, P1, P2, R24, R12, R8 ;  /* 0x0000000c1822b210 */ /* 0x001fc80007a3e008 */
[----:B------:R-:W-:Y:S02]  /*26240*/  @!P3 IADD3.X R35, R30, R13, R7, P1, P2 ;  /* 0x0000000d1e23b210 */ /* 0x000fe40000fe4407 */
[----:B------:R-:W-:Y:S01]  /*26250*/  ISETP.LT.OR P3, PT, R28, 0x81, !P5 ;  /* 0x000000811c00780c */ /* 0x000fe20006f61670 */
[----:B----4-:R-:W-:-:S05]  /*26260*/  FMUL R12, R159, UR33 ;  /* 0x000000219f0c7c20 */ /* 0x010fca0008400000 */
[----:B------:R-:W-:-:S05]  /*26270*/  F2FP.SATFINITE.E4M3.F32.PACK_AB_MERGE_C R12, RZ, R12, RZ ;  /* 0x0000000cff0c723e */ /* 0x000fca00048070ff */
[----:B------:R0:W-:Y:S02]  /*26280*/  @!P4 STG.E.U8 desc[UR40][R124.64+0x40], R12 ;  /* 0x0000400c7c00c986 */ /* 0x0001e4000c101128 */
[----:B0-----:R-:W0:Y:S02]  /*26290*/  @!P3 LDC.64 R12, c[0x0][0x5c0] ;  /* 0x00017000ff0cbb82 */ /* 0x001e240000000a00 */
[----:B0-----:R-:W-:Y:S01]  /*262a0*/  @!P3 IADD3 R32, P1, P2, R24, R12, R10 ;  /* 0x0000000c1820b210 */ /* 0x001fe20007a3e00a */
[----:B---3--:R-:W-:Y:S02]  /*262b0*/  FMUL R12, R158, UR33 ;  /* 0x000000219e0c7c20 */ /* 0x008fe40008400000 */
[----:B------:R-:W3:Y:S01]  /*262c0*/  LDL.LU R158, [R1+0x204] ;  /* 0x00020400019e7983 */ /* 0x000ee20000300800 */
[----:B------:R-:W-:Y:S02]  /*262d0*/  LOP3.LUT P0, RZ, R5, 0x40, RZ, 0xc0, !PT ;  /* 0x0000004005ff7812 */ /* 0x000fe4000780c0ff */
[----:B------:R-:W-:Y:S01]  /*262e0*/  LOP3.LUT P6, RZ, R0, 0x20, RZ, 0xc0, !PT ;  /* 0x0000002000ff7812 */ /* 0x000fe200078cc0ff */
[----:B------:R-:W4:Y:S01]  /*262f0*/  LDL.LU R159, [R1+0x208] ;  /* 0x00020800019f7983 */ /* 0x000f220000300800 */
[----:B------:R-:W-:-:S02]  /*26300*/  @!P3 IADD3.X R33, R30, R13, R9, P1, P2 ;  /* 0x0000000d1e21b210 */ /* 0x000fc40000fe4409 */
[----:B------:R-:W-:Y:S02]  /*26310*/  ISETP.LT.OR P2, PT, R28, 0x41, !P0 ;  /* 0x000000411c00780c */ /* 0x000fe40004741670 */
[----:B------:R-:W-:-:S07]  /*26320*/  F2FP.SATFINITE.E4M3.F32.PACK_AB_MERGE_C R12, RZ, R12, RZ ;  /* 0x0000000cff0c723e */ /* 0x000fce00048070ff */
[----:B------:R0:W-:Y:S04]  /*26330*/  @!P6 STG.E.U8 desc[UR40][R120.64+0x41], R12 ;  /* 0x0000410c7800e986 */ /* 0x0001e8000c101128 */
[----:B0-----:R-:W0:Y:S01]  /*26340*/  @!P2 LDC.64 R12, c[0x0][0x5c0] ;  /* 0x00017000ff0cab82 */ /* 0x001e220000000a00 */
[----:B------:R-:W-:Y:S02]  /*26350*/  LOP3.LUT R2, R2, 0xfffffffb, RZ, 0xc0, !PT ;  /* 0xfffffffb02027812 */ /* 0x000fe400078ec0ff */
[----:B------:R-:W-:Y:S02]  /*26360*/  LOP3.LUT P6, RZ, R0, 0x1, RZ, 0xc0, !PT ;  /* 0x0000000100ff7812 */ /* 0x000fe400078cc0ff */
[----:B------:R-:W-:Y:S02]  /*26370*/  @P3 LOP3.LUT R2, R2, 0x4, RZ, 0xfc, !PT ;  /* 0x0000000402023812 */ /* 0x000fe400078efcff */
[----:B------:R-:W-:-:S04]  /*26380*/  @!P2 IADD3 R15, P1, P3, R3, R24, R8 ;  /* 0x00000018030fa210 */ /* 0x000fc80007b3e008 */
[----:B------:R-:W-:Y:S02]  /*26390*/  @!P2 IADD3.X R14, R4, R30, R7, P1, P3 ;  /* 0x0000001e040ea210 */ /* 0x000fe40000fe6407 */
[----:B------:R-:W-:Y:S02]  /*263a0*/  LOP3.LUT R5, R5, 0xffffffdf, RZ, 0xc0, !PT ;  /* 0xffffffdf05057812 */ /* 0x000fe400078ec0ff */
[----:B0-----:R-:W-:Y:S02]  /*263b0*/  @!P2 IADD3 R12, P1, R15, R12, RZ ;  /* 0x0000000c0f0ca210 */ /* 0x001fe40007f3e0ff */
[----:B------:R-:W-:-:S03]  /*263c0*/  @P6 LOP3.LUT R5, R5, 0x20, RZ, 0xfc, !PT ;  /* 0x0000002005056812 */ /* 0x000fc600078efcff */
[----:B------:R-:W-:Y:S01]  /*263d0*/  @!P2 IMAD.X R13, R14, 0x1, R13, P1 ;  /* 0x000000010e0da824 */ /* 0x000fe200008e060d */
[C---:B------:R-:W-:Y:S02]  /*263e0*/  ISETP.LT.OR P6, PT, R28.reuse, 0x82, !P5 ;  /* 0x000000821c00780c */ /* 0x040fe40006fc1670 */
[----:B------:R-:W-:Y:S01]  /*263f0*/  ISETP.LT.OR P1, PT, R28, 0x42, !P0 ;  /* 0x000000421c00780c */ /* 0x000fe20004721670 */
[----:B--2---:R-:W-:Y:S02]  /*26400*/  FMUL R14, R31, UR33 ;  /* 0x000000211f0e7c20 */ /* 0x004fe40008400000 */
[----:B------:R-:W2:Y:S03]  /*26410*/  LDL.LU R31, [R1+0x20c] ;  /* 0x00020c00011f7983 */ /* 0x000ea60000300800 */
[----:B------:R-:W-:-:S05]  /*26420*/  F2FP.SATFINITE.E4M3.F32.PACK_AB_MERGE_C R14, RZ, R14, RZ ;  /* 0x0000000eff0e723e */ /* 0x000fca00048070ff */
[----:B------:R0:W-:Y:S02]  /*26430*/  @!P2 STG.E.U8 desc[UR40][R12.64+0x40], R14 ;  /* 0x0000400e0c00a986 */ /* 0x0001e4000c101128 */
[----:B0-----:R-:W0:Y:S01]  /*26440*/  @!P6 LDC.64 R12, c[0x0][0x5c0] ;  /* 0x00017000ff0ceb82 */ /* 0x001e220000000a00 */
[----:B------:R-:W-:-:S04]  /*26450*/  @!P1 IADD3 R17, P3, P4, R3, R24, R8 ;  /* 0x0000001803119210 */ /* 0x000fc80007c7e008 */
[----:B------:R-:W-:-:S03]  /*26460*/  @!P1 IADD3.X R16, R4, R30, R7, P3, P4 ;  /* 0x0000001e04109210 */ /* 0x000fc60001fe8407 */
        /* <DEDUP_REMOVED lines=18> */
[----:B------:R-:W0:Y:S01]  /*26590*/  @!P3 LDC.64 R12, c[0x0][0x5c0] ;  /* 0x00017000ff0cbb82 */ /* 0x000e220000000a00 */
[C---:B------:R-:W-:Y:S02]  /*265a0*/  LOP3.LUT P4, RZ, R0.reuse, 0x8000, RZ, 0xc0, !PT ;  /* 0x0000800000ff7812 */ /* 0x040fe4000788c0ff */
[----:B------:R-:W-:-:S04]  /*265b0*/  LOP3.LUT R0, R0, 0xbfffffff, RZ, 0xc0, !PT ;  /* 0xbfffffff00007812 */ /* 0x000fc800078ec0ff */
[----:B------:R-:W-:Y:S02]  /*265c0*/  @P3 LOP3.LUT R0, R0, 0x40000000, RZ, 0xfc, !PT ;  /* 0x4000000000003812 */ /* 0x000fe400078efcff */
[----:B0-----:R-:W-:Y:S01]  /*265d0*/  @!P3 IADD3 R20, P1, P2, R24, R12, R10 ;  /* 0x0000000c1814b210 */ /* 0x001fe20007a3e00a */
[----:B----4-:R-:W-:-:S03]  /*265e0*/  FMUL R12, R159, UR33 ;  /* 0x000000219f0c7c20 */ /* 0x010fc60008400000 */
[----:B------:R-:W-:Y:S02]  /*265f0*/  @!P3 IADD3.X R21, R30, R13, R9, P1, P2 ;  /* 0x0000000d1e15b210 */ /* 0x000fe40000fe4409 */
[----:B------:R-:W-:Y:S02]  /*26600*/  ISETP.LT.OR P3, PT, R28, 0x91, !P5 ;  /* 0x000000911c00780c */ /* 0x000fe40006f61670 */
[----:B------:R-:W-:-:S05]  /*26610*/  F2FP.SATFINITE.E4M3.F32.PACK_AB_MERGE_C R12, RZ, R12, RZ ;  /* 0x0000000cff0c723e */ /* 0x000fca00048070ff */
[----:B------:R0:W-:Y:S06]  /*26620*/  @!P4 STG.E.U8 desc[UR40][R132.64+0x48], R12 ;  /* 0x0000480c8400c986 */ /* 0x0001ec000c101128 */
[----:B0-----:R-:W0:Y:S01]  /*26630*/  @!P3 LDC.64 R12, c[0x0][0x5c0] ;  /* 0x00017000ff0cbb82 */ /* 0x001e220000000a00 */
[----:B------:R-:W-:Y:S02]  /*26640*/  LOP3.LUT P6, RZ, R5, 0x20, RZ, 0xc0, !PT ;  /* 0x0000002005ff7812 */ /* 0x000fe400078cc0ff */
[----:B0-----:R-:W-:Y:S01]  /*26650*/  @!P3 IADD3 R18, P1, P2, R24, R12, R10 ;  /* 0x0000000c1812b210 */ /* 0x001fe20007a3e00a */
[----:B--2---:R-:W-:-:S02]  /*26660*/  FMUL R12, R31, UR33 ;  /* 0x000000211f0c7c20 */ /* 0x004fc40008400000 */
[----:B------:R-:W2:Y:S01]  /*26670*/  LDL.LU R31, [R1+0x214] ;  /* 0x00021400011f7983 */ /* 0x000ea20000300800 */
[----:B------:R-:W-:Y:S02]  /*26680*/  @!P3 IADD3.X R19, R30, R13, R9, P1, P2 ;  /* 0x0000000d1e13b210 */ /* 0x000fe40000fe4409 */
        /* <DEDUP_REMOVED lines=13> */
[----:B------:R-:W-:Y:S02]  /*26760*/  LOP3.LUT P5, RZ, R2, 0x1000, RZ, 0xc0, !PT ;  /* 0x0000100002ff7812 */ /* 0x000fe400078ac0ff */
[----:B------:R-:W-:Y:S01]  /*26770*/  LOP3.LUT R5, R5, 0xffffffef, RZ, 0xc0, !PT ;  /* 0xffffffef05057812 */ /* 0x000fe200078ec0ff */
[----:B------:R-:W3:Y:S01]  /*26780*/  LDL.LU R159, [R1+0x220] ;  /* 0x00022000019f7983 */ /* 0x000ee20000300800 */
[----:B------:R-:W-:-:S09]  /*26790*/  ISETP.LT.OR P1, PT, R28, 0x4a, !P0 ;  /* 0x0000004a1c00780c */ /* 0x000fd20004721670 */
[----:B------:R-:W-:Y:S02]  /*267a0*/  @P5 LOP3.LUT R5, R5, 0x10, RZ, 0xfc, !PT ;  /* 0x0000001005055812 */ /* 0x000fe400078efcff */
[----:B------:R-:W-:-:S04]  /*267b0*/  ISETP.GE.AND P5, PT, R11, 0x101, PT ;  /* 0x000001010b00780c */ /* 0x000fc80003fa6270 */
[----:B------:R-:W-:Y:S02]  /*267c0*/  ISETP.LT.OR P5, PT, R28, 0x92, !P5 ;  /* 0x000000921c00780c */ /* 0x000fe40006fa1670 */
[----:B------:R-:W-:-:S05]  /*267d0*/  F2FP.SATFINITE.E4M3.F32.PACK_AB_MERGE_C R14, RZ, R14, RZ ;  /* 0x0000000eff0e723e */ /* 0x000fca00048070ff */
[----:B------:R0:W-:Y:S02]  /*267e0*/  @!P2 STG.E.U8 desc[UR40][R12.64+0x48], R14 ;  /* 0x0000480e0c00a986 */ /* 0x0001e4000c101128 */
[----:B0-----:R-:W0:Y:S08]  /*267f0*/  @!P1 LDC.64 R14, c[0x0][0x5c0] ;  /* 0x00017000ff0e9b82 */ /* 0x001e300000000a00 */
[----:B------:R-:W1:Y:S01]  /*26800*/  @!P5 LDC.64 R12, c[0x0][0x5c0] ;  /* 0x00017000ff0cdb82 */ /* 0x000e620000000a00 */
[----:B------:R-:W-:-:S04]  /*26810*/  @!P1 IADD3 R16, P3, P4, R3, R24, R8 ;  /* 0x0000001803109210 */ /* 0x000fc80007c7e008 */
[----:B------:R-:W-:Y:S02]  /*26820*/  @!P1 IADD3.X R25, R4, R30, R7, P3, P4 ;  /* 0x0000001e04199210 */ /* 0x000fe40001fe8407 */
[C---:B------:R-:W-:Y:S02]  /*26830*/  LOP3.LUT P6, RZ, R0.reuse, 0x10000, RZ, 0xc0, !PT ;  /* 0x0001000000ff7812 */ /* 0x040fe400078cc0ff */
[----:B------:R-:W-:Y:S02]  /*26840*/  LOP3.LUT R0, R0, 0xdfffffff, RZ, 0xc0, !PT ;  /* 0xdfffffff00007812 */ /* 0x000fe400078ec0ff */
[----:B0-----:R-:W-:Y:S02]  /*26850*/  @!P1 IADD3 R14, P2, R16, R14, RZ ;  /* 0x0000000e100e9210 */ /* 0x001fe40007f5e0ff */
[----:B-1----:R-:W-:-:S03]  /*26860*/  @!P5 IADD3 R16, P3, P4, R24, R12, R10 ;  /* 0x0000000c1810d210 */ /* 0x002fc60007c7e00a */
[----:B------:R-:W-:Y:S01]  /*26870*/  @!P1 IMAD.X R15, R25, 0x1, R15, P2 ;  /* 0x00000001190f9824 */ /* 0x000fe200010e060f */
[----:B------:R-:W-:Y:S02]  /*26880*/  @P5 LOP3.LUT R0, R0, 0x20000000, RZ, 0xfc, !PT ;  /* 0x2000000000005812 */ /* 0x000fe400078efcff */
[----:B------:R-:W-:Y:S02]  /*26890*/  @!P5 IADD3.X R17, R30, R13, R9, P3, P4 ;  /* 0x0000000d1e11d210 */ /* 0x000fe40001fe8409 */
[----:B------:R-:W-:Y:S01]  /*268a0*/  LOP3.LUT P5, RZ, R5, 0x10, RZ, 0xc0, !PT ;  /* 0x0000001005ff7812 */ /* 0x000fe200078ac0ff */
[----:B--2---:R-:W-:-:S05]  /*268b0*/  FMUL R12, R31, UR33 ;  /* 0x000000211f0c7c20 */ /* 0x004fca0008400000 */
[----:B------:R-:W-:-:S05]  /*268c0*/  F2FP.SATFINITE.E4M3.F32.PACK_AB_MERGE_C R12, RZ, R12, RZ ;  /* 0x0000000cff0c723e */ /* 0x000fca00048070ff */
[----:B------:R4:W-:Y:S02]  /*268d0*/  @!P1 STG.E.U8 desc[UR40][R14.64+0x49], R12 ;  /* 0x0000490c0e009986 */ /* 0x0009e4000c101128 */
[----:B----4-:R-:W-:-:S05]  /*268e0*/  FMUL R12, R160, UR33 ;  /* 0x00000021a00c7c20 */ /* 0x010fca0008400000 */
[----:B------:R-:W-:-:S05]  /*268f0*/  F2FP.SATFINITE.E4M3.F32.PACK_AB_MERGE_C R12, RZ, R12, RZ ;  /* 0x0000000cff0c723e */ /* 0x000fca00048070ff */
[----:B------:R3:W-:Y:S02]  /*26900*/  @!P5 STG.E.U8 desc[UR40][R134.64+0x50], R12 ;  /* 0x0000500c8600d986 */ /* 0x0007e4000c101128 */
[----:B---3--:R-:W-:Y:S02]  /*26910*/  FMUL R12, R158, UR33 ;  /* 0x000000219e0c7c20 */ /* 0x008fe40008400000 */
[----:B------:R-:W2:Y:S01]  /*26920*/  LDL.LU R158, [R1+0x224] ;  /* 0x00022400019e7983 */ /* 0x000ea20000300800 */
[----:B------:R-:W-:Y:S02]  /*26930*/  ISETP.LT.OR P3, PT, R28, 0x51, !P0 ;  /* 0x000000511c00780c */ /* 0x000fe40004761670 */
[----:B------:R-:W-:Y:S01]  /*26940*/  F2FP.SATFINITE.E4M3.F32.PACK_AB_MERGE_C R12, RZ, R12, RZ ;  /* 0x0000000cff0c723e */ /* 0x000fe200048070ff */
[----:B------:R-:W3:Y:S10]  /*26950*/  LDL.LU R160, [R1+0x228] ;  /* 0x0002280001a07983 */ /* 0x000ef40000300800 */
[----:B------:R-:W-:-:S04]  /*26960*/  @!P3 IADD3 R105, P1, P2, R3, R24, R8 ;  /* 0x000000180369b210 */ /* 0x000fc80007a3e008 */
[----:B------:R-:W-:Y:S02]  /*26970*/  @!P3 IADD3.X R104, R4, R30, R7, P1, P2 ;  /* 0x0000001e0468b210 */ /* 0x000fe40000fe4407 */
[----:B------:R-:W-:-:S13]  /*26980*/  ISETP.LT.OR P2, PT, R28, 0x52, !P0 ;  /* 0x000000521c00780c */ /* 0x000fda0004741670 */
[----:B------:R-:W-:-:S04]  /*26990*/  @!P2 IADD3 R31, P1, P4, R3, R24, R8 ;  /* 0x00000018031fa210 */ /* 0x000fc80007c3e008 */
[----:B------:R-:W-:Y:S02]  /*269a0*/  @!P2 IADD3.X R29, R4, R30, R7, P1, P4 ;  /* 0x0000001e041da210 */ /* 0x000fe40000fe8407 */
[----:B------:R-:W-:Y:S01]  /*269b0*/  ISETP.LT.OR P1, PT, R28, 0x59, !P0 ;  /* 0x000000591c00780c */ /* 0x000fe20004721670 */
[----:B------:R0:W-:Y:S02]  /*269c0*/  @!P6 STG.E.U8 desc[UR40][R128.64+0x51], R12 ;  /* 0x0000510c8000e986 */ /* 0x0001e4000c101128 */
[----:B0-----:R-:W0:Y:S10]  /*269d0*/  @!P3 LDC.64 R12, c[0x0][0x5c0] ;  /* 0x00017000ff0cbb82 */ /* 0x001e340000000a00 */
[----:B------:R-:W-:-:S04]  /*269e0*/  @!P1 IADD3 R25, P4, P5, R3, R24, R8 ;  /* 0x0000001803199210 */ /* 0x000fc80007d9e008 */
[----:B------:R-:W-:Y:S02]  /*269f0*/  @!P1 IADD3.X R15, R4, R30, R7, P4, P5 ;  /* 0x0000001e040f9210 */ /* 0x000fe400027ea407 */
[----:B------:R-:W-:Y:S02]  /*26a00*/  ISETP.LT.OR P5, PT, R28, 0x5a, !P0 ;  /* 0x0000005a1c00780c */ /* 0x000fe400047a1670 */
[----:B------:R-:W-:-:S11]  /*26a10*/  LOP3.LUT R5, R5, 0xfffffff7, RZ, 0xc0, !PT ;  /* 0xfffffff705057812 */ /* 0x000fd600078ec0ff */
[----:B------:R-:W-:-:S04]  /*26a20*/  @!P5 IADD3 R14, P4, P6, R3, R24, R8 ;  /* 0x00000018030ed210 */ /* 0x000fc80007e9e008 */
[----:B------:R-:W-:Y:S02]  /*26a30*/  @!P5 IADD3.X R112, R4, R30, R7, P4, P6 ;  /* 0x0000001e0470d210 */ /* 0x000fe400027ec407 */
[----:B0-----:R-:W-:Y:S01]  /*26a40*/  @!P3 IADD3 R12, P4, R105, R12, RZ ;  /* 0x0000000c690cb210 */ /* 0x001fe20007f9e0ff */
[----:B------:R-:W-:Y:S01]  /*26a50*/  FMUL R105, R159, UR33 ;  /* 0x000000219f697c20 */ /* 0x000fe20008400000 */
[----:B------:R-:W-:Y:S01]  /*26a60*/  @P1 LOP3.LUT R5, R5, 0x8, RZ, 0xfc, !PT ;  /* 0x0000000805051812 */ /* 0x000fe200078efcff */
[----:B------:R-:W4:Y:S02]  /*26a70*/  LDL.LU R159, [R1+0x22c] ;  /* 0x00022c00019f7983 */ /* 0x000f240000300800 */
[----:B------:R-:W-:Y:S01]  /*26a80*/  @!P3 IMAD.X R13, R104, 0x1, R13, P4 ;  /* 0x00000001680db824 */ /* 0x000fe200020e060d */
[----:B------:R-:W-:Y:S02]  /*26a90*/  F2FP.SATFINITE.E4M3.F32.PACK_AB_MERGE_C R105, RZ, R105, RZ ;  /* 0x00000069ff69723e */ /* 0x000fe400048070ff */
[----:B------:R-:W-:-:S03]  /*26aa0*/  LOP3.LUT R5, R5, 0xfffffffb, RZ, 0xc0, !PT ;  /* 0xfffffffb05057812 */ /* 0x000fc600078ec0ff */
[----:B------:R0:W-:Y:S01]  /*26ab0*/  @!P3 STG.E.U8 desc[UR40][R12.64+0x50], R105 ;  /* 0x000050690c00b986 */ /* 0x0001e2000c101128 */
[----:B------:R-:W-:Y:S02]  /*26ac0*/  @P0 LOP3.LUT R5, R5, 0x4, RZ, 0xfc, !PT ;  /* 0x0000000405050812 */ /* 0x000fe400078efcff */
[----:B------:R-:W-:Y:S01]  /*26ad0*/  ISETP.GE.AND P0, PT, R11, 0x109, PT ;  /* 0x000001090b00780c */ /* 0x000fe20003f06270 */
[----:B0-----:R-:W0:Y:S03]  /*26ae0*/  @!P2 LDC.64 R12, c[0x0][0x5c0] ;  /* 0x00017000ff0cab82 */ /* 0x001e260000000a00 */
[----:B------:R-:W-:Y:S02]  /*26af0*/  ISETP.LT.OR P1, PT, R28, 0x41, !P0 ;  /* 0x000000411c00780c */ /* 0x000fe40004721670 */
[----:B------:R-:W-:-:S11]  /*26b00*/  LOP3.LUT R0, R0, 0xfffffffb, RZ, 0xc0, !PT ;  /* 0xfffffffb00007812 */ /* 0x000fd600078ec0ff */
[----:B------:R-:W-:Y:S02]  /*26b10*/  @!P1 IADD3 R104, P4, P6, R3, R24, R10 ;  /* 0x0000001803689210 */ /* 0x000fe40007e9e00a */
[----:B------:R-:W-:Y:S02]  /*26b20*/  @P1 LOP3.LUT R0, R0, 0x4, RZ, 0xfc, !PT ;  /* 0x0000000400001812 */ /* 0x000fe400078efcff */
[----:B------:R-:W-:Y:S02]  /*26b30*/  @!P1 IADD3.X R117, R4, R30, R9, P4, P6 ;  /* 0x0000001e04759210 */ /* 0x000fe400027ec409 */
[----:B0-----:R-:W-:-:S05]  /*26b40*/  @!P2 IADD3 R12, P1, R31, R12, RZ ;  /* 0x0000000c1f0ca210 */ /* 0x001fca0007f3e0ff */
[----:B------:R-:W-:Y:S02]  /*26b50*/  @!P2 IMAD.X R13, R29, 0x1, R13, P1 ;  /* 0x000000011d0da824 */ /* 0x000fe400008e060d */
[----:B--2---:R-:W-:Y:S02]  /*26b60*/  FMUL R29, R158, UR33 ;  /* 0x000000219e1d7c20 */ /* 0x004fe40008400000 */
[----:B------:R-:W2:Y:S01]  /*26b70*/  LDL.LU R158, [R1+0x230] ;  /* 0x00023000019e7983 */ /* 0x000ea20000300800 */
[----:B------:R-:W-:-:S13]  /*26b80*/  ISETP.LT.OR P4, PT, R28, 0x42, !P0 ;  /* 0x000000421c00780c */ /* 0x000fda0004781670 */
[----:B------:R-:W-:-:S04]  /*26b90*/  @!P4 IADD3 R31, P3, P6, R3, R24, R10 ;  /* 0x00000018031fc210 */ /* 0x000fc80007e7e00a */
[----:B------:R-:W-:Y:S02]  /*26ba0*/  @!P4 IADD3.X R113, R4, R30, R9, P3, P6 ;  /* 0x0000001e0471c210 */ /* 0x000fe40001fec409 */
[----:B------:R-:W-:Y:S02]  /*26bb0*/  ISETP.LT.OR P3, PT, R28, 0x49, !P0 ;  /* 0x000000491c00780c */ /* 0x000fe40004761670 */
[----:B------:R-:W-:-:S05]  /*26bc0*/  F2FP.SATFINITE.E4M3.F32.PACK_AB_MERGE_C R29, RZ, R29, RZ ;  /* 0x0000001dff1d723e */ /* 0x000fca00048070ff */
[----:B------:R0:W-:Y:S01]  /*26bd0*/  @!P2 STG.E.U8 desc[UR40][R12.64+0x51], R29 ;  /* 0x0000511d0c00a986 */ /* 0x0001e2000c101128 */
[----:B------:R-:W-:-:S05]  /*26be0*/  LOP3.LUT R6, R6, 0x7fffffff, RZ, 0xc0, !PT ;  /* 0x7fffffff06067812 */ /* 0x000fca00078ec0ff */
[----:B0-----:R-:W-:-:S04]  /*26bf0*/  @!P3 IADD3 R29, P2, P6, R3, R24, R10 ;  /* 0x00000018031db210 */ /* 0x001fc80007e5e00a */
[----:B------:R-:W-:Y:S02]  /*26c00*/  @!P3 IADD3.X R105, R4, R30, R9, P2, P6 ;  /* 0x0000001e0469b210 */ /* 0x000fe400017ec409 */
[----:B------:R-:W-:Y:S02]  /*26c10*/  ISETP.LT.OR P2, PT, R28, 0x4a, !P0 ;  /* 0x0000004a1c00780c */ /* 0x000fe40004741670 */
[----:B------:R-:W-:Y:S02]  /*26c20*/  @P3 LOP3.LUT R6, R6, 0x80000000, RZ, 0xfc, !PT ;  /* 0x8000000006063812 */ /* 0x000fe400078efcff */
[----:B------:R-:W-:Y:S01]  /*26c30*/  LOP3.LUT P3, RZ, R0, 0x80, RZ, 0xc0, !PT ;  /* 0x0000008000ff7812 */ /* 0x000fe2000786c0ff */
[----:B---3--:R-:W-:Y:S01]  /*26c40*/  FMUL R12, R160, UR33 ;  /* 0x00000021a00c7c20 */ /* 0x008fe20008400000 */
[----:B------:R-:W-:Y:S01]  /*26c50*/  LOP3.LUT R5, R5, 0xfffffffe, RZ, 0xc0, !PT ;  /* 0xfffffffe05057812 */ /* 0x000fe200078ec0ff */
[----:B------:R-:W3:Y:S03]  /*26c60*/  LDL.LU R160, [R1+0x234] ;  /* 0x0002340001a07983 */ /* 0x000ee60000300800 */
[----:B------:R-:W-:-:S02]  /*26c70*/  F2FP.SATFINITE.E4M3.F32.PACK_AB_MERGE_C R12, RZ, R12, RZ ;  /* 0x0000000cff0c723e */ /* 0x000fc400048070ff */
[----:B------:R-:W-:Y:S02]  /*26c80*/  @P4 LOP3.LUT R5, R5, 0x1, RZ, 0xfc, !PT ;  /* 0x0000000105054812 */ /* 0x000fe400078efcff */
[----:B------:R-:W-:Y:S02]  /*26c90*/  @!P2 IADD3 R116, P1, P6, R3, R24, R10 ;  /* 0x000000180374a210 */ /* 0x000fe40007e3e00a */
[----:B------:R-:W-:Y:S01]  /*26ca0*/  LOP3.LUT P4, RZ, R2, 0x800000, RZ, 0xc0, !PT ;  /* 0x0080000002ff7812 */ /* 0x000fe2000788c0ff */
[----:B------:R4:W-:Y:S01]  /*26cb0*/  @!P3 STG.E.U8 desc[UR40][R144.64+0x58], R12 ;  /* 0x0000580c9000b986 */ /* 0x0009e2000c101128 */
[----:B------:R-:W-:Y:S02]  /*26cc0*/  @!P2 IADD3.X R118, R4, R30, R9, P1, P6 ;  /* 0x0000001e0476a210 */ /* 0x000fe40000fec409 */
[----:B------:R-:W-:Y:S02]  /*26cd0*/  LOP3.LUT P1, RZ, R5, 0x8, RZ, 0xc0, !PT ;  /* 0x0000000805ff7812 */ /* 0x000fe4000782c0ff */
[----:B------:R-:W-:-:S02]  /*26ce0*/  ISETP.LT.OR P3, PT, R28, 0x51, !P0 ;  /* 0x000000511c00780c */ /* 0x000fc40004761670 */
[----:B------:R-:W-:Y:S01]  /*26cf0*/  LOP3.LUT R5, R5, 0xfffffffd, RZ, 0xc0, !PT ;  /* 0xfffffffd05057812 */ /* 0x000fe200078ec0ff */
[----:B----4-:R-:W-:-:S03]  /*26d00*/  FMUL R12, R159, UR33 ;  /* 0x000000219f0c7c20 */ /* 0x010fc60008400000 */
[----:B------:R-:W-:Y:S01]  /*26d10*/  @P2 LOP3.LUT R5, R5, 0x2, RZ, 0xfc, !PT ;  /* 0x0000000205052812 */ /* 0x000fe200078efcff */
[----:B------:R-:W4:Y:S01]  /*26d20*/  LDL.LU R159, [R1+0x238] ;  /* 0x00023800019f7983 */ /* 0x000f220000300800 */
[----:B------:R-:W-:Y:S02]  /*26d30*/  F2FP.SATFINITE.E4M3.F32.PACK_AB_MERGE_C R12, RZ, R12, RZ ;  /* 0x0000000cff0c723e */ /* 0x000fe400048070ff */
[----:B------:R-:W-:-:S03]  /*26d40*/  LOP3.LUT R0, R0, 0xffffffef, RZ, 0xc0, !PT ;  /* 0xffffffef00007812 */ /* 0x000fc600078ec0ff */
[----:B------:R0:W-:Y:S01]  /*26d50*/  @!P4 STG.E.U8 desc[UR40][R150.64+0x59], R12 ;  /* 0x0000590c9600c986 */ /* 0x0001e2000c101128 */
[----:B------:R-:W-:Y:S02]  /*26d60*/  @!P3 IADD3 R119, P2, P6, R3, R24, R10 ;  /* 0x000000180377b210 */ /* 0x000fe40007e5e00a */
[----:B------:R-:W-:Y:S02]  /*26d70*/  @P3 LOP3.LUT R0, R0, 0x10, RZ, 0xfc, !PT ;  /* 0x0000001000003812 */ /* 0x000fe400078efcff */
[----:B------:R-:W-:Y:S01]  /*26d80*/  @!P3 IADD3.X R120, R4, R30, R9, P2, P6 ;  /* 0x0000001e0478b210 */ /* 0x000fe200017ec409 */
[----:B0-----:R-:W0:Y:S01]  /*26d90*/  @!P1 LDC.64 R12, c[0x0][0x5c0] ;  /* 0x00017000ff0c9b82 */ /* 0x001e220000000a00 */
[----:B------:R-:W-:-:S13]  /*26da0*/  ISETP.LT.OR P3, PT, R28, 0x52, !P0 ;  /* 0x000000521c00780c */ /* 0x000fda0004761670 */
[----:B------:R-:W-:-:S04]  /*26db0*/  @!P3 IADD3 R121, P2, P6, R3, R24, R10 ;  /* 0x000000180379b210 */ /* 0x000fc80007e5e00a */
[----:B------:R-:W-:Y:S02]  /*26dc0*/  @!P3 IADD3.X R123, R4, R30, R9, P2, P6 ;  /* 0x0000001e047bb210 */ /* 0x000fe400017ec409 */
[----:B0-----:R-:W-:Y:S01]  /*26dd0*/  @!P1 IADD3 R12, P6, R25, R12, RZ ;  /* 0x0000000c190c9210 */ /* 0x001fe20007fde0ff */
[----:B--2---:R-:W-:Y:S02]  /*26de0*/  FMUL R25, R158, UR33 ;  /* 0x000000219e197c20 */ /* 0x004fe40008400000 */
[----:B------:R-:W2:Y:S04]  /*26df0*/  LDL.LU R158, [R1+0x23c] ;  /* 0x00023c00019e7983 */ /* 0x000ea80000300800 */
[----:B------:R-:W2:Y:S01]  /*26e00*/  LDL.LU R161, [R1+0x240] ;  /* 0x0002400001a17983 */ /* 0x000ea20000300800 */
[----:B------:R-:W-:Y:S01]  /*26e10*/  @!P1 IMAD.X R13, R15, 0x1, R13, P6 ;  /* 0x000000010f0d9824 */ /* 0x000fe200030e060d */
[----:B------:R-:W-:-:S02]  /*26e20*/  F2FP.SATFINITE.E4M3.F32.PACK_AB_MERGE_C R25, RZ, R25, RZ ;  /* 0x00000019ff19723e */ /* 0x000fc400048070ff */
[----:B------:R-:W-:Y:S01]  /*26e30*/  LOP3.LUT R0, R0, 0xffffffdf, RZ, 0xc0, !PT ;  /* 0xffffffdf00007812 */ /* 0x000fe200078ec0ff */
[----:B------:R-:W2:Y:S04]  /*26e40*/  LDL.LU R163, [R1+0x244] ;  /* 0x0002440001a37983 */ /* 0x000ea80000300800 */
[----:B------:R0:W-:Y:S01]  /*26e50*/  @!P1 STG.E.U8 desc[UR40][R12.64+0x58], R25 ;  /* 0x000058190c009986 */ /* 0x0001e2000c101128 */
[----:B------:R-:W-:Y:S02]  /*26e60*/  @P3 LOP3.LUT R0, R0, 0x20, RZ, 0xfc, !PT ;  /* 0x0000002000003812 */ /* 0x000fe400078efcff */
[C---:B------:R-:W-:Y:S01]  /*26e70*/  ISETP.LT.OR P3, PT, R28.reuse, 0x59, !P0 ;  /* 0x000000591c00780c */ /* 0x040fe20004761670 */
[----:B------:R-:W2:Y:S01]  /*26e80*/  LDL.LU R162, [R1+0x248] ;  /* 0x0002480001a27983 */ /* 0x000ea20000300800 */
[----:B0-----:R-:W0:Y:S01]  /*26e90*/  @!P5 LDC.64 R12, c[0x0][0x5c0] ;  /* 0x00017000ff0cdb82 */ /* 0x001e220000000a00 */
[----:B------:R-:W-:-:S10]  /*26ea0*/  ISETP.LT.OR P1, PT, R28, 0x5a, !P0 ;  /* 0x0000005a1c00780c */ /* 0x000fd40004721670 */
[----:B------:R-:W-:-:S04]  /*26eb0*/  @!P3 IADD3 R15, P2, P6, R3, R24, R10 ;  /* 0x00000018030fb210 */ /* 0x000fc80007e5e00a */
[----:B------:R-:W-:Y:S02]  /*26ec0*/  @!P3 IADD3.X R122, R4, R30, R9, P2, P6 ;  /* 0x0000001e047ab210 */ /* 0x000fe400017ec409 */
[----:B------:R-:W-:Y:S02]  /*26ed0*/  LOP3.LUT P4, RZ, R2, 0x10000000, RZ, 0xc0, !PT ;  /* 0x1000000002ff7812 */ /* 0x000fe4000788c0ff */
[----:B0-----:R-:W-:Y:S02]  /*26ee0*/  @!P5 IADD3 R12, P2, R14, R12, RZ ;  /* 0x0000000c0e0cd210 */ /* 0x001fe40007f5e0ff */
[----:B------:R-:W-:-:S03]  /*26ef0*/  @!P1 IADD3 R14, P0, P6, R3, R24, R10 ;  /* 0x00000018030e9210 */ /* 0x000fc60007e1e00a */
[----:B------:R-:W-:Y:S02]  /*26f00*/  @!P5 IMAD.X R13, R112, 0x1, R13, P2 ;  /* 0x00000001700dd824 */ /* 0x000fe400010e060d */
[----:B---3--:R-:W-:Y:S01]  /*26f10*/  FMUL R112, R160, UR33 ;  /* 0x00000021a0707c20 */ /* 0x008fe20008400000 */
[----:B------:R-:W-:Y:S02]  /*26f20*/  @!P1 IADD3.X R25, R4, R30, R9, P0, P6 ;  /* 0x0000001e04199210 */ /* 0x000fe400007ec409 */
[----:B------:R-:W-:Y:S02]  /*26f30*/  LOP3.LUT P0, RZ, R5, 0x4, RZ, 0xc0, !PT ;  /* 0x0000000405ff7812 */ /* 0x000fe4000780c0ff */
[----:B------:R-:W-:Y:S02]  /*26f40*/  F2FP.SATFINITE.E4M3.F32.PACK_AB_MERGE_C R112, RZ, R112, RZ ;  /* 0x00000070ff70723e */ /* 0x000fe400048070ff */
[----:B------:R-:W-:Y:S02]  /*26f50*/  LOP3.LUT R0, R0, 0xffffffbf, RZ, 0xc0, !PT ;  /* 0xffffffbf00007812 */ /* 0x000fe400078ec0ff */
[----:B------:R-:W-:Y:S01]  /*26f60*/  ISETP.LT.OR P2, PT, R28, 0x61, !P0 ;  /* 0x000000611c00780c */ /* 0x000fe20004741670 */
[----:B------:R4:W-:Y:S01]  /*26f70*/  @!P5 STG.E.U8 desc[UR40][R12.64+0x59], R112 ;  /* 0x000059700c00d986 */ /* 0x0009e2000c101128 */
[----:B------:R-:W-:-:S02]  /*26f80*/  LOP3.LUT R6, R6, 0xefffffff, RZ, 0xc0, !PT ;  /* 0xefffffff06067812 */ /* 0x000fc400078ec0ff */
[----:B------:R-:W-:Y:S02]  /*26f90*/  @P3 LOP3.LUT R0, R0, 0x40, RZ, 0xfc, !PT ;  /* 0x0000004000003812 */ /* 0x000fe400078efcff */
[----:B------:R-:W-:Y:S01]  /*26fa0*/  @P1 LOP3.LUT R6, R6, 0x10000000, RZ, 0xfc, !PT ;  /* 0x1000000006061812 */ /* 0x000fe200078efcff */
[----:B----4-:R-:W-:Y:S01]  /*26fb0*/  FMUL R12, R159, UR33 ;  /* 0x000000219f0c7c20 */ /* 0x010fe20008400000 */
[----:B------:R-:W-:-:S04]  /*26fc0*/  LOP3.LUT P1, RZ, R0, 0x20000, RZ, 0xc0, !PT ;  /* 0x0002000000ff7812 */ /* 0x000fc8000782c0ff */
[----:B------:R-:W-:Y:S02]  /*26fd0*/  F2FP.SATFINITE.E4M3.F32.PACK_AB_MERGE_C R12, RZ, R12, RZ ;  /* 0x0000000cff0c723e */ /* 0x000fe400048070ff */
[----:B------:R-:W-:-:S03]  /*26fe0*/  LOP3.LUT P3, RZ, R0, 0x4, RZ, 0xc0, !PT ;  /* 0x0000000400ff7812 */ /* 0x000fc6000786c0ff */
[----:B------:R2:W-:Y:S01]  /*26ff0*/  @!P4 STG.E.U8 desc[UR40][R156.64+0x40], R12 ;  /* 0x0000400c9c00c986 */ /* 0x0005e2000c101128 */
[----:B------:R-:W-:Y:S02]  /*27000*/  LOP3.LUT R0, R0, 0xf7ffffff, RZ, 0xc0, !PT ;  /* 0xf7ffffff00007812 */ /* 0x000fe400078ec0ff */
[----:B------:R-:W-:Y:S02]  /*27010*/  @!P2 IADD3 R131, P5, P6, R3, R24, R8 ;  /* 0x000000180383a210 */ /* 0x000fe40007ebe008 */
[----:B------:R-:W-:Y:S02]  /*27020*/  @P2 LOP3.LUT R0, R0, 0x8000000, RZ, 0xfc, !PT ;  /* 0x0800000000002812 */ /* 0x000fe400078efcff */
[----:B------:R-:W-:Y:S02]  /*27030*/  @!P2 IADD3.X R145, R4, R30, R7, P5, P6 ;  /* 0x0000001e0491a210 */ /* 0x000fe40002fec407 */
[C---:B------:R-:W-:Y:S02]  /*27040*/  ISETP.LT.OR P2, PT, R28.reuse, 0x62, !P0 ;  /* 0x000000621c00780c */ /* 0x040fe40004741670 */
[----:B------:R-:W-:-:S11]  /*27050*/  ISETP.LT.OR P4, PT, R28, 0x69, !P0 ;  /* 0x000000691c00780c */ /* 0x000fd60004781670 */
[----:B------:R-:W-:-:S04]  /*27060*/  @!P2 IADD3 R160, P5, P6, R3, R24, R8 ;  /* 0x0000001803a0a210 */ /* 0x000fc80007ebe008 */
[----:B------:R-:W-:Y:S02]  /*27070*/  @!P2 IADD3.X R169, R4, R30, R7, P5, P6 ;  /* 0x0000001e04a9a210 */ /* 0x000fe40002fec407 */
[----:B------:R-:W-:-:S04]  /*27080*/  @!P4 IADD3 R159, P5, P6, R3, R24, R8 ;  /* 0x00000018039fc210 */ /* 0x000fc80007ebe008 */
[----:B------:R-:W-:Y:S01]  /*27090*/  @!P4 IADD3.X R168, R4, R30, R7, P5, P6 ;  /* 0x0000001e04a8c210 */ /* 0x000fe20002fec407 */
[----:B--2---:R-:W-:-:S05]  /*270a0*/  FMUL R12, R158, UR33 ;  /* 0x000000219e0c7c20 */ /* 0x004fca0008400000 */
[----:B------:R-:W-:-:S05]  /*270b0*/  F2FP.SATFINITE.E4M3.F32.PACK_AB_MERGE_C R12, RZ, R12, RZ ;  /* 0x0000000cff0c723e */ /* 0x000fca00048070ff */
[----:B------:R0:W-:Y:S01]  /*270c0*/  @!P1 STG.E.U8 desc[UR40][R148.64+0x41], R12 ;  /* 0x0000410c94009986 */ /* 0x0001e2000c101128 */
[----:B------:R-:W-:Y:S01]  /*270d0*/  ISETP.LT.OR P1, PT, R28, 0x6a, !P0 ;  /* 0x0000006a1c00780c */ /* 0x000fe20004721670 */
[----:B0-----:R-:W0:-:S12]  /*270e0*/  @!P3 LDC.64 R12, c[0x0][0x5c0] ;  /* 0x00017000ff0cbb82 */ /* 0x001e180000000a00 */
[----:B------:R-:W-:-:S04]  /*270f0*/  @!P1 IADD3 R158, P5, P6, R3, R24, R8 ;  /* 0x00000018039e9210 */ /* 0x000fc80007ebe008 */
[----:B------:R-:W-:Y:S02]  /*27100*/  @!P1 IADD3.X R167, R4, R30, R7, P5, P6 ;  /* 0x0000001e04a79210 */ /* 0x000fe40002fec407 */
[----:B0-----:R-:W-:Y:S01]  /*27110*/  @!P3 IADD3 R12, P5, R104, R12, RZ ;  /* 0x0000000c680cb210 */ /* 0x001fe20007fbe0ff */
[----:B------:R-:W-:Y:S02]  /*27120*/  FMUL R104, R161, UR33 ;  /* 0x00000021a1687c20 */ /* 0x000fe40008400000 */
[----:B------:R-:W2:Y:S01]  /*27130*/  LDL.LU R161, [R1+0x24c] ;  /* 0x00024c0001a17983 */ /* 0x000ea20000300800 */
[----:B------:R-:W-:Y:S01]  /*27140*/  LOP3.LUT R0, R0, 0xfbffffff, RZ, 0xc0, !PT ;  /* 0xfbffffff00007812 */ /* 0x000fe200078ec0ff */
[----:B------:R-:W-:Y:S01]  /*27150*/  @!P3 IMAD.X R13, R117, 0x1, R13, P5 ;  /* 0x00000001750db824 */ /* 0x000fe200028e060d */
[----:B------:R-:W-:Y:S01]  /*27160*/  F2FP.SATFINITE.E4M3.F32.PACK_AB_MERGE_C R104, RZ, R104, RZ ;  /* 0x00000068ff68723e */ /* 0x000fe200048070ff */
[----:B------:R-:W3:Y:S01]  /*27170*/  LDL.LU R171, [R1+0x250] ;  /* 0x0002500001ab7983 */ /* 0x000ee20000300800 */
[----:B------:R-:W-:-:S04]  /*27180*/  @P2 LOP3.LUT R0, R0, 0x4000000, RZ, 0xfc, !PT ;  /* 0x0400000000002812 */ /* 0x000fc800078efcff */
[----:B------:R-:W-:-:S04]  /*27190*/  LOP3.LUT R0, R0, 0xfdffffff, RZ, 0xc0, !PT ;  /* 0xfdffffff00007812 */ /* 0x000fc800078ec0ff */
[----:B------:R-:W-:Y:S02]  /*271a0*/  @P4 LOP3.LUT R0, R0, 0x2000000, RZ, 0xfc, !PT ;  /* 0x0200000000004812 */ /* 0x000fe400078efcff */
[----:B------:R-:W-:Y:S01]  /*271b0*/  LOP3.LUT P4, RZ, R5, 0x1, RZ, 0xc0, !PT ;  /* 0x0000000105ff7812 */ /* 0x000fe2000788c0ff */
[----:B------:R0:W-:Y:S01]  /*271c0*/  @!P3 STG.E.U8 desc[UR40][R12.64+0x40], R104 ;  /* 0x000040680c00b986 */ /* 0x0001e2000c101128 */
[----:B------:R-:W-:-:S04]  /*271d0*/  LOP3.LUT R0, R0, 0xfeffffff, RZ, 0xc0, !PT ;  /* 0xfeffffff00007812 */ /* 0x000fc800078ec0ff */
[----:B------:R-:W-:-:S07]  /*271e0*/  @P1 LOP3.LUT R0, R0, 0x1000000, RZ, 0xfc, !PT ;  /* 0x0100000000001812 */ /* 0x000fce00078efcff */
[----:B0-----:R-:W0:Y:S01]  /*271f0*/  @!P4 LDC.64 R12, c[0x0][0x5c0] ;  /* 0x00017000ff0ccb82 */ /* 0x001e220000000a00 */
[----:B------:R-:W-:Y:S02]  /*27200*/  ISETP.LT.OR P1, PT, R28, 0x71, !P0 ;  /* 0x000000711c00780c */ /* 0x000fe40004721670 */
[----:B------:R-:W-:Y:S02]  /*27210*/  LOP3.LUT R0, R0, 0xff7fffff, RZ, 0xc0, !PT ;  /* 0xff7fffff00007812 */ /* 0x000fe400078ec0ff */
[----:B------:R-:W-:-:S09]  /*27220*/  ISETP.LT.OR P3, PT, R28, 0x72, !P0 ;  /* 0x000000721c00780c */ /* 0x000fd20004761670 */
[----:B------:R-:W-:Y:S02]  /*27230*/  @!P1 IADD3 R157, P5, P6, R3, R24, R8 ;  /* 0x00000018039d9210 */ /* 0x000fe40007ebe008 */
[----:B------:R-:W-:Y:S02]  /*27240*/  @P1 LOP3.LUT R0, R0, 0x800000, RZ, 0xfc, !PT ;  /* 0x0080000000001812 */ /* 0x000fe400078efcff */
[----:B------:R-:W-:Y:S02]  /*27250*/  @!P1 IADD3.X R166, R4, R30, R7, P5, P6 ;  /* 0x0000001e04a69210 */ /* 0x000fe40002fec407 */
[----:B0-----:R-:W-:Y:S01]  /*27260*/  @!P4 IADD3 R12, P1, R31, R12, RZ ;  /* 0x0000000c1f0cc210 */ /* 0x001fe20007f3e0ff */
[----:B------:R-:W-:-:S04]  /*27270*/  FMUL R31, R163, UR33 ;  /* 0x00000021a31f7c20 */ /* 0x000fc80008400000 */
[----:B------:R-:W-:Y:S01]  /*27280*/  @!P4 IMAD.X R13, R113, 0x1, R13, P1 ;  /* 0x00000001710dc824 */ /* 0x000fe200008e060d */
[----:B------:R-:W-:Y:S02]  /*27290*/  ISETP.LT.OR P1, PT, R28, 0x79, !P0 ;  /* 0x000000791c00780c */ /* 0x000fe40004721670 */
[----:B------:R-:W-:Y:S02]  /*272a0*/  LOP3.LUT R0, R0, 0xffbfffff, RZ, 0xc0, !PT ;  /* 0xffbfffff00007812 */ /* 0x000fe400078ec0ff */
[----:B------:R-:W-:Y:S02]  /*272b0*/  F2FP.SATFINITE.E4M3.F32.PACK_AB_MERGE_C R31, RZ, R31, RZ ;  /* 0x0000001fff1f723e */ /* 0x000fe400048070ff */
[----:B------:R-:W-:Y:S02]  /*272c0*/  @!P3 IADD3 R144, P5, P6, R3, R24, R8 ;  /* 0x000000180390b210 */ /* 0x000fe40007ebe008 */
[----:B------:R-:W-:Y:S01]  /*272d0*/  @P3 LOP3.LUT R0, R0, 0x400000, RZ, 0xfc, !PT ;  /* 0x0040000000003812 */ /* 0x000fe200078efcff */
[----:B------:R0:W-:Y:S01]  /*272e0*/  @!P4 STG.E.U8 desc[UR40][R12.64+0x41], R31 ;  /* 0x0000411f0c00c986 */ /* 0x0001e2000c101128 */
[----:B------:R-:W-:-:S02]  /*272f0*/  @!P3 IADD3.X R156, R4, R30, R7, P5, P6 ;  /* 0x0000001e049cb210 */ /* 0x000fc40002fec407 */
[----:B------:R-:W-:Y:S02]  /*27300*/  LOP3.LUT P3, RZ, R6, 0x80000000, RZ, 0xc0, !PT ;  /* 0x8000000006ff7812 */ /* 0x000fe4000786c0ff */
[----:B------:R-:W-:Y:S02]  /*27310*/  LOP3.LUT R0, R0, 0xffefffff, RZ, 0xc0, !PT ;  /* 0xffefffff00007812 */ /* 0x000fe400078ec0ff */
[----:B------:R-:W-:Y:S02]  /*27320*/  @!P1 IADD3 R130, P4, P5, R3, R24, R8 ;  /* 0x0000001803829210 */ /* 0x000fe40007d9e008 */
[----:B------:R-:W-:Y:S02]  /*27330*/  LOP3.LUT R6, R6, 0xbfffffff, RZ, 0xc0, !PT ;  /* 0xbfffffff06067812 */ /* 0x000fe400078ec0ff */
[----:B------:R-:W-:Y:S02]  /*27340*/  @P1 LOP3.LUT R0, R0, 0x100000, RZ, 0xfc, !PT ;  /* 0x0010000000001812 */ /* 0x000fe400078efcff */
[----:B------:R-:W-:-:S02]  /*27350*/  @!P1 IADD3.X R135, R4, R30, R7, P4, P5 ;  /* 0x0000001e04879210 */ /* 0x000fc400027ea407 */
[----:B------:R-:W-:Y:S02]  /*27360*/  ISETP.LT.OR P1, PT, R28, 0x7a, !P0 ;  /* 0x0000007a1c00780c */ /* 0x000fe40004721670 */
[----:B------:R-:W-:Y:S02]  /*27370*/  @P0 LOP3.LUT R6, R6, 0x40000000, RZ, 0xfc, !PT ;  /* 0x4000000006060812 */ /* 0x000fe400078efcff */
[----:B------:R-:W-:Y:S01]  /*27380*/  LOP3.LUT P0, RZ, R2, 0x20000000, RZ, 0xc0, !PT ;  /* 0x2000000002ff7812 */ /* 0x000fe2000780c0ff */
[----:B0-----:R-:W-:-:S05]  /*27390*/  FMUL R12, R162, UR33 ;  /* 0x00000021a20c7c20 */ /* 0x001fca0008400000 */
[----:B------:R-:W-:-:S07]  /*273a0*/  F2FP.SATFINITE.E4M3.F32.PACK_AB_MERGE_C R12, RZ, R12, RZ ;  /* 0x0000000cff0c723e */ /* 0x000fce00048070ff */
[----:B------:R2:W-:Y:S02]  /*273b0*/  @!P0 STG.E.U8 desc[UR40][R146.64+0x48], R12 ;  /* 0x0000480c92008986 */ /* 0x0005e4000c101128 */
[----:B--2---:R-:W-:Y:S02]  /*273c0*/  FMUL R12, R161, UR33 ;  /* 0x00000021a10c7c20 */ /* 0x004fe40008400000 */
[----:B------:R-:W2:Y:S04]  /*273d0*/  LDL.LU R161, [R1+0x254] ;  /* 0x0002540001a17983 */ /* 0x000ea80000300800 */
[----:B------:R-:W4:Y:S01]  /*273e0*/  LDL.LU R170, [R1+0x258] ;  /* 0x0002580001aa7983 */ /* 0x000f220000300800 */
[----:B------:R-:W-:Y:S02]  /*273f0*/  LOP3.LUT R0, R0, 0xfff7ffff, RZ, 0xc0, !PT ;  /* 0xfff7ffff00007812 */ /* 0x000fe400078ec0ff */
[----:B------:R-:W-:-:S02]  /*27400*/  @!P1 IADD3 R151, P4, P5, R3, R24, R8 ;  /* 0x0000001803979210 */ /* 0x000fc40007d9e008 */
[----:B------:R-:W-:Y:S02]  /*27410*/  @P1 LOP3.LUT R0, R0, 0x80000, RZ, 0xfc, !PT ;  /* 0x0008000000001812 */ /* 0x000fe400078efcff */
[----:B------:R-:W-:Y:S02]  /*27420*/  @!P1 IADD3.X R165, R4, R30, R7, P4, P5 ;  /* 0x0000001e04a59210 */ /* 0x000fe400027ea407 */
[----:B------:R-:W-:Y:S02]  /*27430*/  ISETP.GE.AND P1, PT, R11, 0x109, PT ;  /* 0x000001090b00780c */ /* 0x000fe40003f26270 */
[----:B------:R-:W-:Y:S02]  /*27440*/  LOP3.LUT P6, RZ, R2, 0x80000000, RZ, 0xc0, !PT ;  /* 0x8000000002ff7812 */ /* 0x000fe400078cc0ff */
[----:B------:R-:W-:Y:S02]  /*27450*/  ISETP.LT.OR P0, PT, R28, 0x61, !P1 ;  /* 0x000000611c00780c */ /* 0x000fe40004f01670 */
[----:B------:R-:W-:-:S02]  /*27460*/  F2FP.SATFINITE.E4M3.F32.PACK_AB_MERGE_C R12, RZ, R12, RZ ;  /* 0x0000000cff0c723e */ /* 0x000fc400048070ff */
[----:B------:R-:W-:-:S07]  /*27470*/  LOP3.LUT R0, R0, 0xfffdffff, RZ, 0xc0, !PT ;  /* 0xfffdffff00007812 */ /* 0x000fce00078ec0ff */
[----:B------:R0:W-:Y:S02]  /*27480*/  @!P6 STG.E.U8 desc[UR40][R138.64+0x49], R12 ;  /* 0x0000490c8a00e986 */ /* 0x0001e4000c101128 */
[----:B------:R-:W-:Y:S02]  /*27490*/  @!P0 IADD3 R150, P4, P5, R3, R24, R10 ;  /* 0x0000001803968210 */ /* 0x000fe40007d9e00a */
[----:B------:R-:W-:Y:S02]  /*274a0*/  @P0 LOP3.LUT R0, R0, 0x20000, RZ, 0xfc, !PT ;  /* 0x0002000000000812 */ /* 0x000fe400078efcff */
[----:B------:R-:W-:Y:S01]  /*274b0*/  @!P0 IADD3.X R164, R4, R30, R9, P4, P5 ;  /* 0x0000001e04a48210 */ /* 0x000fe200027ea409 */
[----:B0-----:R-:W0:Y:S01]  /*274c0*/  @!P3 LDC.64 R12, c[0x0][0x5c0] ;  /* 0x00017000ff0cbb82 */ /* 0x001e220000000a00 */
[----:B------:R-:W-:Y:S02]  /*274d0*/  ISETP.LT.OR P0, PT, R28, 0x62, !P1 ;  /* 0x000000621c00780c */ /* 0x000fe40004f01670 */
[----:B------:R-:W-:-:S11]  /*274e0*/  LOP3.LUT P2, RZ, R5, 0x2, RZ, 0xc0, !PT ;  /* 0x0000000205ff7812 */ /* 0x000fd6000784c0ff */
[----:B------:R-:W-:-:S04]  /*274f0*/  @!P0 IADD3 R149, P4, P5, R3, R24, R10 ;  /* 0x0000001803958210 */ /* 0x000fc80007d9e00a */
[----:B------:R-:W-:Y:S02]  /*27500*/  @!P0 IADD3.X R163, R4, R30, R9, P4, P5 ;  /* 0x0000001e04a38210 */ /* 0x000fe400027ea409 */
[----:B0-----:R-:W-:Y:S01]  /*27510*/  @!P3 IADD3 R12, P4, R29, R12, RZ ;  /* 0x0000000c1d0cb210 */ /* 0x001fe20007f9e0ff */
[----:B---3--:R-:W-:Y:S02]  /*27520*/  FMUL R29, R171, UR33 ;  /* 0x00000021ab1d7c20 */ /* 0x008fe40008400000 */
[----:B------:R-:W3:Y:S02]  /*27530*/  LDL.LU R171, [R1+0x25c] ;  /* 0x00025c0001ab7983 */ /* 0x000ee40000300800 */
[----:B------:R-:W-:Y:S01]  /*27540*/  @!P3 IMAD.X R13, R105, 0x1, R13, P4 ;  /* 0x00000001690db824 */ /* 0x000fe200020e060d */
[----:B------:R-:W-:-:S05]  /*27550*/  F2FP.SATFINITE.E4M3.F32.PACK_AB_MERGE_C R29, RZ, R29, RZ ;  /* 0x0000001dff1d723e */ /* 0x000fca00048070ff */
[----:B------:R0:W-:Y:S02]  /*27560*/  @!P3 STG.E.U8 desc[UR40][R12.64+0x48], R29 ;  /* 0x0000481d0c00b986 */ /* 0x0001e4000c101128 */
[----:B0-----:R-:W0:Y:S02]  /*27570*/  @!P2 LDC.64 R12, c[0x0][0x5c0] ;  /* 0x00017000ff0cab82 */ /* 0x001e240000000a00 */
[----:B0-----:R-:W-:-:S05]  /*27580*/  @!P2 IADD3 R12, P3, R116, R12, RZ ;  /* 0x0000000c740ca210 */ /* 0x001fca0007f7e0ff */
[----:B------:R-:W-:Y:S02]  /*27590*/  @!P2 IMAD.X R13, R118, 0x1, R13, P3 ;  /* 0x00000001760da824 */ /* 0x000fe400018e060d */
[----:B--2---:R-:W-:-:S05]  /*275a0*/  FMUL R29, R161, UR33 ;  /* 0x00000021a11d7c20 */ /* 0x004fca0008400000 */
[----:B------:R-:W-:-:S05]  /*275b0*/  F2FP.SATFINITE.E4M3.F32.PACK_AB_MERGE_C R29, RZ, R29, RZ ;  /* 0x0000001dff1d723e */ /* 0x000fca00048070ff */
[----:B------:R4:W-:Y:S02]  /*275c0*/  @!P2 STG.E.U8 desc[UR40][R12.64+0x49], R29 ;  /* 0x0000491d0c00a986 */ /* 0x0009e4000c101128 */
[----:B----4-:R-:W-:Y:S02]  /*275d0*/  FMUL R12, R170, UR33 ;  /* 0x00000021aa0c7c20 */ /* 0x010fe40008400000 */
[----:B------:R-:W2:Y:S01]  /*275e0*/  LDL.LU R170, [R1+0x260] ;  /* 0x0002600001aa7983 */ /* 0x000ea20000300800 */
[----:B------:R-:W-:-:S04]  /*275f0*/  LOP3.LUT R0, R0, 0xfffeffff, RZ, 0xc0, !PT ;  /* 0xfffeffff00007812 */ /* 0x000fc800078ec0ff */
[----:B------:R-:W-:Y:S02]  /*27600*/  @P0 LOP3.LUT R0, R0, 0x10000, RZ, 0xfc, !PT ;  /* 0x0001000000000812 */ /* 0x000fe400078efcff */
[----:B------:R-:W-:Y:S02]  /*27610*/  ISETP.LT.OR P0, PT, R28, 0x69, !P1 ;  /* 0x000000691c00780c */ /* 0x000fe40004f01670 */
[----:B------:R-:W-:-:S11]  /*27620*/  LOP3.LUT R0, R0, 0xffffbfff, RZ, 0xc0, !PT ;  /* 0xffffbfff00007812 */ /* 0x000fd600078ec0ff */
[----:B------:R-:W-:Y:S02]  /*27630*/  @!P0 IADD3 R148, P4, P5, R3, R24, R10 ;  /* 0x0000001803948210 */ /* 0x000fe40007d9e00a */
[----:B------:R-:W-:Y:S02]  /*27640*/  @P0 LOP3.LUT R0, R0, 0x4000, RZ, 0xfc, !PT ;  /* 0x0000400000000812 */ /* 0x000fe400078efcff */
[----:B------:R-:W-:Y:S02]  /*27650*/  @!P0 IADD3.X R162, R4, R30, R9, P4, P5 ;  /* 0x0000001e04a28210 */ /* 0x000fe400027ea409 */
[----:B------:R-:W-:-:S13]  /*27660*/  ISETP.LT.OR P0, PT, R28, 0x6a, !P1 ;  /* 0x0000006a1c00780c */ /* 0x000fda0004f01670 */
[----:B------:R-:W-:-:S04]  /*27670*/  @!P0 IADD3 R138, P4, P5, R3, R24, R10 ;  /* 0x00000018038a8210 */ /* 0x000fc80007d9e00a */
[----:B------:R-:W-:Y:S02]  /*27680*/  @!P0 IADD3.X R146, R4, R30, R9, P4, P5 ;  /* 0x0000001e04928210 */ /* 0x000fe400027ea409 */
[----:B------:R-:W-:Y:S02]  /*27690*/  LOP3.LUT P5, RZ, R6, 0x10, RZ, 0xc0, !PT ;  /* 0x0000001006ff7812 */ /* 0x000fe400078ac0ff */
[----:B------:R-:W-:-:S11]  /*276a0*/  F2FP.SATFINITE.E4M3.F32.PACK_AB_MERGE_C R12, RZ, R12, RZ ;  /* 0x0000000cff0c723e */ /* 0x000fd600048070ff */
[----:B------:R3:W-:Y:S02]  /*276b0*/  @!P5 STG.E.U8 desc[UR40][R136.64+0x50], R12 ;  /* 0x0000500c8800d986 */ /* 0x0007e4000c101128 */
[----:B---3--:R-:W-:Y:S02]  /*276c0*/  FMUL R12, R171, UR33 ;  /* 0x00000021ab0c7c20 */ /* 0x008fe40008400000 */
[----:B------:R-:W3:Y:S04]  /*276d0*/  LDL.LU R171, [R1+0x264] ;  /* 0x0002640001ab7983 */ /* 0x000ee80000300800 */
[----:B------:R-:W4:Y:S01]  /*276e0*/  LDL.LU R172, [R1+0x268] ;  /* 0x0002680001ac7983 */ /* 0x000f220000300800 */
[----:B------:R-:W-:Y:S02]  /*276f0*/  LOP3.LUT R0, R0, 0xfffff7ff, RZ, 0xc0, !PT ;  /* 0xfffff7ff00007812 */ /* 0x000fe400078ec0ff */
[----:B------:R-:W-:-:S02]  /*27700*/  ISETP.GE.AND P4, PT, R11, 0x109, PT ;  /* 0x000001090b00780c */ /* 0x000fc40003f86270 */
[----:B------:R-:W-:Y:S02]  /*27710*/  @P0 LOP3.LUT R0, R0, 0x800, RZ, 0xfc, !PT ;  /* 0x0000080000000812 */ /* 0x000fe400078efcff */
[----:B------:R-:W-:Y:S02]  /*27720*/  ISETP.LT.OR P0, PT, R28, 0x71, !P4 ;  /* 0x000000711c00780c */ /* 0x000fe40006701670 */
[C---:B------:R-:W-:Y:S02]  /*27730*/  LOP3.LUT P6, RZ, R0.reuse, 0x10, RZ, 0xc0, !PT ;  /* 0x0000001000ff7812 */ /* 0x040fe400078cc0ff */
[----:B------:R-:W-:-:S09]  /*27740*/  LOP3.LUT R0, R0, 0xfffffeff, RZ, 0xc0, !PT ;  /* 0xfffffeff00007812 */ /* 0x000fd200078ec0ff */
[C-C-:B------:R-:W-:Y:S02]  /*27750*/  @!P0 IADD3 R134, P2, P3, R3.reuse, R24, R10.reuse ;  /* 0x0000001803868210 */ /* 0x140fe40007b5e00a */
[----:B------:R-:W-:Y:S02]  /*27760*/  @P0 LOP3.LUT R0, R0, 0x100, RZ, 0xfc, !PT ;  /* 0x0000010000000812 */ /* 0x000fe400078efcff */
[----:B------:R-:W-:Y:S02]  /*27770*/  @!P0 IADD3.X R139, R4, R30, R9, P2, P3 ;  /* 0x0000001e048b8210 */ /* 0x000fe400017e6409 */
[C---:B------:R-:W-:Y:S02]  /*27780*/  ISETP.LT.OR P0, PT, R28.reuse, 0x72, !P4 ;  /* 0x000000721c00780c */ /* 0x040fe40006701670 */
[----:B------:R-:W-:Y:S01]  /*27790*/  ISETP.LT.OR P5, PT, R28, 0x79, !P4 ;  /* 0x000000791c00780c */ /* 0x000fe200067a1670 */
[----:B--2---:R-:W-:Y:S02]  /*277a0*/  FMUL R29, R170, UR33 ;  /* 0x00000021aa1d7c20 */ /* 0x004fe40008400000 */
[----:B------:R-:W2:Y:S08]  /*277b0*/  LDL.LU R170, [R1+0x26c] ;  /* 0x00026c0001aa7983 */ /* 0x000eb00000300800 */
[----:B------:R-:W-:-:S02]  /*277c0*/  @!P0 IADD3 R147, P2, P3, R3, R24, R10 ;  /* 0x0000001803938210 */ /* 0x000fc40007b5e00a */
[C---:B------:R-:W-:Y:S02]  /*277d0*/  LOP3.LUT P1, RZ, R0.reuse, 0x20, RZ, 0xc0, !PT ;  /* 0x0000002000ff7812 */ /* 0x040fe4000782c0ff */
[----:B------:R-:W-:Y:S02]  /*277e0*/  LOP3.LUT R0, R0, 0xffffff7f, RZ, 0xc0, !PT ;  /* 0xffffff7f00007812 */ /* 0x000fe400078ec0ff */
[--C-:B------:R-:W-:Y:S02]  /*277f0*/  @!P0 IADD3.X R161, R4, R30, R9.reuse, P2, P3 ;  /* 0x0000001e04a18210 */ /* 0x100fe400017e6409 */
[----:B------:R-:W-:Y:S02]  /*27800*/  @!P5 IADD3 R136, P2, P3, R3, R24, R10 ;  /* 0x000000180388d210 */ /* 0x000fe40007b5e00a */
[----:B------:R-:W-:Y:S02]  /*27810*/  @P0 LOP3.LUT R0, R0, 0x80, RZ, 0xfc, !PT ;  /* 0x0000008000000812 */ /* 0x000fe400078efcff */
[----:B------:R-:W-:-:S02]  /*27820*/  @!P5 IADD3.X R137, R4, R30, R9, P2, P3 ;  /* 0x0000001e0489d210 */ /* 0x000fc400017e6409 */
[----:B------:R-:W-:Y:S02]  /*27830*/  LOP3.LUT P3, RZ, R0, 0x40000, RZ, 0xc0, !PT ;  /* 0x0004000000ff7812 */ /* 0x000fe4000786c0ff */
[----:B------:R-:W-:Y:S02]  /*27840*/  F2FP.SATFINITE.E4M3.F32.PACK_AB_MERGE_C R12, RZ, R12, RZ ;  /* 0x0000000cff0c723e */ /* 0x000fe400048070ff */
[----:B------:R-:W-:-:S09]  /*27850*/  ISETP.LT.OR P4, PT, R28, 0x7a, !P4 ;  /* 0x0000007a1c00780c */ /* 0x000fd20006781670 */
[----:B------:R0:W-:Y:S02]  /*27860*/  @!P3 STG.E.U8 desc[UR40][R114.64+0x51], R12 ;  /* 0x0000510c7200b986 */ /* 0x0001e4000c101128 */
[----:B0-----:R-:W0:Y:S01]  /*27870*/  @!P6 LDC.64 R12, c[0x0][0x5c0] ;  /* 0x00017000ff0ceb82 */ /* 0x001e220000000a00 */
[C---:B------:R-:W-:Y:S02]  /*27880*/  LOP3.LUT P0, RZ, R6.reuse, 0x40000000, RZ, 0xc0, !PT ;  /* 0x4000000006ff7812 */ /* 0x040fe4000780c0ff */
[----:B------:R-:W-:Y:S02]  /*27890*/  LOP3.LUT R6, R6, 0xfeffffff, RZ, 0xc0, !PT ;  /* 0xfeffffff06067812 */ /* 0x000fe400078ec0ff */
[----:B------:R-:W-:Y:S02]  /*278a0*/  @!P4 IADD3 R133, P2, P3, R3, R24, R10 ;  /* 0x000000180385c210 */ /* 0x000fe40007b5e00a */
[----:B------:R-:W-:Y:S02]  /*278b0*/  @P5 LOP3.LUT R6, R6, 0x1000000, RZ, 0xfc, !PT ;  /* 0x0100000006065812 */ /* 0x000fe400078efcff */
[----:B------:R-:W-:-:S02]  /*278c0*/  @!P4 IADD3.X R132, R4, R30, R9, P2, P3 ;  /* 0x0000001e0484c210 */ /* 0x000fc400017e6409 */
[----:B------:R-:W-:Y:S02]  /*278d0*/  LOP3.LUT R6, R6, 0xfdffffff, RZ, 0xc0, !PT ;  /* 0xfdffffff06067812 */ /* 0x000fe400078ec0ff */
[----:B------:R-:W-:Y:S02]  /*278e0*/  F2FP.SATFINITE.E4M3.F32.PACK_AB_MERGE_C R29, RZ, R29, RZ ;  /* 0x0000001dff1d723e */ /* 0x000fe400048070ff */
[----:B------:R-:W-:Y:S02]  /*278f0*/  @P4 LOP3.LUT R6, R6, 0x2000000, RZ, 0xfc, !PT ;  /* 0x0200000006064812 */ /* 0x000fe400078efcff */
[----:B0-----:R-:W-:-:S05]  /*27900*/  @!P6 IADD3 R12, P2, R119, R12, RZ ;  /* 0x0000000c770ce210 */ /* 0x001fca0007f5e0ff */
[----:B------:R-:W-:Y:S01]  /*27910*/  @!P6 IMAD.X R13, R120, 0x1, R13, P2 ;  /* 0x00000001780de824 */ /* 0x000fe200010e060d */
[----:B------:R-:W-:-:S04]  /*27920*/  LOP3.LUT P4, RZ, R6, 0x200, RZ, 0xc0, !PT ;  /* 0x0000020006ff7812 */ /* 0x000fc8000788c0ff */
[----:B------:R0:W-:Y:S01]  /*27930*/  @!P6 STG.E.U8 desc[UR40][R12.64+0x50], R29 ;  /* 0x0000501d0c00e986 */ /* 0x0001e2000c101128 */
[----:B------:R-:W-:Y:S02]  /*27940*/  ISETP.LT.OR P5, PT, R28, 0x81, !P0 ;  /* 0x000000811c00780c */ /* 0x000fe400047a1670 */
[----:B------:R-:W-:Y:S01]  /*27950*/  LOP3.LUT R6, R6, 0xdfffffff, RZ, 0xc0, !PT ;  /* 0xdfffffff06067812 */ /* 0x000fe200078ec0ff */
[----:B0-----:R-:W0:Y:S01]  /*27960*/  @!P1 LDC.64 R12, c[0x0][0x5c0] ;  /* 0x00017000ff0c9b82 */ /* 0x001e220000000a00 */
[----:B---3--:R-:W-:Y:S02]  /*27970*/  FMUL R29, R171, UR33 ;  /* 0x00000021ab1d7c20 */ /* 0x008fe40008400000 */
[----:B------:R-:W3:Y:S02]  /*27980*/  LDL.LU R171, [R1+0x270] ;  /* 0x0002700001ab7983 */ /* 0x000ee40000300800 */
[----:B------:R-:W-:Y:S02]  /*27990*/  @P4 LOP3.LUT R6, R6, 0x20000000, RZ, 0xfc, !PT ;  /* 0x2000000006064812 */ /* 0x000fe400078efcff */
[----:B------:R-:W-:-:S03]  /*279a0*/  ISETP.LT.OR P4, PT, R28, 0x82, !P0 ;  /* 0x000000821c00780c */ /* 0x000fc60004781670 */
[----:B------:R-:W-:-:S04]  /*279b0*/  @!P5 IADD3 R129, P2, P3, R3, R24, R8 ;  /* 0x000000180381d210 */ /* 0x000fc80007b5e008 */
[----:B------:R-:W-:Y:S02]  /*279c0*/  @!P5 IADD3.X R128, R4, R30, R7, P2, P3 ;  /* 0x0000001e0480d210 */ /* 0x000fe400017e6407 */
[----:B------:R-:W-:-:S04]  /*279d0*/  F2FP.SATFINITE.E4M3.F32.PACK_AB_MERGE_C R29, RZ, R29, RZ ;  /* 0x0000001dff1d723e */ /* 0x000fc800048070ff */
[----:B------:R-:W-:Y:S02]  /*279e0*/  @!P4 IADD3 R127, P3, P6, R3, R24, R8 ;  /* 0x00000018037fc210 */ /* 0x000fe40007e7e008 */
[----:B0-----:R-:W-:Y:S02]  /*279f0*/  @!P1 IADD3 R12, P2, R121, R12, RZ ;  /* 0x0000000c790c9210 */ /* 0x001fe40007f5e0ff */
[----:B------:R-:W-:-:S03]  /*27a00*/  @!P4 IADD3.X R126, R4, R30, R7, P3, P6 ;  /* 0x0000001e047ec210 */ /* 0x000fc60001fec407 */
[----:B------:R-:W-:Y:S01]  /*27a10*/  @!P1 IMAD.X R13, R123, 0x1, R13, P2 ;  /* 0x000000017b0d9824 */ /* 0x000fe200010e060d */
[----:B------:R-:W-:-:S04]  /*27a20*/  LOP3.LUT P6, RZ, R6, 0x100, RZ, 0xc0, !PT ;  /* 0x0000010006ff7812 */ /* 0x000fc800078cc0ff */
[----:B------:R4:W-:Y:S02]  /*27a30*/  @!P1 STG.E.U8 desc[UR40][R12.64+0x51], R29 ;  /* 0x0000511d0c009986 */ /* 0x0009e4000c101128 */
[----:B----4-:R-:W-:-:S05]  /*27a40*/  FMUL R12, R172, UR33 ;  /* 0x00000021ac0c7c20 */ /* 0x010fca0008400000 */
[----:B------:R-:W-:-:S05]  /*27a50*/  F2FP.SATFINITE.E4M3.F32.PACK_AB_MERGE_C R12, RZ, R12, RZ ;  /* 0x0000000cff0c723e */ /* 0x000fca00048070ff */
[----:B------:R2:W-:Y:S02]  /*27a60*/  @!P6 STG.E.U8 desc[UR40][R110.64+0x58], R12 ;  /* 0x0000580c6e00e986 */ /* 0x0005e4000c101128 */
[----:B--2---:R-:W-:Y:S02]  /*27a70*/  FMUL R12, R170, UR33 ;  /* 0x00000021aa0c7c20 */ /* 0x004fe40008400000 */
[----:B------:R-:W2:Y:S01]  /*27a80*/  LDL.LU R170, [R1+0x274] ;  /* 0x0002740001aa7983 */ /* 0x000ea20000300800 */
[----:B------:R-:W-:Y:S02]  /*27a90*/  LOP3.LUT R0, R0, 0xffdfffff, RZ, 0xc0, !PT ;  /* 0xffdfffff00007812 */ /* 0x000fe400078ec0ff */
[----:B------:R-:W-:Y:S01]  /*27aa0*/  ISETP.LT.OR P1, PT, R28, 0x89, !P0 ;  /* 0x000000891c00780c */ /* 0x000fe20004721670 */
[----:B------:R-:W4:Y:S01]  /*27ab0*/  LDL.LU R173, [R1+0x278] ;  /* 0x0002780001ad7983 */ /* 0x000f220000300800 */
[----:B------:R-:W-:-:S03]  /*27ac0*/  @P5 LOP3.LUT R0, R0, 0x200000, RZ, 0xfc, !PT ;  /* 0x0020000000005812 */ /* 0x000fc600078efcff */
[----:B------:R-:W4:Y:S01]  /*27ad0*/  LDL.LU R172, [R1+0x27c] ;  /* 0x00027c0001ac7983 */ /* 0x000f220000300800 */
[C---:B------:R-:W-:Y:S02]  /*27ae0*/  LOP3.LUT P5, RZ, R0.reuse, 0x40, RZ, 0xc0, !PT ;  /* 0x0000004000ff7812 */ /* 0x040fe400078ac0ff */
[----:B------:R-:W-:-:S04]  /*27af0*/  LOP3.LUT R0, R0, 0xfffbffff, RZ, 0xc0, !PT ;  /* 0xfffbffff00007812 */ /* 0x000fc800078ec0ff */
[----:B------:R-:W-:Y:S02]  /*27b00*/  @P4 LOP3.LUT R0, R0, 0x40000, RZ, 0xfc, !PT ;  /* 0x0004000000004812 */ /* 0x000fe400078efcff */
[----:B------:R-:W-:Y:S02]  /*27b10*/  LOP3.LUT P4, RZ, R6, 0x20000000, RZ, 0xc0, !PT ;  /* 0x2000000006ff7812 */ /* 0x000fe4000788c0ff */
[----:B------:R-:W-:Y:S02]  /*27b20*/  LOP3.LUT R0, R0, 0xffff7fff, RZ, 0xc0, !PT ;  /* 0xffff7fff00007812 */ /* 0x000fe400078ec0ff */
[----:B------:R-:W-:Y:S02]  /*27b30*/  @!P1 IADD3 R125, P2, P3, R3, R24, R8 ;  /* 0x00000018037d9210 */ /* 0x000fe40007b5e008 */
[----:B------:R-:W-:Y:S02]  /*27b40*/  F2FP.SATFINITE.E4M3.F32.PACK_AB_MERGE_C R12, RZ, R12, RZ ;  /* 0x0000000cff0c723e */ /* 0x000fe400048070ff */
[----:B------:R-:W-:-:S02]  /*27b50*/  @P1 LOP3.LUT R0, R0, 0x8000, RZ, 0xfc, !PT ;  /* 0x0000800000001812 */ /* 0x000fc400078efcff */
[----:B------:R-:W-:Y:S02]  /*27b60*/  @!P1 IADD3.X R124, R4, R30, R7, P2, P3 ;  /* 0x0000001e047c9210 */ /* 0x000fe400017e6407 */
[C---:B------:R-:W-:Y:S01]  /*27b70*/  ISETP.LT.OR P1, PT, R28.reuse, 0x8a, !P0 ;  /* 0x0000008a1c00780c */ /* 0x040fe20004721670 */
[----:B------:R0:W-:Y:S01]  /*27b80*/  @!P4 STG.E.U8 desc[UR40][R108.64+0x59], R12 ;  /* 0x0000590c6c00c986 */ /* 0x0001e2000c101128 */
[C---:B------:R-:W-:Y:S02]  /*27b90*/  ISETP.LT.OR P6, PT, R28.reuse, 0x91, !P0 ;  /* 0x000000911c00780c */ /* 0x040fe400047c1670 */
[----:B------:R-:W-:Y:S01]  /*27ba0*/  ISETP.LT.OR P4, PT, R28, 0x92, !P0 ;  /* 0x000000921c00780c */ /* 0x000fe20004781670 */
[----:B0-----:R-:W0:Y:S08]  /*27bb0*/  @!P5 LDC.64 R12, c[0x0][0x5c0] ;  /* 0x00017000ff0cdb82 */ /* 0x001e300000000a00 */
[----:B------:R-:W-:-:S04]  /*27bc0*/  @!P1 IADD3 R123, P2, P3, R3, R24, R8 ;  /* 0x00000018037b9210 */ /* 0x000fc80007b5e008 */
[--C-:B------:R-:W-:Y:S02]  /*27bd0*/  @!P1 IADD3.X R121, R4, R30, R7.reuse, P2, P3 ;  /* 0x0000001e04799210 */ /* 0x100fe400017e6407 */
[C-C-:B------:R-:W-:Y:S02]  /*27be0*/  @!P6 IADD3 R120, P2, P3, R3.reuse, R24, R8.reuse ;  /* 0x000000180378e210 */ /* 0x140fe40007b5e008 */
[----:B------:R-:W-:Y:S02]  /*27bf0*/  LOP3.LUT R0, R0, 0xffffdfff, RZ, 0xc0, !PT ;  /* 0xffffdfff00007812 */ /* 0x000fe400078ec0ff */
[----:B------:R-:W-:Y:S02]  /*27c00*/  @!P6 IADD3.X R119, R4, R30, R7, P2, P3 ;  /* 0x0000001e0477e210 */ /* 0x000fe400017e6407 */
[----:B------:R-:W-:Y:S02]  /*27c10*/  @!P4 IADD3 R118, P2, P3, R3, R24, R8 ;  /* 0x000000180376c210 */ /* 0x000fe40007b5e008 */
[----:B------:R-:W-:-:S02]  /*27c20*/  @P1 LOP3.LUT R0, R0, 0x2000, RZ, 0xfc, !PT ;  /* 0x0000200000001812 */ /* 0x000fc400078efcff */
[----:B------:R-:W-:Y:S02]  /*27c30*/  LOP3.LUT P1, RZ, R6, 0x10000000, RZ, 0xc0, !PT ;  /* 0x1000000006ff7812 */ /* 0x000fe4000782c0ff */
[----:B------:R-:W-:Y:S02]  /*27c40*/  @!P4 IADD3.X R117, R4, R30, R7, P2, P3 ;  /* 0x0000001e0475c210 */ /* 0x000fe400017e6407 */
[----:B0-----:R-:W-:Y:S02]  /*27c50*/  @!P5 IADD3 R12, P2, R15, R12, RZ ;  /* 0x0000000c0f0cd210 */ /* 0x001fe40007f5e0ff */
[----:B------:R-:W-:-:S03]  /*27c60*/  LOP3.LUT R0, R0, 0xffffefff, RZ, 0xc0, !PT ;  /* 0xffffefff00007812 */ /* 0x000fc600078ec0ff */
[----:B------:R-:W-:Y:S01]  /*27c70*/  @!P5 IMAD.X R13, R122, 0x1, R13, P2 ;  /* 0x000000017a0dd824 */ /* 0x000fe200010e060d */
[----:B------:R-:W-:-:S04]  /*27c80*/  @P6 LOP3.LUT R0, R0, 0x1000, RZ, 0xfc, !PT ;  /* 0x0000100000006812 */ /* 0x000fc800078efcff */
[----:B------:R-:W-:Y:S01]  /*27c90*/  LOP3.LUT R0, R0, 0xfffffbff, RZ, 0xc0, !PT ;  /* 0xfffffbff00007812 */ /* 0x000fe200078ec0ff */
[----:B---3--:R-:W-:-:S03]  /*27ca0*/  FMUL R15, R171, UR33 ;  /* 0x00000021ab0f7c20 */ /* 0x008fc60008400000 */
[----:B------:R-:W-:Y:S01]  /*27cb0*/  @P4 LOP3.LUT R0, R0, 0x400, RZ, 0xfc, !PT ;  /* 0x0000040000004812 */ /* 0x000fe200078efcff */
[----:B------:R-:W3:Y:S01]  /*27cc0*/  LDL.LU R171, [R1+0x280] ;  /* 0x0002800001ab7983 */ /* 0x000ee20000300800 */
[----:B------:R-:W-:-:S05]  /*27cd0*/  F2FP.SATFINITE.E4M3.F32.PACK_AB_MERGE_C R15, RZ, R15, RZ ;  /* 0x0000000fff0f723e */ /* 0x000fca00048070ff */
[----:B------:R0:W-:Y:S01]  /*27ce0*/  @!P5 STG.E.U8 desc[UR40][R12.64+0x58], R15 ;  /* 0x0000580f0c00d986 */ /* 0x0001e2000c101128 */
[----:B------:R-:W-:Y:S01]  /*27cf0*/  ISETP.LT.OR P4, PT, R28, 0x99, !P0 ;  /* 0x000000991c00780c */ /* 0x000fe20004781670 */
[----:B0-----:R-:W0:Y:S01]  /*27d00*/  @!P1 LDC.64 R12, c[0x0][0x5c0] ;  /* 0x00017000ff0c9b82 */ /* 0x001e220000000a00 */
[----:B------:R-:W-:-:S11]  /*27d10*/  LOP3.LUT R0, R0, 0xffffffdf, RZ, 0xc0, !PT ;  /* 0xffffffdf00007812 */ /* 0x000fd600078ec0ff */
[----:B------:R-:W-:Y:S02]  /*27d20*/  @!P4 IADD3 R116, P2, P3, R3, R24, R8 ;  /* 0x000000180374c210 */ /* 0x000fe40007b5e008 */
[----:B------:R-:W-:Y:S02]  /*27d30*/  @P4 LOP3.LUT R0, R0, 0x20, RZ, 0xfc, !PT ;  /* 0x0000002000004812 */ /* 0x000fe400078efcff */
[----:B------:R-:W-:Y:S02]  /*27d40*/  @!P4 IADD3.X R115, R4, R30, R7, P2, P3 ;  /* 0x0000001e0473c210 */ /* 0x000fe400017e6407 */
[----:B------:R-:W-:Y:S02]  /*27d50*/  ISETP.LT.OR P4, PT, R28, 0x9a, !P0 ;  /* 0x0000009a1c00780c */ /* 0x000fe40004781670 */
[----:B0-----:R-:W-:Y:S02]  /*27d60*/  @!P1 IADD3 R12, P0, R14, R12, RZ ;  /* 0x0000000c0e0c9210 */ /* 0x001fe40007f1e0ff */
[----:B------:R-:W-:-:S09]  /*27d70*/  LOP3.LUT R0, R0, 0xffffffef, RZ, 0xc0, !PT ;  /* 0xffffffef00007812 */ /* 0x000fd200078ec0ff */
[----:B------:R-:W-:Y:S02]  /*27d80*/  @!P4 IADD3 R114, P2, P3, R3, R24, R8 ;  /* 0x000000180372c210 */ /* 0x000fe40007b5e008 */
[----:B------:R-:W-:Y:S01]  /*27d90*/  @P4 LOP3.LUT R0, R0, 0x10, RZ, 0xfc, !PT ;  /* 0x0000001000004812 */ /* 0x000fe200078efcff */
[----:B--2---:R-:W-:Y:S02]  /*27da0*/  FMUL R14, R170, UR33 ;  /* 0x00000021aa0e7c20 */ /* 0x004fe40008400000 */
[----:B------:R-:W2:Y:S01]  /*27db0*/  LDL.LU R170, [R1+0x284] ;  /* 0x0002840001aa7983 */ /* 0x000ea20000300800 */
[----:B------:R-:W-:Y:S02]  /*27dc0*/  @!P4 IADD3.X R113, R4, R30, R7, P2, P3 ;  /* 0x0000001e0471c210 */ /* 0x000fe400017e6407 */
[----:B------:R-:W-:-:S04]  /*27dd0*/  ISETP.GE.AND P4, PT, R11, 0x109, PT ;  /* 0x000001090b00780c */ /* 0x000fc80003f86270 */
[----:B------:R-:W-:Y:S01]  /*27de0*/  ISETP.LT.OR P5, PT, R28, 0x81, !P4 ;  /* 0x000000811c00780c */ /* 0x000fe200067a1670 */
[----:B------:R-:W-:Y:S01]  /*27df0*/  @!P1 IMAD.X R13, R25, 0x1, R13, P0 ;  /* 0x00000001190d9824 */ /* 0x000fe200000e060d */
[----:B------:R-:W-:Y:S02]  /*27e00*/  F2FP.SATFINITE.E4M3.F32.PACK_AB_MERGE_C R14, RZ, R14, RZ ;  /* 0x0000000eff0e723e */ /* 0x000fe400048070ff */
[----:B------:R-:W-:-:S03]  /*27e10*/  ISETP.GE.AND P3, PT, R11, 0x1, PT ;  /* 0x000000010b00780c */ /* 0x000fc60003f66270 */
[----:B------:R0:W-:Y:S06]  /*27e20*/  @!P1 STG.E.U8 desc[UR40][R12.64+0x59], R14 ;  /* 0x0000590e0c009986 */ /* 0x0001ec000c101128 */
[----:B------:R-:W-:-:S04]  /*27e30*/  @!P5 IADD3 R112, P0, P1, R3, R24, R10 ;  /* 0x000000180370d210 */ /* 0x000fc8000791e00a */
[----:B------:R-:W-:Y:S02]  /*27e40*/  @!P5 IADD3.X R111, R4, R30, R9, P0, P1 ;  /* 0x0000001e046fd210 */ /* 0x000fe400007e2409 */
[----:B------:R-:W-:-:S13]  /*27e50*/  ISETP.LT.OR P0, PT, R28, 0x61, !P3 ;  /* 0x000000611c00780c */ /* 0x000fda0005f01670 */
[----:B0-----:R-:W0:Y:S01]  /*27e60*/  @!P0 LDC.64 R12, c[0x0][0x5c0] ;  /* 0x00017000ff0c8b82 */ /* 0x001e220000000a00 */
[----:B----4-:R-:W-:-:S05]  /*27e70*/  FMUL R14, R173, UR33 ;  /* 0x00000021ad0e7c20 */ /* 0x010fca0008400000 */
[----:B------:R-:W-:Y:S02]  /*27e80*/  F2FP.SATFINITE.E4M3.F32.PACK_AB_MERGE_C R14, RZ, R14, RZ ;  /* 0x0000000eff0e723e */ /* 0x000fe400048070ff */
[----:B0-----:R-:W-:-:S05]  /*27e90*/  @!P0 IADD3 R12, P1, R24, R12, RZ ;  /* 0x0000000c180c8210 */ /* 0x001fca0007f3e0ff */
[----:B------:R-:W-:-:S05]  /*27ea0*/  @!P0 IMAD.X R13, R30, 0x1, R13, P1 ;  /* 0x000000011e0d8824 */ /* 0x000fca00008e060d */
[----:B------:R0:W-:Y:S01]  /*27eb0*/  @!P0 STG.E.U8 desc[UR40][R12.64+0x60], R14 ;  /* 0x0000600e0c008986 */ /* 0x0001e2000c101128 */
[----:B------:R-:W-:Y:S01]  /*27ec0*/  ISETP.LT.OR P0, PT, R28, 0x62, !P3 ;  /* 0x000000621c00780c */ /* 0x000fe20005f01670 */
[----:B0-----:R-:W-:Y:S02]  /*27ed0*/  FMUL R14, R172, UR33 ;  /* 0x00000021ac0e7c20 */ /* 0x001fe40008400000 */
[----:B------:R-:W4:Y:S10]  /*27ee0*/  LDL.LU R172, [R1+0x288] ;  /* 0x0002880001ac7983 */ /* 0x000f340000300800 */
[----:B------:R-:W0:Y:S01]  /*27ef0*/  @!P0 LDC.64 R12, c[0x0][0x5c0] ;  /* 0x00017000ff0c8b82 */ /* 0x000e220000000a00 */
[----:B------:R-:W-:-:S02]  /*27f00*/  F2FP.SATFINITE.E4M3.F32.PACK_AB_MERGE_C R14, RZ, R14, RZ ;  /* 0x0000000eff0e723e */ /* 0x000fc400048070ff */
[----:B------:R-:W-:Y:S02]  /*27f10*/  LOP3.LUT P6, RZ, R6, 0x40000, RZ, 0xc0, !PT ;  /* 0x0004000006ff7812 */ /* 0x000fe400078cc0ff */
[----:B0-----:R-:W-:-:S05]  /*27f20*/  @!P0 IADD3 R12, P1, R24, R12, RZ ;  /* 0x0000000c180c8210 */ /* 0x001fca0007f3e0ff */
[----:B------:R-:W-:-:S05]  /*27f30*/  @!P0 IMAD.X R13, R30, 0x1, R13, P1 ;  /* 0x000000011e0d8824 */ /* 0x000fca00008e060d */
[----:B------:R3:W-:Y:S02]  /*27f40*/  @!P0 STG.E.U8 desc[UR40][R12.64+0x61], R14 ;  /* 0x0000610e0c008986 */ /* 0x0007e4000c101128 */
[----:B---3--:R-:W-:Y:S02]  /*27f50*/  FMUL R12, R171, UR33 ;  /* 0x00000021ab0c7c20 */ /* 0x008fe40008400000 */
[----:B------:R-:W3:Y:S04]  /*27f60*/  LDL.LU R171, [R1+0x28c] ;  /* 0x00028c0001ab7983 */ /* 0x000ee80000300800 */
[----:B------:R-:W3:Y:S01]  /*27f70*/  LDL.LU R175, [R1+0x290] ;  /* 0x0002900001af7983 */ /* 0x000ee20000300800 */
[----:B------:R-:W-:-:S05]  /*27f80*/  F2FP.SATFINITE.E4M3.F32.PACK_AB_MERGE_C R12, RZ, R12, RZ ;  /* 0x0000000cff0c723e */ /* 0x000fca00048070ff */
[----:B------:R2:W-:Y:S01]  /*27f90*/  @!P6 STG.E.U8 desc[UR40][R154.64+0x60], R12 ;  /* 0x0000600c9a00e986 */ /* 0x0005e2000c101128 */
[----:B------:R-:W-:Y:S02]  /*27fa0*/  ISETP.LT.OR P2, PT, R28, 0x82, !P4 ;  /* 0x000000821c00780c */ /* 0x000fe40006741670 */
[----:B------:R-:W-:Y:S01]  /*27fb0*/  LOP3.LUT R0, R0, 0xfffffffb, RZ, 0xc0, !PT ;  /* 0xfffffffb00007812 */ /* 0x000fe200078ec0ff */
[----:B--2---:R-:W-:Y:S02]  /*27fc0*/  FMUL R12, R170, UR33 ;  /* 0x00000021aa0c7c20 */ /* 0x004fe40008400000 */
[----:B------:R-:W2:Y:S01]  /*27fd0*/  LDL.LU R170, [R1+0x294] ;  /* 0x0002940001aa7983 */ /* 0x000ea20000300800 */
[----:B------:R-:W-:-:S07]  /*27fe0*/  @P5 LOP3.LUT R0, R0, 0x4, RZ, 0xfc, !PT ;  /* 0x0000000400005812 */ /* 0x000fce00078efcff */
[----:B------:R-:W-:Y:S01]  /*27ff0*/  @!P2 IADD3 R110, P0, P1, R3, R24, R10 ;  /* 0x00000018036ea210 */ /* 0x000fe2000791e00a */
[----:B------:R-:W2:Y:S01]  /*28000*/  LDL.LU R174, [R1+0x298] ;  /* 0x0002980001ae7983 */ /* 0x000ea20000300800 */
[----:B------:R-:W-:Y:S02]  /*28010*/  LOP3.LUT R0, R0, 0xfffffffd, RZ, 0xc0, !PT ;  /* 0xfffffffd00007812 */ /* 0x000fe400078ec0ff */
[----:B------:R-:W-:Y:S01]  /*28020*/  ISETP.LT.OR P3, PT, R28, 0x89, !P4 ;  /* 0x000000891c00780c */ /* 0x000fe20006761670 */
[----:B------:R-:W2:Y:S01]  /*28030*/  LDL.LU R173, [R1+0x29c] ;  /* 0x00029c0001ad7983 */ /* 0x000ea20000300800 */
[----:B------:R-:W-:Y:S02]  /*28040*/  @P2 LOP3.LUT R0, R0, 0x2, RZ, 0xfc, !PT ;  /* 0x0000000200002812 */ /* 0x000fe400078efcff */
[----:B------:R-:W-:Y:S02]  /*28050*/  @!P2 IADD3.X R109, R4, R30, R9, P0, P1 ;  /* 0x0000001e046da210 */ /* 0x000fe400007e2409 */
[----:B------:R-:W-:-:S07]  /*28060*/  ISETP.LT.OR P2, PT, R28, 0x8a, !P4 ;  /* 0x0000008a1c00780c */ /* 0x000fce0006741670 */
[----:B------:R-:W-:-:S04]  /*28070*/  @!P3 IADD3 R108, P0, P1, R3, R24, R10 ;  /* 0x00000018036cb210 */ /* 0x000fc8000791e00a */
[--C-:B------:R-:W-:Y:S02]  /*28080*/  @!P3 IADD3.X R105, R4, R30, R9.reuse, P0, P1 ;  /* 0x0000001e0469b210 */ /* 0x100fe400007e2409 */
[----:B------:R-:W-:Y:S02]  /*28090*/  @!P2 IADD3 R29, P0, P1, R3, R24, R10 ;  /* 0x00000018031da210 */ /* 0x000fe4000791e00a */
[----:B------:R-:W-:Y:S02]  /*280a0*/  LOP3.LUT P5, RZ, R6, 0x4000, RZ, 0xc0, !PT ;  /* 0x0000400006ff7812 */ /* 0x000fe400078ac0ff */
[----:B------:R-:W-:Y:S02]  /*280b0*/  @!P2 IADD3.X R25, R4, R30, R9, P0, P1 ;  /* 0x0000001e0419a210 */ /* 0x000fe400007e2409 */
[----:B------:R-:W-:Y:S02]  /*280c0*/  ISETP.LT.OR P0, PT, R28, 0x91, !P4 ;  /* 0x000000911c00780c */ /* 0x000fe40006701670 */
[----:B------:R-:W-:-:S04]  /*280d0*/  LOP3.LUT R6, R6, 0xffefffff, RZ, 0xc0, !PT ;  /* 0xffefffff06067812 */ /* 0x000fc800078ec0ff */
[----:B------:R-:W-:-:S04]  /*280e0*/  @P3 LOP3.LUT R6, R6, 0x100000, RZ, 0xfc, !PT ;  /* 0x0010000006063812 */ /* 0x000fc800078efcff */
[----:B------:R-:W-:-:S03]  /*280f0*/  LOP3.LUT R6, R6, 0xffdfffff, RZ, 0xc0, !PT ;  /* 0xffdfffff06067812 */ /* 0x000fc600078ec0ff */
[----:B------:R-:W-:Y:S02]  /*28100*/  @!P0 IADD3 R15, P1, P6, R3, R24, R10 ;  /* 0x00000018030f8210 */ /* 0x000fe40007e3e00a */
[----:B------:R-:W-:Y:S02]  /*28110*/  @P2 LOP3.LUT R6, R6, 0x200000, RZ, 0xfc, !PT ;  /* 0x0020000006062812 */ /* 0x000fe400078efcff */
[----:B------:R-:W-:Y:S02]  /*28120*/  ISETP.GE.AND P2, PT, R11, 0x1, PT ;  /* 0x000000010b00780c */ /* 0x000fe40003f46270 */
[----:B------:R-:W-:Y:S02]  /*28130*/  @!P0 IADD3.X R14, R4, R30, R9, P1, P6 ;  /* 0x0000001e040e8210 */ /* 0x000fe40000fec409 */
[----:B------:R-:W-:Y:S02]  /*28140*/  ISETP.LT.OR P1, PT, R28, 0x69, !P2 ;  /* 0x000000691c00780c */ /* 0x000fe40005721670 */
[----:B------:R-:W-:-:S05]  /*28150*/  F2FP.SATFINITE.E4M3.F32.PACK_AB_MERGE_C R12, RZ, R12, RZ ;  /* 0x0000000cff0c723e */ /* 0x000fca00048070ff */
[----:B------:R0:W-:Y:S06]  /*28160*/  @!P5 STG.E.U8 desc[UR40][R106.64+0x61], R12 ;  /* 0x0000610c6a00d986 */ /* 0x0001ec000c101128 */
[----:B0-----:R-:W0:Y:S01]  /*28170*/  @!P1 LDC.64 R12, c[0x0][0x5c0] ;  /* 0x00017000ff0c9b82 */ /* 0x001e220000000a00 */
[----:B----4-:R-:W-:Y:S01]  /*28180*/  FMUL R31, R172, UR33 ;  /* 0x00000021ac1f7c20 */ /* 0x010fe20008400000 */
[----:B------:R-:W-:Y:S01]  /*28190*/  LOP3.LUT P5, RZ, R6, 0x8000, RZ, 0xc0, !PT ;  /* 0x0000800006ff7812 */ /* 0x000fe200078ac0ff */
[----:B------:R-:W4:Y:S03]  /*281a0*/  LDL.LU R172, [R1+0x2a0] ;  /* 0x0002a00001ac7983 */ /* 0x000f260000300800 */
[----:B------:R-:W-:-:S02]  /*281b0*/  F2FP.SATFINITE.E4M3.F32.PACK_AB_MERGE_C R31, RZ, R31, RZ ;  /* 0x0000001fff1f723e */ /* 0x000fc400048070ff */
[----:B0-----:R-:W-:-:S05]  /*281c0*/  @!P1 IADD3 R12, P6, R24, R12, RZ ;  /* 0x0000000c180c9210 */ /* 0x001fca0007fde0ff */
[----:B------:R-:W-:-:S05]  /*281d0*/  @!P1 IMAD.X R13, R30, 0x1, R13, P6 ;  /* 0x000000011e0d9824 */ /* 0x000fca00030e060d */
[----:B------:R0:W-:Y:S01]  /*281e0*/  @!P1 STG.E.U8 desc[UR40][R12.64+0x68], R31 ;  /* 0x0000681f0c009986 */ /* 0x0001e2000c101128 */
[----:B------:R-:W-:-:S13]  /*281f0*/  ISETP.LT.OR P1, PT, R28, 0x6a, !P2 ;  /* 0x0000006a1c00780c */ /* 0x000fda0005721670 */
[----:B0-----:R-:W0:Y:S01]  /*28200*/  @!P1 LDC.64 R12, c[0x0][0x5c0] ;  /* 0x00017000ff0c9b82 */ /* 0x001e220000000a00 */
[----:B------:R-:W-:-:S04]  /*28210*/  LOP3.LUT R6, R6, 0xf7ffffff, RZ, 0xc0, !PT ;  /* 0xf7ffffff06067812 */ /* 0x000fc800078ec0ff */
[----:B------:R-:W-:-:S04]  /*28220*/  @P5 LOP3.LUT R6, R6, 0x8000000, RZ, 0xfc, !PT ;  /* 0x0800000006065812 */ /* 0x000fc800078efcff */
[C---:B------:R-:W-:Y:S02]  /*28230*/  LOP3.LUT P3, RZ, R6.reuse, 0x10000, RZ, 0xc0, !PT ;  /* 0x0001000006ff7812 */ /* 0x040fe4000786c0ff */
[----:B------:R-:W-:Y:S01]  /*28240*/  LOP3.LUT R6, R6, 0xffbfffff, RZ, 0xc0, !PT ;  /* 0xffbfffff06067812 */ /* 0x000fe200078ec0ff */
[----:B---3--:R-:W-:-:S03]  /*28250*/  FMUL R31, R171, UR33 ;  /* 0x00000021ab1f7c20 */ /* 0x008fc60008400000 */
[----:B------:R-:W-:Y:S01]  /*28260*/  @P0 LOP3.LUT R6, R6, 0x400000, RZ, 0xfc, !PT ;  /* 0x0040000006060812 */ /* 0x000fe200078efcff */
[----:B------:R-:W3:Y:S01]  /*28270*/  LDL.LU R171, [R1+0x2a4] ;  /* 0x0002a40001ab7983 */ /* 0x000ee20000300800 */
[----:B------:R-:W-:Y:S02]  /*28280*/  F2FP.SATFINITE.E4M3.F32.PACK_AB_MERGE_C R31, RZ, R31, RZ ;  /* 0x0000001fff1f723e */ /* 0x000fe400048070ff */
[----:B0-----:R-:W-:Y:S02]  /*28290*/  @!P1 IADD3 R12, P6, R24, R12, RZ ;  /* 0x0000000c180c9210 */ /* 0x001fe40007fde0ff */
[----:B------:R-:W-:-:S03]  /*282a0*/  LOP3.LUT P0, RZ, R6, 0x20000, RZ, 0xc0, !PT ;  /* 0x0002000006ff7812 */ /* 0x000fc6000780c0ff */
[----:B------:R-:W-:-:S05]  /*282b0*/  @!P1 IMAD.X R13, R30, 0x1, R13, P6 ;  /* 0x000000011e0d9824 */ /* 0x000fca00030e060d */
[----:B------:R0:W-:Y:S02]  /*282c0*/  @!P1 STG.E.U8 desc[UR40][R12.64+0x69], R31 ;  /* 0x0000691f0c009986 */ /* 0x0001e4000c101128 */
[----:B0-----:R-:W-:-:S05]  /*282d0*/  FMUL R12, R175, UR33 ;  /* 0x00000021af0c7c20 */ /* 0x001fca0008400000 */
[----:B------:R-:W-:-:S05]  /*282e0*/  F2FP.SATFINITE.E4M3.F32.PACK_AB_MERGE_C R12, RZ, R12, RZ ;  /* 0x0000000cff0c723e */ /* 0x000fca00048070ff */
[----:B------:R2:W-:Y:S02]  /*282f0*/  @!P0 STG.E.U8 desc[UR40][R152.64+0x68], R12 ;  /* 0x0000680c98008986 */ /* 0x0005e4000c101128 */
[----:B--2---:R-:W-:Y:S02]  /*28300*/  FMUL R12, R170, UR33 ;  /* 0x00000021aa0c7c20 */ /* 0x004fe40008400000 */
[----:B------:R-:W2:Y:S01]  /*28310*/  LDL.LU R170, [R1+0x2a8] ;  /* 0x0002a80001aa7983 */ /* 0x000ea20000300800 */
[----:B------:R-:W-:-:S13]  /*28320*/  ISETP.LT.OR P1, PT, R28, 0x92, !P4 ;  /* 0x000000921c00780c */ /* 0x000fda0006721670 */
[----:B------:R-:W-:-:S04]  /*28330*/  @!P1 IADD3 R31, P5, P6, R3, R24, R10 ;  /* 0x00000018031f9210 */ /* 0x000fc80007ebe00a */
[----:B------:R-:W-:Y:S02]  /*28340*/  @!P1 IADD3.X R104, R4, R30, R9, P5, P6 ;  /* 0x0000001e04689210 */ /* 0x000fe40002fec409 */
[----:B------:R-:W-:Y:S02]  /*28350*/  LOP3.LUT P5, RZ, R6, 0x8000000, RZ, 0xc0, !PT ;  /* 0x0800000006ff7812 */ /* 0x000fe400078ac0ff */
[----:B------:R-:W-:Y:S02]  /*28360*/  ISETP.LT.OR P6, PT, R28, 0x71, !P2 ;  /* 0x000000711c00780c */ /* 0x000fe400057c1670 */
[----:B------:R-:W-:-:S09]  /*28370*/  F2FP.SATFINITE.E4M3.F32.PACK_AB_MERGE_C R12, RZ, R12, RZ ;  /* 0x0000000cff0c723e */ /* 0x000fd200048070ff */
[----:B------:R0:W-:Y:S02]  /*28380*/  @!P5 STG.E.U8 desc[UR40][R142.64+0x69], R12 ;  /* 0x0000690c8e00d986 */ /* 0x0001e4000c101128 */
[----:B0-----:R-:W0:Y:S01]  /*28390*/  @!P6 LDC.64 R12, c[0x0][0x5c0] ;  /* 0x00017000ff0ceb82 */ /* 0x001e220000000a00 */
[----:B------:R-:W-:Y:S02]  /*283a0*/  FMUL R106, R174, UR33 ;  /* 0x00000021ae6a7c20 */ /* 0x000fe40008400000 */
[----:B------:R-:W2:Y:S03]  /*283b0*/  LDL.LU R174, [R1+0x2ac] ;  /* 0x0002ac0001ae7983 */ /* 0x000ea60000300800 */
[----:B------:R-:W-:Y:S02]  /*283c0*/  F2FP.SATFINITE.E4M3.F32.PACK_AB_MERGE_C R106, RZ, R106, RZ ;  /* 0x0000006aff6a723e */ /* 0x000fe400048070ff */
[----:B0-----:R-:W-:-:S05]  /*283d0*/  @!P6 IADD3 R12, P0, R24, R12, RZ ;  /* 0x0000000c180ce210 */ /* 0x001fca0007f1e0ff */
[----:B------:R-:W-:-:S05]  /*283e0*/  @!P6 IMAD.X R13, R30, 0x1, R13, P0 ;  /* 0x000000011e0de824 */ /* 0x000fca00000e060d */
[----:B------:R0:W-:Y:S01]  /*283f0*/  @!P6 STG.E.U8 desc[UR40][R12.64+0x70], R106 ;  /* 0x0000706a0c00e986 */ /* 0x0001e2000c101128 */
[----:B------:R-:W-:-:S13]  /*28400*/  ISETP.LT.OR P6, PT, R28, 0x72, !P2 ;  /* 0x000000721c00780c */ /* 0x000fda00057c1670 */
[----:B0-----:R-:W0:Y:S01]  /*28410*/  @!P6 LDC.64 R12, c[0x0][0x5c0] ;  /* 0x00017000ff0ceb82 */ /* 0x001e220000000a00 */
[----:B------:R-:W-:Y:S02]  /*28420*/  FMUL R106, R173, UR33 ;  /* 0x00000021ad6a7c20 */ /* 0x000fe40008400000 */
[----:B------:R-:W2:Y:S03]  /*28430*/  LDL.LU R173, [R1+0x2b0] ;  /* 0x0002b00001ad7983 */ /* 0x000ea60000300800 */
[----:B------:R-:W-:Y:S02]  /*28440*/  F2FP.SATFINITE.E4M3.F32.PACK_AB_MERGE_C R106, RZ, R106, RZ ;  /* 0x0000006aff6a723e */ /* 0x000fe400048070ff */
[----:B0-----:R-:W-:-:S05]  /*28450*/  @!P6 IADD3 R12, P0, R24, R12, RZ ;  /* 0x0000000c180ce210 */ /* 0x001fca0007f1e0ff */
[----:B------:R-:W-:-:S05]  /*28460*/  @!P6 IMAD.X R13, R30, 0x1, R13, P0 ;  /* 0x000000011e0de824 */ /* 0x000fca00000e060d */
[----:B------:R4:W-:Y:S01]  /*28470*/  @!P6 STG.E.U8 desc[UR40][R12.64+0x71], R106 ;  /* 0x0000716a0c00e986 */ /* 0x0009e2000c101128 */
[----:B------:R-:W-:Y:S01]  /*28480*/  LOP3.LUT P4, RZ, R6, 0x2000, RZ, 0xc0, !PT ;  /* 0x0000200006ff7812 */ /* 0x000fe2000788c0ff */
[----:B----4-:R-:W-:Y:S02]  /*28490*/  FMUL R12, R172, UR33 ;  /* 0x00000021ac0c7c20 */ /* 0x010fe40008400000 */
[----:B------:R-:W4:Y:S03]  /*284a0*/  LDL.LU R172, [R1+0x2b4] ;  /* 0x0002b40001ac7983 */ /* 0x000f260000300800 */
[----:B------:R-:W-:Y:S01]  /*284b0*/  F2FP.SATFINITE.E4M3.F32.PACK_AB_MERGE_C R12, RZ, R12, RZ ;  /* 0x0000000cff0c723e */ /* 0x000fe200048070ff */
[----:B------:R-:W4:Y:S04]  /*284c0*/  LDL.LU R175, [R1+0x2b8] ;  /* 0x0002b80001af7983 */ /* 0x000f280000300800 */
[----:B------:R3:W-:Y:S02]  /*284d0*/  @!P3 STG.E.U8 desc[UR40][R140.64+0x70], R12 ;  /* 0x0000700c8c00b986 */ /* 0x0007e4000c101128 */
[----:B---3--:R-:W-:-:S02]  /*284e0*/  FMUL R12, R171, UR33 ;  /* 0x00000021ab0c7c20 */ /* 0x008fc40008400000 */
[----:B------:R-:W3:Y:S03]  /*284f0*/  LDL.LU R171, [R1+0x2bc] ;  /* 0x0002bc0001ab7983 */ /* 0x000ee60000300800 */
[----:B------:R-:W-:-:S05]  /*28500*/  F2FP.SATFINITE.E4M3.F32.PACK_AB_MERGE_C R12, RZ, R12, RZ ;  /* 0x0000000cff0c723e */ /* 0x000fca00048070ff */
[----:B------:R2:W-:Y:S02]  /*28510*/  @!P4 STG.E.U8 desc[UR40][R102.64+0x71], R12 ;  /* 0x0000710c6600c986 */ /* 0x0005e4000c101128 */
[----:B--2---:R-:W-:Y:S02]  /*28520*/  FMUL R102, R170, UR33 ;  /* 0x00000021aa667c20 */ /* 0x004fe40008400000 */
[----:B------:R-:W2:Y:S01]  /*28530*/  LDL.LU R170, [R1+0x2c0] ;  /* 0x0002c00001aa7983 */ /* 0x000ea20000300800 */
        /* <DEDUP_REMOVED lines=8> */
[----:B------:R-:W-:Y:S01]  /*285c0*/  LOP3.LUT R6, R6, 0xff7fffff, RZ, 0xc0, !PT ;  /* 0xff7fffff06067812 */ /* 0x000fe200078ec0ff */
[----:B------:R-:W-:-:S03]  /*285d0*/  FMUL R102, R174, UR33 ;  /* 0x00000021ae667c20 */ /* 0x000fc60008400000 */
[----:B------:R-:W-:Y:S02]  /*285e0*/  @P1 LOP3.LUT R6, R6, 0x800000, RZ, 0xfc, !PT ;  /* 0x0080000006061812 */ /* 0x000fe400078efcff */
[----:B------:R-:W-:Y:S02]  /*285f0*/  F2FP.SATFINITE.E4M3.F32.PACK_AB_MERGE_C R102, RZ, R102, RZ ;  /* 0x00000066ff66723e */ /* 0x000fe400048070ff */
[----:B------:R-:W-:Y:S02]  /*28600*/  LOP3.LUT P5, RZ, R6, 0x1000, RZ, 0xc0, !PT ;  /* 0x0000100006ff7812 */ /* 0x000fe400078ac0ff */
[----:B0-----:R-:W-:-:S05]  /*28610*/  @!P6 IADD3 R12, P0, R24, R12, RZ ;  /* 0x0000000c180ce210 */ /* 0x001fca0007f1e0ff */
[----:B------:R-:W-:-:S05]  /*28620*/  @!P6 IMAD.X R13, R30, 0x1, R13, P0 ;  /* 0x000000011e0de824 */ /* 0x000fca00000e060d */
[----:B------:R0:W-:Y:S02]  /*28630*/  @!P6 STG.E.U8 desc[UR40][R12.64+0x79], R102 ;  /* 0x000079660c00e986 */ /* 0x0001e4000c101128 */
[----:B0-----:R-:W-:Y:S02]  /*28640*/  FMUL R12, R173, UR33 ;  /* 0x00000021ad0c7c20 */ /* 0x001fe40008400000 */
[----:B------:R-:W2:Y:S03]  /*28650*/  LDL.LU R173, [R1+0x2c4] ;  /* 0x0002c40001ad7983 */ /* 0x000ea60000300800 */
[----:B------:R-:W-:Y:S01]  /*28660*/  F2FP.SATFINITE.E4M3.F32.PACK_AB_MERGE_C R12, RZ, R12, RZ ;  /* 0x0000000cff0c723e */ /* 0x000fe200048070ff */
[----:B------:R-:W2:Y:S04]  /*28670*/  LDL.LU R174, [R1+0x2c8] ;  /* 0x0002c80001ae7983 */ /* 0x000ea80000300800 */
[----:B------:R4:W-:Y:S02]  /*28680*/  @!P5 STG.E.U8 desc[UR40][R100.64+0x78], R12 ;  /* 0x0000780c6400d986 */ /* 0x0009e4000c101128 */
[----:B----4-:R-:W-:-:S02]  /*28690*/  FMUL R12, R172, UR33 ;  /* 0x00000021ac0c7c20 */ /* 0x010fc40008400000 */
[----:B------:R-:W4:Y:S01]  /*286a0*/  LDL.LU R172, [R1+0x2cc] ;  /* 0x0002cc0001ac7983 */ /* 0x000f220000300800 */
[----:B------:R-:W-:-:S05]  /*286b0*/  FMUL R103, R175, UR33 ;  /* 0x00000021af677c20 */ /* 0x000fca0008400000 */
[----:B------:R-:W-:Y:S01]  /*286c0*/  F2FP.SATFINITE.E4M3.F32.PACK_AB_MERGE_C R107, RZ, R103, RZ ;  /* 0x00000067ff6b723e */ /* 0x000fe200048070ff */
[----:B---3--:R-:W-:Y:S02]  /*286d0*/  FMUL R103, R171, UR33 ;  /* 0x00000021ab677c20 */ /* 0x008fe40008400000 */
[----:B------:R-:W3:Y:S01]  /*286e0*/  LDL.LU R171, [R1+0x2d0] ;  /* 0x0002d00001ab7983 */ /* 0x000ee20000300800 */
[----:B--2---:R-:W-:-:S03]  /*286f0*/  FMUL R100, R170, UR33 ;  /* 0x00000021aa647c20 */ /* 0x004fc60008400000 */
[----:B------:R-:W2:Y:S01]  /*28700*/  LDL.LU R170, [R1+0x2d4] ;  /* 0x0002d40001aa7983 */ /* 0x000ea20000300800 */
[C---:B------:R-:W-:Y:S02]  /*28710*/  LOP3.LUT P0, RZ, R6.reuse, 0x40, RZ, 0xc0, !PT ;  /* 0x0000004006ff7812 */ /* 0x040fe4000780c0ff */
[C---:B------:R-:W-:Y:S01]  /*28720*/  LOP3.LUT P3, RZ, R6.reuse, 0x400, RZ, 0xc0, !PT ;  /* 0x0000040006ff7812 */ /* 0x040fe2000786c0ff */
[----:B------:R-:W2:Y:S01]  /*28730*/  LDL.LU R175, [R1+0x2d8] ;  /* 0x0002d80001af7983 */ /* 0x000ea20000300800 */
[C---:B------:R-:W-:Y:S02]  /*28740*/  LOP3.LUT P1, RZ, R6.reuse, 0x80, RZ, 0xc0, !PT ;  /* 0x0000008006ff7812 */ /* 0x040fe4000782c0ff */
[----:B------:R-:W-:Y:S02]  /*28750*/  LOP3.LUT R6, R6, 0xfbffffff, RZ, 0xc0, !PT ;  /* 0xfbffffff06067812 */ /* 0x000fe400078ec0ff */
[----:B------:R-:W-:-:S05]  /*28760*/  LOP3.LUT P4, RZ, R0, 0x8000000, RZ, 0xc0, !PT ;  /* 0x0800000000ff7812 */ /* 0x000fca000788c0ff */
[----:B------:R-:W-:-:S04]  /*28770*/  @P0 LOP3.LUT R6, R6, 0x4000000, RZ, 0xfc, !PT ;  /* 0x0400000006060812 */ /* 0x000fc800078efcff */
[----:B------:R-:W-:Y:S02]  /*28780*/  LOP3.LUT P6, RZ, R6, 0x800, RZ, 0xc0, !PT ;  /* 0x0000080006ff7812 */ /* 0x000fe400078cc0ff */
[----:B------:R-:W-:-:S11]  /*28790*/  F2FP.SATFINITE.E4M3.F32.PACK_AB_MERGE_C R12, RZ, R12, RZ ;  /* 0x0000000cff0c723e */ /* 0x000fd600048070ff */
[----:B------:R0:W-:Y:S02]  /*287a0*/  @!P6 STG.E.U8 desc[UR40][R98.64+0x79], R12 ;  /* 0x0000790c6200e986 */ /* 0x0001e4000c101128 */
[----:B0-----:R-:W0:Y:S01]  /*287b0*/  @!P4 LDC.64 R12, c[0x0][0x5c0] ;  /* 0x00017000ff0ccb82 */ /* 0x001e220000000a00 */
[----:B------:R-:W-:Y:S02]  /*287c0*/  LOP3.LUT P0, RZ, R0, 0x4000000, RZ, 0xc0, !PT ;  /* 0x0400000000ff7812 */ /* 0x000fe4000780c0ff */
[----:B------:R-:W-:Y:S02]  /*287d0*/  F2FP.SATFINITE.E4M3.F32.PACK_AB_MERGE_C R103, RZ, R103, RZ ;  /* 0x00000067ff67723e */ /* 0x000fe400048070ff */
[----:B------:R-:W-:Y:S01]  /*287e0*/  F2FP.SATFINITE.E4M3.F32.PACK_AB_MERGE_C R99, RZ, R100, RZ ;  /* 0x00000064ff63723e */ /* 0x000fe200048070ff */
[----:B------:R-:W-:Y:S04]  /*287f0*/  @!P3 STG.E.U8 desc[UR40][R96.64+0x60], R107 ;  /* 0x0000606b6000b986 */ /* 0x000fe8000c101128 */
[----:B------:R-:W-:Y:S01]  /*28800*/  @!P1 STG.E.U8 desc[UR40][R94.64+0x61], R103 ;  /* 0x000061675e009986 */ /* 0x000fe2000c101128 */
[----:B0-----:R-:W-:-:S05]  /*28810*/  @!P4 IADD3 R12, P6, R131, R12, RZ ;  /* 0x0000000c830cc210 */ /* 0x001fca0007fde0ff */
[----:B------:R-:W-:-:S05]  /*28820*/  @!P4 IMAD.X R13, R145, 0x1, R13, P6 ;  /* 0x00000001910dc824 */ /* 0x000fca00030e060d */
[----:B------:R0:W-:Y:S02]  /*28830*/  @!P4 STG.E.U8 desc[UR40][R12.64+0x60], R99 ;  /* 0x000060630c00c986 */ /* 0x0001e4000c101128 */
[----:B0-----:R-:W0:Y:S01]  /*28840*/  @!P0 LDC.64 R12, c[0x0][0x5c0] ;  /* 0x00017000ff0c8b82 */ /* 0x001e220000000a00 */
[----:B------:R-:W-:Y:S02]  /*28850*/  FMUL R96, R173, UR33 ;  /* 0x00000021ad607c20 */ /* 0x000fe40008400000 */
[----:B------:R-:W2:Y:S01]  /*28860*/  LDL.LU R173, [R1+0x2dc] ;  /* 0x0002dc0001ad7983 */ /* 0x000ea20000300800 */
[----:B------:R-:W-:Y:S01]  /*28870*/  FMUL R94, R174, UR33 ;  /* 0x00000021ae5e7c20 */ /* 0x000fe20008400000 */
[----:B0-----:R-:W-:-:S04]  /*28880*/  @!P0 IADD3 R12, P6, R160, R12, RZ ;  /* 0x0000000ca00c8210 */ /* 0x001fc80007fde0ff */
[----:B------:R-:W-:Y:S01]  /*28890*/  F2FP.SATFINITE.E4M3.F32.PACK_AB_MERGE_C R97, RZ, R94, RZ ;  /* 0x0000005eff61723e */ /* 0x000fe200048070ff */
[----:B------:R-:W-:Y:S01]  /*288a0*/  @!P0 IMAD.X R13, R169, 0x1, R13, P6 ;  /* 0x00000001a90d8824 */ /* 0x000fe200030e060d */
[----:B------:R-:W-:Y:S02]  /*288b0*/  LOP3.LUT P6, RZ, R0, 0x4000000, RZ, 0xc0, !PT ;  /* 0x0400000000ff7812 */ /* 0x000fe400078cc0ff */
[----:B------:R-:W-:Y:S02]  /*288c0*/  LOP3.LUT P0, RZ, R6, 0x4000000, RZ, 0xc0, !PT ;  /* 0x0400000006ff7812 */ /* 0x000fe4000780c0ff */
[----:B------:R-:W-:Y:S01]  /*288d0*/  F2FP.SATFINITE.E4M3.F32.PACK_AB_MERGE_C R95, RZ, R96, RZ ;  /* 0x00000060ff5f723e */ /* 0x000fe200048070ff */
[----:B----4-:R-:W-:Y:S02]  /*288e0*/  FMUL R94, R172, UR33 ;  /* 0x00000021ac5e7c20 */ /* 0x010fe40008400000 */
[----:B------:R-:W4:Y:S03]  /*288f0*/  LDL.LU R172, [R1+0x2e0] ;  /* 0x0002e00001ac7983 */ /* 0x000f260000300800 */
[----:B------:R-:W-:-:S03]  /*28900*/  F2FP.SATFINITE.E4M3.F32.PACK_AB_MERGE_C R99, RZ, R94, RZ ;  /* 0x0000005eff63723e */ /* 0x000fc600048070ff */
[----:B------:R-:W-:Y:S04]  /*28910*/  @!P6 STG.E.U8 desc[UR40][R12.64+0x61], R95 ;  /* 0x0000615f0c00e986 */ /* 0x000fe8000c101128 */
[----:B------:R2:W-:Y:S01]  /*28920*/  @!P0 STG.E.U8 desc[UR40][R92.64+0x68], R97 ;  /* 0x000068615c008986 */ /* 0x0005e2000c101128 */
[----:B---3--:R-:W-:-:S03]  /*28930*/  FMUL R94, R171, UR33 ;  /* 0x00000021ab5e7c20 */ /* 0x008fc60008400000 */
[----:B------:R-:W3:Y:S01]  /*28940*/  LDL.LU R171, [R1+0x2e4] ;  /* 0x0002e40001ab7983 */ /* 0x000ee20000300800 */
[----:B--2---:R-:W-:-:S03]  /*28950*/  FMUL R92, R170, UR33 ;  /* 0x00000021aa5c7c20 */ /* 0x004fc60008400000 */
[----:B------:R-:W2:Y:S01]  /*28960*/  LDL.LU R170, [R1+0x2e8] ;  /* 0x0002e80001aa7983 */ /* 0x000ea20000300800 */
[----:B------:R-:W-:Y:S02]  /*28970*/  LOP3.LUT P2, RZ, R0, 0x2000000, RZ, 0xc0, !PT ;  /* 0x0200000000ff7812 */ /* 0x000fe4000784c0ff */
[----:B------:R-:W-:Y:S01]  /*28980*/  LOP3.LUT P5, RZ, R6, 0x20, RZ, 0xc0, !PT ;  /* 0x0000002006ff7812 */ /* 0x000fe200078ac0ff */
[----:B------:R-:W2:Y:S10]  /*28990*/  LDL.LU R174, [R1+0x2ec] ;  /* 0x0002ec0001ae7983 */ /* 0x000eb40000300800 */
[----:B------:R-:W0:Y:S01]  /*289a0*/  @!P2 LDC.64 R12, c[0x0][0x5c0] ;  /* 0x00017000ff0cab82 */ /* 0x000e220000000a00 */
[----:B------:R-:W-:-:S02]  /*289b0*/  LOP3.LUT P3, RZ, R0, 0x1000000, RZ, 0xc0, !PT ;  /* 0x0100000000ff7812 */ /* 0x000fc4000786c0ff */
[----:B------:R-:W-:Y:S01]  /*289c0*/  F2FP.SATFINITE.E4M3.F32.PACK_AB_MERGE_C R95, RZ, R94, RZ ;  /* 0x0000005eff5f723e */ /* 0x000fe200048070ff */
[----:B------:R-:W-:Y:S01]  /*289d0*/  @!P5 STG.E.U8 desc[UR40][R88.64+0x69], R99 ;  /* 0x000069635800d986 */ /* 0x000fe2000c101128 */
[----:B0-----:R-:W-:-:S05]  /*289e0*/  @!P2 IADD3 R12, P6, R159, R12, RZ ;  /* 0x0000000c9f0ca210 */ /* 0x001fca0007fde0ff */
[----:B------:R-:W-:-:S05]  /*289f0*/  @!P2 IMAD.X R13, R168, 0x1, R13, P6 ;  /* 0x00000001a80da824 */ /* 0x000fca00030e060d */
[----:B------:R0:W-:Y:S02]  /*28a00*/  @!P2 STG.E.U8 desc[UR40][R12.64+0x68], R95 ;  /* 0x0000685f0c00a986 */ /* 0x0001e4000c101128 */
[----:B0-----:R-:W0:Y:S01]  /*28a10*/  @!P3 LDC.64 R12, c[0x0][0x5c0] ;  /* 0x00017000ff0cbb82 */ /* 0x001e220000000a00 */
[----:B------:R-:W-:-:S05]  /*28a20*/  FMUL R88, R175, UR33 ;  /* 0x00000021af587c20 */ /* 0x000fca0008400000 */
[----:B------:R-:W-:Y:S02]  /*28a30*/  F2FP.SATFINITE.E4M3.F32.PACK_AB_MERGE_C R93, RZ, R88, RZ ;  /* 0x00000058ff5d723e */ /* 0x000fe400048070ff */
[----:B------:R-:W-:Y:S02]  /*28a40*/  F2FP.SATFINITE.E4M3.F32.PACK_AB_MERGE_C R89, RZ, R92, RZ ;  /* 0x0000005cff59723e */ /* 0x000fe400048070ff */
[----:B------:R-:W-:Y:S02]  /*28a50*/  LOP3.LUT P1, RZ, R6, 0x4, RZ, 0xc0, !PT ;  /* 0x0000000406ff7812 */ /* 0x000fe4000782c0ff */
[----:B0-----:R-:W-:-:S05]  /*28a60*/  @!P3 IADD3 R12, P6, R158, R12, RZ ;  /* 0x0000000c9e0cb210 */ /* 0x001fca0007fde0ff */
[----:B------:R-:W-:Y:S01]  /*28a70*/  @!P3 IMAD.X R13, R167, 0x1, R13, P6 ;  /* 0x00000001a70db824 */ /* 0x000fe200030e060d */
[----:B------:R-:W-:-:S04]  /*28a80*/  LOP3.LUT P6, RZ, R6, 0x8, RZ, 0xc0, !PT ;  /* 0x0000000806ff7812 */ /* 0x000fc800078cc0ff */
[----:B------:R0:W-:Y:S01]  /*28a90*/  @!P3 STG.E.U8 desc[UR40][R12.64+0x69], R89 ;  /* 0x000069590c00b986 */ /* 0x0001e2000c101128 */
[----:B------:R-:W-:-:S03]  /*28aa0*/  FMUL R88, R173, UR33 ;  /* 0x00000021ad587c20 */ /* 0x000fc60008400000 */
[----:B------:R-:W2:Y:S02]  /*28ab0*/  LDL.LU R173, [R1+0x2f0] ;  /* 0x0002f00001ad7983 */ /* 0x000ea40000300800 */
[----:B------:R-:W-:-:S03]  /*28ac0*/  F2FP.SATFINITE.E4M3.F32.PACK_AB_MERGE_C R95, RZ, R88, RZ ;  /* 0x00000058ff5f723e */ /* 0x000fc600048070ff */
[----:B------:R-:W-:Y:S04]  /*28ad0*/  @!P6 STG.E.U8 desc[UR40][R90.64+0x70], R93 ;  /* 0x0000705d5a00e986 */ /* 0x000fe8000c101128 */
[----:B------:R2:W-:Y:S01]  /*28ae0*/  @!P1 STG.E.U8 desc[UR40][R86.64+0x71], R95 ;  /* 0x0000715f56009986 */ /* 0x0005e2000c101128 */
[----:B----4-:R-:W-:-:S03]  /*28af0*/  FMUL R88, R172, UR33 ;  /* 0x00000021ac587c20 */ /* 0x010fc60008400000 */
[----:B------:R-:W4:Y:S02]  /*28b00*/  LDL.LU R172, [R1+0x2f4] ;  /* 0x0002f40001ac7983 */ /* 0x000f240000300800 */
[----:B0-----:R-:W-:Y:S01]  /*28b10*/  F2FP.SATFINITE.E4M3.F32.PACK_AB_MERGE_C R89, RZ, R88, RZ ;  /* 0x00000058ff59723e */ /* 0x001fe200048070ff */
[----:B---3--:R-:W-:Y:S02]  /*28b20*/  FMUL R88, R171, UR33 ;  /* 0x00000021ab587c20 */ /* 0x008fe40008400000 */
[----:B------:R-:W3:Y:S01]  /*28b30*/  LDL.LU R171, [R1+0x2f8] ;  /* 0x0002f80001ab7983 */ /* 0x000ee20000300800 */
[----:B--2---:R-:W-:-:S03]  /*28b40*/  FMUL R86, R170, UR33 ;  /* 0x00000021aa567c20 */ /* 0x004fc60008400000 */
[----:B------:R-:W2:Y:S01]  /*28b50*/  LDL.LU R170, [R1+0x2fc] ;  /* 0x0002fc0001aa7983 */ /* 0x000ea20000300800 */
[----:B------:R-:W-:-:S13]  /*28b60*/  LOP3.LUT P4, RZ, R0, 0x800000, RZ, 0xc0, !PT ;  /* 0x0080000000ff7812 */ /* 0x000fda000788c0ff */
[----:B------:R-:W0:Y:S01]  /*28b70*/  @!P4 LDC.64 R12, c[0x0][0x5c0] ;  /* 0x00017000ff0ccb82 */ /* 0x000e220000000a00 */
[----:B------:R-:W-:Y:S02]  /*28b80*/  LOP3.LUT P5, RZ, R0, 0x400000, RZ, 0xc0, !PT ;  /* 0x0040000000ff7812 */ /* 0x000fe400078ac0ff */
[----:B0-----:R-:W-:-:S05]  /*28b90*/  @!P4 IADD3 R12, P6, R157, R12, RZ ;  /* 0x0000000c9d0cc210 */ /* 0x001fca0007fde0ff */
[----:B------:R-:W-:-:S05]  /*28ba0*/  @!P4 IMAD.X R13, R166, 0x1, R13, P6 ;  /* 0x00000001a60dc824 */ /* 0x000fca00030e060d */
[----:B------:R0:W-:Y:S02]  /*28bb0*/  @!P4 STG.E.U8 desc[UR40][R12.64+0x70], R89 ;  /* 0x000070590c00c986 */ /* 0x0001e4000c101128 */
[----:B0-----:R-:W0:Y:S01]  /*28bc0*/  @!P5 LDC.64 R12, c[0x0][0x5c0] ;  /* 0x00017000ff0cdb82 */ /* 0x001e220000000a00 */
[C---:B------:R-:W-:Y:S02]  /*28bd0*/  LOP3.LUT P0, RZ, R6.reuse, 0x2, RZ, 0xc0, !PT ;  /* 0x0000000206ff7812 */ /* 0x040fe4000780c0ff */
[----:B------:R-:W-:Y:S02]  /*28be0*/  LOP3.LUT P2, RZ, R6, 0x1, RZ, 0xc0, !PT ;  /* 0x0000000106ff7812 */ /* 0x000fe4000784c0ff */
[----:B------:R-:W-:Y:S01]  /*28bf0*/  F2FP.SATFINITE.E4M3.F32.PACK_AB_MERGE_C R91, RZ, R86, RZ ;  /* 0x00000056ff5b723e */ /* 0x000fe200048070ff */
[----:B------:R-:W-:Y:S01]  /*28c00*/  FMUL R86, R174, UR33 ;  /* 0x00000021ae567c20 */ /* 0x000fe20008400000 */
[----:B------:R-:W-:Y:S01]  /*28c10*/  F2FP.SATFINITE.E4M3.F32.PACK_AB_MERGE_C R87, RZ, R88, RZ ;  /* 0x00000058ff57723e */ /* 0x000fe200048070ff */
[----:B------:R-:W2:Y:S03]  /*28c20*/  LDL.LU R174, [R1+0x300] ;  /* 0x0003000001ae7983 */ /* 0x000ea60000300800 */
[----:B------:R-:W-:-:S02]  /*28c30*/  F2FP.SATFINITE.E4M3.F32.PACK_AB_MERGE_C R89, RZ, R86, RZ ;  /* 0x00000056ff59723e */ /* 0x000fc400048070ff */
[----:B0-----:R-:W-:-:S05]  /*28c40*/  @!P5 IADD3 R12, P6, R144, R12, RZ ;  /* 0x0000000c900cd210 */ /* 0x001fca0007fde0ff */
[----:B------:R-:W-:-:S05]  /*28c50*/  @!P5 IMAD.X R13, R156, 0x1, R13, P6 ;  /* 0x000000019c0dd824 */ /* 0x000fca00030e060d */
[----:B------:R-:W-:Y:S04]  /*28c60*/  @!P5 STG.E.U8 desc[UR40][R12.64+0x71], R87 ;  /* 0x000071570c00d986 */ /* 0x000fe8000c101128 */
[----:B------:R4:W-:Y:S04]  /*28c70*/  @!P0 STG.E.U8 desc[UR40][R84.64+0x78], R91 ;  /* 0x0000785b54008986 */ /* 0x0009e8000c101128 */
[----:B------:R3:W-:Y:S01]  /*28c80*/  @!P2 STG.E.U8 desc[UR40][R82.64+0x79], R89 ;  /* 0x000079595200a986 */ /* 0x0007e2000c101128 */
[----:B------:R-:W-:-:S03]  /*28c90*/  FMUL R86, R173, UR33 ;  /* 0x00000021ad567c20 */ /* 0x000fc60008400000 */
[----:B------:R-:W2:Y:S01]  /*28ca0*/  LDL.LU R173, [R1+0x304] ;  /* 0x0003040001ad7983 */ /* 0x000ea20000300800 */
[----:B----4-:R-:W-:-:S03]  /*28cb0*/  FMUL R84, R172, UR33 ;  /* 0x00000021ac547c20 */ /* 0x010fc60008400000 */
[----:B------:R-:W4:Y:S01]  /*28cc0*/  LDL.LU R172, [R1+0x308] ;  /* 0x0003080001ac7983 */ /* 0x000f220000300800 */
[----:B---3--:R-:W-:-:S03]  /*28cd0*/  FMUL R82, R171, UR33 ;  /* 0x00000021ab527c20 */ /* 0x008fc60008400000 */
[----:B------:R-:W3:Y:S02]  /*28ce0*/  LDL.LU R171, [R1+0x30c] ;  /* 0x00030c0001ab7983 */ /* 0x000ee40000300800 */
[----:B------:R-:W-:Y:S01]  /*28cf0*/  F2FP.SATFINITE.E4M3.F32.PACK_AB_MERGE_C R85, RZ, R82, RZ ;  /* 0x00000052ff55723e */ /* 0x000fe200048070ff */
[----:B--2---:R-:W-:Y:S02]  /*28d00*/  FMUL R82, R170, UR33 ;  /* 0x00000021aa527c20 */ /* 0x004fe40008400000 */
[----:B------:R-:W2:Y:S01]  /*28d10*/  LDL.LU R170, [R1+0x310] ;  /* 0x0003100001aa7983 */ /* 0x000ea20000300800 */
[----:B------:R-:W-:Y:S02]  /*28d20*/  LOP3.LUT P3, RZ, R0, 0x100000, RZ, 0xc0, !PT ;  /* 0x0010000000ff7812 */ /* 0x000fe4000786c0ff */
[----:B------:R-:W-:Y:S01]  /*28d30*/  LOP3.LUT P4, RZ, R2, 0x40000000, RZ, 0xc0, !PT ;  /* 0x4000000002ff7812 */ /* 0x000fe2000788c0ff */
[----:B------:R-:W2:Y:S10]  /*28d40*/  LDL.LU R176, [R1+0x314] ;  /* 0x0003140001b07983 */ /* 0x000eb40000300800 */
[----:B------:R-:W0:Y:S01]  /*28d50*/  @!P3 LDC.64 R12, c[0x0][0x5c0] ;  /* 0x00017000ff0cbb82 */ /* 0x000e220000000a00 */
[----:B------:R-:W-:Y:S01]  /*28d60*/  P2R R90, PR, RZ, 0x10 ;  /* 0x00000010ff5a7803 */ /* 0x000fe20000000000 */
[----:B------:R-:W2:Y:S01]  /*28d70*/  LDL.LU R175, [R1+0x318] ;  /* 0x0003180001af7983 */ /* 0x000ea20000300800 */
[----:B------:R-:W-:-:S02]  /*28d80*/  LOP3.LUT P4, RZ, R0, 0x80000, RZ, 0xc0, !PT ;  /* 0x0008000000ff7812 */ /* 0x000fc4000788c0ff */
[----:B------:R-:W-:Y:S02]  /*28d90*/  F2FP.SATFINITE.E4M3.F32.PACK_AB_MERGE_C R87, RZ, R86, RZ ;  /* 0x00000056ff57723e */ /* 0x000fe400048070ff */
[----:B0-----:R-:W-:-:S05]  /*28da0*/  @!P3 IADD3 R12, P6, R130, R12, RZ ;  /* 0x0000000c820cb210 */ /* 0x001fca0007fde0ff */
[----:B------:R-:W-:-:S05]  /*28db0*/  @!P3 IMAD.X R13, R135, 0x1, R13, P6 ;  /* 0x00000001870db824 */ /* 0x000fca00030e060d */
[----:B------:R0:W-:Y:S02]  /*28dc0*/  @!P3 STG.E.U8 desc[UR40][R12.64+0x78], R87 ;  /* 0x000078570c00b986 */ /* 0x0001e4000c101128 */
[----:B0-----:R-:W0:Y:S01]  /*28dd0*/  @!P4 LDC.64 R12, c[0x0][0x5c0] ;  /* 0x00017000ff0ccb82 */ /* 0x001e220000000a00 */
[----:B------:R-:W-:Y:S02]  /*28de0*/  LOP3.LUT P5, RZ, R0, 0x20000, RZ, 0xc0, !PT ;  /* 0x0002000000ff7812 */ /* 0x000fe400078ac0ff */
[----:B------:R-:W-:Y:S02]  /*28df0*/  F2FP.SATFINITE.E4M3.F32.PACK_AB_MERGE_C R83, RZ, R84, RZ ;  /* 0x00000054ff53723e */ /* 0x000fe400048070ff */
[----:B0-----:R-:W-:-:S05]  /*28e00*/  @!P4 IADD3 R12, P6, R151, R12, RZ ;  /* 0x0000000c970cc210 */ /* 0x001fca0007fde0ff */
[----:B------:R-:W-:Y:S01]  /*28e10*/  @!P4 IMAD.X R13, R165, 0x1, R13, P6 ;  /* 0x00000001a50dc824 */ /* 0x000fe200030e060d */
[----:B------:R-:W-:Y:S02]  /*28e20*/  LOP3.LUT P6, RZ, R0, 0x80000, RZ, 0xc0, !PT ;  /* 0x0008000000ff7812 */ /* 0x000fe400078cc0ff */
[----:B------:R-:W-:Y:S02]  /*28e30*/  ISETP.NE.AND P4, PT, R90, RZ, PT ;  /* 0x000000ff5a00720c */ /* 0x000fe40003f85270 */
[----:B------:R-:W-:-:S09]  /*28e40*/  LOP3.LUT P1, RZ, R2, 0x8000000, RZ, 0xc0, !PT ;  /* 0x0800000002ff7812 */ /* 0x000fd2000782c0ff */
[----:B------:R0:W-:Y:S02]  /*28e50*/  @!P6 STG.E.U8 desc[UR40][R12.64+0x79], R83 ;  /* 0x000079530c00e986 */ /* 0x0001e4000c101128 */
[----:B0-----:R-:W0:Y:S01]  /*28e60*/  @!P5 LDC.64 R12, c[0x0][0x5c0] ;  /* 0x00017000ff0cdb82 */ /* 0x001e220000000a00 */
[----:B------:R-:W-:Y:S01]  /*28e70*/  F2FP.SATFINITE.E4M3.F32.PACK_AB_MERGE_C R87, RZ, R82, RZ ;  /* 0x00000052ff57723e */ /* 0x000fe200048070ff */
[----:B------:R1:W-:Y:S04]  /*28e80*/  @!P4 STG.E.U8 desc[UR40][R80.64+0x60], R85 ;  /* 0x000060555000c986 */ /* 0x0003e8000c101128 */
[----:B------:R4:W-:Y:S01]  /*28e90*/  @!P1 STG.E.U8 desc[UR40][R78.64+0x61], R87 ;  /* 0x000061574e009986 */ /* 0x0009e2000c101128 */
[----:B------:R-:W-:Y:S01]  /*28ea0*/  FMUL R82, R174, UR33 ;  /* 0x00000021ae527c20 */ /* 0x000fe20008400000 */
[----:B-1----:R-:W-:-:S02]  /*28eb0*/  FMUL R80, R173, UR33 ;  /* 0x00000021ad507c20 */ /* 0x002fc40008400000 */
[----:B------:R-:W2:Y:S01]  /*28ec0*/  LDL.LU R173, [R1+0x31c] ;  /* 0x00031c0001ad7983 */ /* 0x000ea20000300800 */
[----:B----4-:R-:W-:Y:S01]  /*28ed0*/  FMUL R78, R172, UR33 ;  /* 0x00000021ac4e7c20 */ /* 0x010fe20008400000 */
[----:B0-----:R-:W-:-:S04]  /*28ee0*/  @!P5 IADD3 R12, P6, R150, R12, RZ ;  /* 0x0000000c960cd210 */ /* 0x001fc80007fde0ff */
[----:B------:R-:W-:Y:S01]  /*28ef0*/  F2FP.SATFINITE.E4M3.F32.PACK_AB_MERGE_C R81, RZ, R78, RZ ;  /* 0x0000004eff51723e */ /* 0x000fe200048070ff */
[----:B------:R-:W-:Y:S01]  /*28f00*/  @!P5 IMAD.X R13, R164, 0x1, R13, P6 ;  /* 0x00000001a40dd824 */ /* 0x000fe200030e060d */
[----:B------:R-:W-:-:S05]  /*28f10*/  F2FP.SATFINITE.E4M3.F32.PACK_AB_MERGE_C R83, RZ, R82, RZ ;  /* 0x00000052ff53723e */ /* 0x000fca00048070ff */
[----:B------:R0:W-:Y:S01]  /*28f20*/  @!P5 STG.E.U8 desc[UR40][R12.64+0x60], R83 ;  /* 0x000060530c00d986 */ /* 0x0001e2000c101128 */
[----:B---3--:R-:W-:-:S03]  /*28f30*/  FMUL R78, R171, UR33 ;  /* 0x00000021ab4e7c20 */ /* 0x008fc60008400000 */
[----:B------:R-:W3:Y:S02]  /*28f40*/  LDL.LU R171, [R1+0x320] ;  /* 0x0003200001ab7983 */ /* 0x000ee40000300800 */
[----:B0-----:R-:W-:Y:S02]  /*28f50*/  F2FP.SATFINITE.E4M3.F32.PACK_AB_MERGE_C R83, RZ, R78, RZ ;  /* 0x0000004eff53723e */ /* 0x001fe400048070ff */
[----:B------:R-:W4:Y:S01]  /*28f60*/  LDL.LU R174, [R1+0x324] ;  /* 0x0003240001ae7983 */ /* 0x000f220000300800 */
[----:B--2---:R-:W-:-:S03]  /*28f70*/  FMUL R78, R170, UR33 ;  /* 0x00000021aa4e7c20 */ /* 0x004fc60008400000 */
[----:B------:R-:W2:Y:S01]  /*28f80*/  LDL.LU R170, [R1+0x328] ;  /* 0x0003280001aa7983 */ /* 0x000ea20000300800 */
[C---:B------:R-:W-:Y:S02]  /*28f90*/  LOP3.LUT P0, RZ, R0.reuse, 0x10000, RZ, 0xc0, !PT ;  /* 0x0001000000ff7812 */ /* 0x040fe4000780c0ff */
[----:B------:R-:W-:Y:S01]  /*28fa0*/  LOP3.LUT P4, RZ, R0, 0x800, RZ, 0xc0, !PT ;  /* 0x0000080000ff7812 */ /* 0x000fe2000788c0ff */
[----:B------:R-:W4:Y:S10]  /*28fb0*/  LDL.LU R172, [R1+0x32c] ;  /* 0x00032c0001ac7983 */ /* 0x000f340000300800 */
[----:B------:R-:W0:Y:S01]  /*28fc0*/  @!P0 LDC.64 R12, c[0x0][0x5c0] ;  /* 0x00017000ff0c8b82 */ /* 0x000e220000000a00 */
[----:B------:R-:W-:-:S02]  /*28fd0*/  P2R R84, PR, RZ, 0x10 ;  /* 0x00000010ff547803 */ /* 0x000fc40000000000 */
[----:B------:R-:W-:Y:S02]  /*28fe0*/  LOP3.LUT P4, RZ, R0, 0x4000, RZ, 0xc0, !PT ;  /* 0x0000400000ff7812 */ /* 0x000fe4000788c0ff */
[----:B------:R-:W-:Y:S02]  /*28ff0*/  F2FP.SATFINITE.E4M3.F32.PACK_AB_MERGE_C R79, RZ, R80, RZ ;  /* 0x00000050ff4f723e */ /* 0x000fe400048070ff */
[----:B0-----:R-:W-:-:S05]  /*29000*/  @!P0 IADD3 R12, P6, R149, R12, RZ ;  /* 0x0000000c950c8210 */ /* 0x001fca0007fde0ff */
[----:B------:R-:W-:-:S05]  /*29010*/  @!P0 IMAD.X R13, R163, 0x1, R13, P6 ;  /* 0x00000001a30d8824 */ /* 0x000fca00030e060d */
[----:B------:R0:W-:Y:S02]  /*29020*/  @!P0 STG.E.U8 desc[UR40][R12.64+0x61], R79 ;  /* 0x0000614f0c008986 */ /* 0x0001e4000c101128 */
[----:B0-----:R-:W0:Y:S01]  /*29030*/  @!P4 LDC.64 R12, c[0x0][0x5c0] ;  /* 0x00017000ff0ccb82 */ /* 0x001e220000000a00 */
[C---:B------:R-:W-:Y:S02]  /*29040*/  LOP3.LUT P2, RZ, R2.reuse, 0x4000000, RZ, 0xc0, !PT ;  /* 0x0400000002ff7812 */ /* 0x040fe4000784c0ff */
[----:B------:R-:W-:Y:S02]  /*29050*/  LOP3.LUT P3, RZ, R2, 0x2000000, RZ, 0xc0, !PT ;  /* 0x0200000002ff7812 */ /* 0x000fe4000786c0ff */
[----:B------:R-:W-:Y:S02]  /*29060*/  F2FP.SATFINITE.E4M3.F32.PACK_AB_MERGE_C R79, RZ, R78, RZ ;  /* 0x0000004eff4f723e */ /* 0x000fe400048070ff */
[----:B0-----:R-:W-:-:S05]  /*29070*/  @!P4 IADD3 R12, P6, R148, R12, RZ ;  /* 0x0000000c940cc210 */ /* 0x001fca0007fde0ff */
[----:B------:R-:W-:Y:S01]  /*29080*/  @!P4 IMAD.X R13, R162, 0x1, R13, P6 ;  /* 0x00000001a20dc824 */ /* 0x000fe200030e060d */
[----:B------:R-:W-:Y:S02]  /*29090*/  LOP3.LUT P6, RZ, R0, 0x4000, RZ, 0xc0, !PT ;  /* 0x0000400000ff7812 */ /* 0x000fe400078cc0ff */
[----:B------:R-:W-:Y:S01]  /*290a0*/  ISETP.NE.AND P4, PT, R84, RZ, PT ;  /* 0x000000ff5400720c */ /* 0x000fe20003f85270 */
[----:B------:R-:W-:Y:S04]  /*290b0*/  @!P2 STG.E.U8 desc[UR40][R76.64+0x68], R81 ;  /* 0x000068514c00a986 */ /* 0x000fe8000c101128 */
[----:B------:R-:W-:Y:S06]  /*290c0*/  @!P3 STG.E.U8 desc[UR40][R74.64+0x69], R83 ;  /* 0x000069534a00b986 */ /* 0x000fec000c101128 */
[----:B------:R0:W-:Y:S02]  /*290d0*/  @!P6 STG.E.U8 desc[UR40][R12.64+0x68], R79 ;  /* 0x0000684f0c00e986 */ /* 0x0001e4000c101128 */
[----:B0-----:R-:W0:Y:S01]  /*290e0*/  @!P4 LDC.64 R12, c[0x0][0x5c0] ;  /* 0x00017000ff0ccb82 */ /* 0x001e220000000a00 */
[----:B------:R-:W-:Y:S01]  /*290f0*/  FMUL R74, R175, UR33 ;  /* 0x00000021af4a7c20 */ /* 0x000fe20008400000 */
[----:B------:R-:W-:-:S04]  /*29100*/  LOP3.LUT P5, RZ, R2, 0x1000000, RZ, 0xc0, !PT ;  /* 0x0100000002ff7812 */ /* 0x000fc800078ac0ff */
[----:B------:R-:W-:Y:S01]  /*29110*/  F2FP.SATFINITE.E4M3.F32.PACK_AB_MERGE_C R77, RZ, R74, RZ ;  /* 0x0000004aff4d723e */ /* 0x000fe200048070ff */
[----:B------:R-:W-:Y:S01]  /*29120*/  FMUL R76, R176, UR33 ;  /* 0x00000021b04c7c20 */ /* 0x000fe20008400000 */
[----:B------:R-:W-:Y:S02]  /*29130*/  FMUL R74, R173, UR33 ;  /* 0x00000021ad4a7c20 */ /* 0x000fe40008400000 */
[----:B------:R-:W4:Y:S01]  /*29140*/  LDL.LU R173, [R1+0x330] ;  /* 0x0003300001ad7983 */ /* 0x000f220000300800 */
[----:B0-----:R-:W-:Y:S02]  /*29150*/  @!P4 IADD3 R12, P6, R138, R12, RZ ;  /* 0x0000000c8a0cc210 */ /* 0x001fe40007fde0ff */
[----:B------:R-:W-:-:S03]  /*29160*/  F2FP.SATFINITE.E4M3.F32.PACK_AB_MERGE_C R79, RZ, R74, RZ ;  /* 0x0000004aff4f723e */ /* 0x000fc600048070ff */
[----:B------:R-:W-:Y:S01]  /*29170*/  @!P4 IMAD.X R13, R146, 0x1, R13, P6 ;  /* 0x00000001920dc824 */ /* 0x000fe200030e060d */
[----:B------:R-:W-:Y:S02]  /*29180*/  LOP3.LUT P6, RZ, R2, 0x400000, RZ, 0xc0, !PT ;  /* 0x0040000002ff7812 */ /* 0x000fe400078cc0ff */
[----:B------:R-:W-:-:S05]  /*29190*/  F2FP.SATFINITE.E4M3.F32.PACK_AB_MERGE_C R75, RZ, R76, RZ ;  /* 0x0000004cff4b723e */ /* 0x000fca00048070ff */
[----:B------:R-:W-:Y:S01]  /*291a0*/  @!P4 STG.E.U8 desc[UR40][R12.64+0x69], R75 ;  /* 0x0000694b0c00c986 */ /* 0x000fe2000c101128 */
[----:B---3--:R-:W-:-:S03]  /*291b0*/  FMUL R74, R171, UR33 ;  /* 0x00000021ab4a7c20 */ /* 0x008fc60008400000 */
[----:B------:R-:W3:Y:S04]  /*291c0*/  LDL.LU R171, [R1+0x334] ;  /* 0x0003340001ab7983 */ /* 0x000ee80000300800 */
[----:B------:R-:W-:Y:S04]  /*291d0*/  @!P5 STG.E.U8 desc[UR40][R72.64+0x70], R77 ;  /* 0x0000704d4800d986 */ /* 0x000fe8000c101128 */
[----:B------:R2:W-:Y:S02]  /*291e0*/  @!P6 STG.E.U8 desc[UR40][R70.64+0x71], R79 ;  /* 0x0000714f4600e986 */ /* 0x0005e4000c101128 */
[----:B--2---:R-:W-:-:S02]  /*291f0*/  FMUL R70, R170, UR33 ;  /* 0x00000021aa467c20 */ /* 0x004fc40008400000 */
[----:B------:R-:W2:Y:S01]  /*29200*/  LDL.LU R170, [R1+0x338] ;  /* 0x0003380001aa7983 */ /* 0x000ea20000300800 */
[----:B------:R-:W-:-:S13]  /*29210*/  LOP3.LUT P1, RZ, R0, 0x100, RZ, 0xc0, !PT ;  /* 0x0000010000ff7812 */ /* 0x000fda000782c0ff */
[----:B------:R-:W0:Y:S01]  /*29220*/  @!P1 LDC.64 R12, c[0x0][0x5c0] ;  /* 0x00017000ff0c9b82 */ /* 0x000e220000000a00 */
[----:B------:R-:W-:Y:S02]  /*29230*/  LOP3.LUT P0, RZ, R0, 0x80, RZ, 0xc0, !PT ;  /* 0x0000008000ff7812 */ /* 0x000fe4000780c0ff */
[----:B------:R-:W-:Y:S02]  /*29240*/  F2FP.SATFINITE.E4M3.F32.PACK_AB_MERGE_C R75, RZ, R74, RZ ;  /* 0x0000004aff4b723e */ /* 0x000fe400048070ff */
[----:B------:R-:W-:Y:S01]  /*29250*/  F2FP.SATFINITE.E4M3.F32.PACK_AB_MERGE_C R73, RZ, R70, RZ ;  /* 0x00000046ff49723e */ /* 0x000fe200048070ff */
[----:B----4-:R-:W-:Y:S02]  /*29260*/  FMUL R70, R172, UR33 ;  /* 0x00000021ac467c20 */ /* 0x010fe40008400000 */
[----:B------:R-:W4:Y:S01]  /*29270*/  LDL.LU R172, [R1+0x33c] ;  /* 0x00033c0001ac7983 */ /* 0x000f220000300800 */
[----:B0-----:R-:W-:-:S05]  /*29280*/  @!P1 IADD3 R12, P6, R134, R12, RZ ;  /* 0x0000000c860c9210 */ /* 0x001fca0007fde0ff */
[----:B------:R-:W-:-:S05]  /*29290*/  @!P1 IMAD.X R13, R139, 0x1, R13, P6 ;  /* 0x000000018b0d9824 */ /* 0x000fca00030e060d */
[----:B------:R0:W-:Y:S02]  /*292a0*/  @!P1 STG.E.U8 desc[UR40][R12.64+0x70], R75 ;  /* 0x0000704b0c009986 */ /* 0x0001e4000c101128 */
[----:B0-----:R-:W0:Y:S01]  /*292b0*/  @!P0 LDC.64 R12, c[0x0][0x5c0] ;  /* 0x00017000ff0c8b82 */ /* 0x001e220000000a00 */
[----:B------:R-:W-:Y:S01]  /*292c0*/  LOP3.LUT P2, RZ, R2, 0x200000, RZ, 0xc0, !PT ;  /* 0x0020000002ff7812 */ /* 0x000fe2000784c0ff */
[----:B------:R-:W-:Y:S01]  /*292d0*/  FMUL R72, R174, UR33 ;  /* 0x00000021ae487c20 */ /* 0x000fe20008400000 */
[----:B------:R-:W-:Y:S01]  /*292e0*/  F2FP.SATFINITE.E4M3.F32.PACK_AB_MERGE_C R75, RZ, R70, RZ ;  /* 0x00000046ff4b723e */ /* 0x000fe200048070ff */
[----:B------:R-:W4:Y:S03]  /*292f0*/  LDL.LU R174, [R1+0x340] ;  /* 0x0003400001ae7983 */ /* 0x000f260000300800 */
[----:B------:R-:W-:Y:S02]  /*29300*/  F2FP.SATFINITE.E4M3.F32.PACK_AB_MERGE_C R71, RZ, R72, RZ ;  /* 0x00000048ff47723e */ /* 0x000fe400048070ff */
[----:B------:R-:W-:-:S02]  /*29310*/  LOP3.LUT P3, RZ, R2, 0x20000, RZ, 0xc0, !PT ;  /* 0x0002000002ff7812 */ /* 0x000fc4000786c0ff */
[----:B0-----:R-:W-:-:S05]  /*29320*/  @!P0 IADD3 R12, P6, R147, R12, RZ ;  /* 0x0000000c930c8210 */ /* 0x001fca0007fde0ff */
[----:B------:R-:W-:-:S05]  /*29330*/  @!P0 IMAD.X R13, R161, 0x1, R13, P6 ;  /* 0x00000001a10d8824 */ /* 0x000fca00030e060d */
[----:B------:R-:W-:Y:S04]  /*29340*/  @!P0 STG.E.U8 desc[UR40][R12.64+0x71], R71 ;  /* 0x000071470c008986 */ /* 0x000fe8000c101128 */
[----:B------:R3:W-:Y:S04]  /*29350*/  @!P2 STG.E.U8 desc[UR40][R68.64+0x78], R73 ;  /* 0x000078494400a986 */ /* 0x0007e8000c101128 */
[----:B------:R2:W-:Y:S01]  /*29360*/  @!P3 STG.E.U8 desc[UR40][R66.64+0x79], R75 ;  /* 0x0000794b4200b986 */ /* 0x0005e2000c101128 */
[----:B------:R-:W-:-:S03]  /*29370*/  FMUL R70, R173, UR33 ;  /* 0x00000021ad467c20 */ /* 0x000fc60008400000 */
[----:B------:R-:W4:Y:S01]  /*29380*/  LDL.LU R173, [R1+0x344] ;  /* 0x0003440001ad7983 */ /* 0x000f220000300800 */
[----:B---3--:R-:W-:-:S03]  /*29390*/  FMUL R68, R171, UR33 ;  /* 0x00000021ab447c20 */ /* 0x008fc60008400000 */
[----:B------:R-:W3:Y:S01]  /*293a0*/  LDL.LU R171, [R1+0x348] ;  /* 0x0003480001ab7983 */ /* 0x000ee20000300800 */
[----:B------:R-:W-:-:S13]  /*293b0*/  LOP3.LUT P5, RZ, R6, 0x1000000, RZ, 0xc0, !PT ;  /* 0x0100000006ff7812 */ /* 0x000fda00078ac0ff */
[----:B------:R-:W0:Y:S01]  /*293c0*/  @!P5 LDC.64 R12, c[0x0][0x5c0] ;  /* 0x00017000ff0cdb82 */ /* 0x000e220000000a00 */
[----:B--2---:R-:W-:Y:S02]  /*293d0*/  FMUL R66, R170, UR33 ;  /* 0x00000021aa427c20 */ /* 0x004fe40008400000 */
[----:B------:R-:W2:Y:S01]  /*293e0*/  LDL.LU R170, [R1+0x34c] ;  /* 0x00034c0001aa7983 */ /* 0x000ea20000300800 */
[----:B------:R-:W-:Y:S02]  /*293f0*/  LOP3.LUT P4, RZ, R6, 0x2000000, RZ, 0xc0, !PT ;  /* 0x0200000006ff7812 */ /* 0x000fe4000788c0ff */
[----:B0-----:R-:W-:Y:S01]  /*29400*/  @!P5 IADD3 R12, P6, R136, R12, RZ ;  /* 0x0000000c880cd210 */ /* 0x001fe20007fde0ff */
[----:B------:R-:W2:Y:S01]  /*29410*/  LDL.LU R175, [R1+0x350] ;  /* 0x0003500001af7983 */ /* 0x000ea20000300800 */
[----:B------:R-:W-:-:S03]  /*29420*/  F2FP.SATFINITE.E4M3.F32.PACK_AB_MERGE_C R71, RZ, R70, RZ ;  /* 0x00000046ff47723e */ /* 0x000fc600048070ff */
[----:B------:R-:W-:-:S05]  /*29430*/  @!P5 IMAD.X R13, R137, 0x1, R13, P6 ;  /* 0x00000001890dd824 */ /* 0x000fca00030e060d */
[----:B------:R0:W-:Y:S02]  /*29440*/  @!P5 STG.E.U8 desc[UR40][R12.64+0x78], R71 ;  /* 0x000078470c00d986 */ /* 0x0001e4000c101128 */
[----:B0-----:R-:W0:Y:S01]  /*29450*/  @!P4 LDC.64 R12, c[0x0][0x5c0] ;  /* 0x00017000ff0ccb82 */ /* 0x001e220000000a00 */
[----:B------:R-:W-:Y:S02]  /*29460*/  F2FP.SATFINITE.E4M3.F32.PACK_AB_MERGE_C R69, RZ, R68, RZ ;  /* 0x00000044ff45723e */ /* 0x000fe400048070ff */
[----:B------:R-:W-:Y:S02]  /*29470*/  ISETP.GE.AND P6, PT, R11, 0x1, PT ;  /* 0x000000010b00780c */ /* 0x000fe40003fc6270 */
[----:B0-----:R-:W-:-:S05]  /*29480*/  @!P4 IADD3 R12, P5, R133, R12, RZ ;  /* 0x0000000c850cc210 */ /* 0x001fca0007fbe0ff */
[----:B------:R-:W-:-:S05]  /*29490*/  @!P4 IMAD.X R13, R132, 0x1, R13, P5 ;  /* 0x00000001840dc824 */ /* 0x000fca00028e060d */
[----:B------:R0:W-:Y:S01]  /*294a0*/  @!P4 STG.E.U8 desc[UR40][R12.64+0x79], R69 ;  /* 0x000079450c00c986 */ /* 0x0001e2000c101128 */
[----:B------:R-:W-:-:S13]  /*294b0*/  ISETP.LT.OR P4, PT, R28, 0x81, !P6 ;  /* 0x000000811c00780c */ /* 0x000fda0007781670 */
[----:B0-----:R-:W0:Y:S01]  /*294c0*/  @!P4 LDC.64 R12, c[0x0][0x5c0] ;  /* 0x00017000ff0ccb82 */ /* 0x001e220000000a00 */
[----:B------:R-:W-:Y:S02]  /*294d0*/  F2FP.SATFINITE.E4M3.F32.PACK_AB_MERGE_C R71, RZ, R66, RZ ;  /* 0x00000042ff47723e */ /* 0x000fe400048070ff */
[----:B0-----:R-:W-:-:S05]  /*294e0*/  @!P4 IADD3 R12, P5, R24, R12, RZ ;  /* 0x0000000c180cc210 */ /* 0x001fca0007fbe0ff */
[----:B------:R-:W-:-:S05]  /*294f0*/  @!P4 IMAD.X R13, R30, 0x1, R13, P5 ;  /* 0x000000011e0dc824 */ /* 0x000fca00028e060d */
[----:B------:R0:W-:Y:S01]  /*29500*/  @!P4 STG.E.U8 desc[UR40][R12.64+0x80], R71 ;  /* 0x000080470c00c986 */ /* 0x0001e2000c101128 */
[----:B------:R-:W-:Y:S01]  /*29510*/  ISETP.LT.OR P4, PT, R28, 0x82, !P6 ;  /* 0x000000821c00780c */ /* 0x000fe20007781670 */
[----:B----4-:R-:W-:Y:S02]  /*29520*/  FMUL R68, R172, UR33 ;  /* 0x00000021ac447c20 */ /* 0x010fe40008400000 */
[----:B------:R-:W4:Y:S10]  /*29530*/  LDL.LU R172, [R1+0x354] ;  /* 0x0003540001ac7983 */ /* 0x000f340000300800 */
[----:B------:R-:W1:Y:S01]  /*29540*/  @!P4 LDC.64 R66, c[0x0][0x5c0] ;  /* 0x00017000ff42cb82 */ /* 0x000e620000000a00 */
[----:B------:R-:W-:Y:S01]  /*29550*/  F2FP.SATFINITE.E4M3.F32.PACK_AB_MERGE_C R69, RZ, R68, RZ ;  /* 0x00000044ff45723e */ /* 0x000fe200048070ff */
[----:B------:R-:W-:-:S02]  /*29560*/  FMUL R68, R174, UR33 ;  /* 0x00000021ae447c20 */ /* 0x000fc40008400000 */
[----:B------:R-:W4:Y:S01]  /*29570*/  LDL.LU R174, [R1+0x358] ;  /* 0x0003580001ae7983 */ /* 0x000f220000300800 */
[C---:B------:R-:W-:Y:S01]  /*29580*/  LOP3.LUT P0, RZ, R2.reuse, 0x100000, RZ, 0xc0, !PT ;  /* 0x0010000002ff7812 */ /* 0x040fe2000780c0ff */
[----:B0-----:R-:W-:Y:S02]  /*29590*/  FMUL R12, R173, UR33 ;  /* 0x00000021ad0c7c20 */ /* 0x001fe40008400000 */
[----:B------:R-:W4:Y:S01]  /*295a0*/  LDL.LU R173, [R1+0x35c] ;  /* 0x00035c0001ad7983 */ /* 0x000f220000300800 */
[----:B------:R-:W-:Y:S02]  /*295b0*/  LOP3.LUT P2, RZ, R2, 0x40000, RZ, 0xc0, !PT ;  /* 0x0004000002ff7812 */ /* 0x000fe4000784c0ff */
[----:B-1----:R-:W-:-:S05]  /*295c0*/  @!P4 IADD3 R66, P5, R24, R66, RZ ;  /* 0x000000421842c210 */ /* 0x002fca0007fbe0ff */
[----:B------:R-:W-:-:S05]  /*295d0*/  @!P4 IMAD.X R67, R30, 0x1, R67, P5 ;  /* 0x000000011e43c824 */ /* 0x000fca00028e0643 */
[----:B------:R3:W-:Y:S01]  /*295e0*/  @!P4 STG.E.U8 desc[UR40][R66.64+0x81], R69 ;  /* 0x000081454200c986 */ /* 0x0007e2000c101128 */
[----:B------:R-:W-:Y:S02]  /*295f0*/  F2FP.SATFINITE.E4M3.F32.PACK_AB_MERGE_C R73, RZ, R68, RZ ;  /* 0x00000044ff49723e */ /* 0x000fe400048070ff */
[----:B------:R-:W-:Y:S01]  /*29600*/  F2FP.SATFINITE.E4M3.F32.PACK_AB_MERGE_C R71, RZ, R12, RZ ;  /* 0x0000000cff47723e */ /* 0x000fe200048070ff */
[----:B---3--:R-:W-:Y:S02]  /*29610*/  FMUL R66, R171, UR33 ;  /* 0x00000021ab427c20 */ /* 0x008fe40008400000 */
[----:B------:R-:W3:Y:S04]  /*29620*/  LDL.LU R171, [R1+0x360] ;  /* 0x0003600001ab7983 */ /* 0x000ee80000300800 */
[----:B------:R-:W-:Y:S04]  /*29630*/  @!P0 STG.E.U8 desc[UR40][R64.64+0x80], R73 ;  /* 0x0000804940008986 */ /* 0x000fe8000c101128 */
[----:B------:R2:W-:Y:S02]  /*29640*/  @!P2 STG.E.U8 desc[UR40][R62.64+0x81], R71 ;  /* 0x000081473e00a986 */ /* 0x0005e4000c101128 */
[----:B--2---:R-:W-:-:S02]  /*29650*/  FMUL R62, R170, UR33 ;  /* 0x00000021aa3e7c20 */ /* 0x004fc40008400000 */
        /* <DEDUP_REMOVED lines=8> */
[----:B------:R-:W0:Y:S01]  /*296e0*/  @!P4 LDC.64 R64, c[0x0][0x5c0] ;  /* 0x00017000ff40cb82 */ /* 0x000e220000000a00 */
[----:B------:R-:W-:Y:S02]  /*296f0*/  F2FP.SATFINITE.E4M3.F32.PACK_AB_MERGE_C R63, RZ, R62, RZ ;  /* 0x0000003eff3f723e */ /* 0x000fe400048070ff */
[----:B0-----:R-:W-:-:S05]  /*29700*/  @!P4 IADD3 R64, P5, R24, R64, RZ ;  /* 0x000000401840c210 */ /* 0x001fca0007fbe0ff */
[----:B------:R-:W-:-:S05]  /*29710*/  @!P4 IMAD.X R65, R30, 0x1, R65, P5 ;  /* 0x000000011e41c824 */ /* 0x000fca00028e0641 */
[----:B------:R-:W-:Y:S01]  /*29720*/  @!P4 STG.E.U8 desc[UR40][R64.64+0x89], R63 ;  /* 0x0000893f4000c986 */ /* 0x000fe2000c101128 */
[----:B------:R-:W-:Y:S02]  /*29730*/  ISETP.LT.OR P4, PT, R28, 0x91, !P6 ;  /* 0x000000911c00780c */ /* 0x000fe40007781670 */
[----:B------:R-:W-:Y:S01]  /*29740*/  LOP3.LUT P1, RZ, R2, 0x80000, RZ, 0xc0, !PT ;  /* 0x0008000002ff7812 */ /* 0x000fe2000782c0ff */
[----:B----4-:R-:W-:Y:S02]  /*29750*/  FMUL R12, R172, UR33 ;  /* 0x00000021ac0c7c20 */ /* 0x010fe40008400000 */
[----:B------:R-:W4:Y:S03]  /*29760*/  LDL.LU R172, [R1+0x368] ;  /* 0x0003680001ac7983 */ /* 0x000f260000300800 */
[----:B------:R-:W-:-:S05]  /*29770*/  F2FP.SATFINITE.E4M3.F32.PACK_AB_MERGE_C R67, RZ, R12, RZ ;  /* 0x0000000cff43723e */ /* 0x000fca00048070ff */
[----:B------:R-:W0:Y:S01]  /*29780*/  @!P4 LDC.64 R12, c[0x0][0x5c0] ;  /* 0x00017000ff0ccb82 */ /* 0x000e220000000a00 */
[----:B------:R-:W-:Y:S01]  /*29790*/  LOP3.LUT P3, RZ, R2, 0x8000, RZ, 0xc0, !PT ;  /* 0x0000800002ff7812 */ /* 0x000fe2000786c0ff */
[----:B------:R-:W-:Y:S02]  /*297a0*/  FMUL R62, R175, UR33 ;  /* 0x00000021af3e7c20 */ /* 0x000fe40008400000 */
[----:B------:R-:W4:Y:S03]  /*297b0*/  LDL.LU R175, [R1+0x36c] ;  /* 0x00036c0001af7983 */ /* 0x000f260000300800 */
[----:B------:R-:W-:-:S05]  /*297c0*/  F2FP.SATFINITE.E4M3.F32.PACK_AB_MERGE_C R69, RZ, R62, RZ ;  /* 0x0000003eff45723e */ /* 0x000fca00048070ff */
[----:B------:R-:W-:Y:S04]  /*297d0*/  @!P1 STG.E.U8 desc[UR40][R60.64+0x88], R69 ;  /* 0x000088453c009986 */ /* 0x000fe8000c101128 */
[----:B------:R1:W-:Y:S01]  /*297e0*/  @!P3 STG.E.U8 desc[UR40][R58.64+0x89], R67 ;  /* 0x000089433a00b986 */ /* 0x0003e2000c101128 */
[----:B------:R-:W-:-:S03]  /*297f0*/  FMUL R62, R174, UR33 ;  /* 0x00000021ae3e7c20 */ /* 0x000fc60008400000 */
[----:B------:R-:W4:Y:S01]  /*29800*/  LDL.LU R174, [R1+0x370] ;  /* 0x0003700001ae7983 */ /* 0x000f220000300800 */
[----:B-1----:R-:W-:Y:S01]  /*29810*/  FMUL R58, R173, UR33 ;  /* 0x00000021ad3a7c20 */ /* 0x002fe20008400000 */
[----:B0-----:R-:W-:-:S04]  /*29820*/  @!P4 IADD3 R12, P5, R24, R12, RZ ;  /* 0x0000000c180cc210 */ /* 0x001fc80007fbe0ff */
[----:B------:R-:W-:Y:S01]  /*29830*/  F2FP.SATFINITE.E4M3.F32.PACK_AB_MERGE_C R59, RZ, R58, RZ ;  /* 0x0000003aff3b723e */ /* 0x000fe200048070ff */
[----:B------:R-:W-:Y:S01]  /*29840*/  @!P4 IMAD.X R13, R30, 0x1, R13, P5 ;  /* 0x000000011e0dc824 */ /* 0x000fe200028e060d */
[----:B------:R-:W-:-:S05]  /*29850*/  F2FP.SATFINITE.E4M3.F32.PACK_AB_MERGE_C R63, RZ, R62, RZ ;  /* 0x0000003eff3f723e */ /* 0x000fca00048070ff */
[----:B------:R2:W-:Y:S01]  /*29860*/  @!P4 STG.E.U8 desc[UR40][R12.64+0x90], R63 ;  /* 0x0000903f0c00c986 */ /* 0x0005e2000c101128 */
[----:B---3--:R-:W-:-:S03]  /*29870*/  FMUL R58, R171, UR33 ;  /* 0x00000021ab3a7c20 */ /* 0x008fc60008400000 */
[----:B------:R-:W3:Y:S01]  /*29880*/  LDL.LU R171, [R1+0x374] ;  /* 0x0003740001ab7983 */ /* 0x000ee20000300800 */
[----:B--2---:R-:W-:-:S03]  /*29890*/  FMUL R12, R170, UR33 ;  /* 0x00000021aa0c7c20 */ /* 0x004fc60008400000 */
[----:B------:R-:W2:Y:S01]  /*298a0*/  LDL.LU R170, [R1+0x378] ;  /* 0x0003780001aa7983 */ /* 0x000ea20000300800 */
[----:B------:R-:W-:Y:S02]  /*298b0*/  ISETP.LT.OR P4, PT, R28, 0x92, !P6 ;  /* 0x000000921c00780c */ /* 0x000fe40007781670 */
[----:B------:R-:W-:Y:S01]  /*298c0*/  F2FP.SATFINITE.E4M3.F32.PACK_AB_MERGE_C R63, RZ, R12, RZ ;  /* 0x0000000cff3f723e */ /* 0x000fe200048070ff */
[----:B------:R-:W2:Y:S10]  /*298d0*/  LDL.LU R173, [R1+0x37c] ;  /* 0x00037c0001ad7983 */ /* 0x000eb40000300800 */
[----:B------:R-:W0:Y:S02]  /*298e0*/  @!P4 LDC.64 R60, c[0x0][0x5c0] ;  /* 0x00017000ff3ccb82 */ /* 0x000e240000000a00 */
[----:B0-----:R-:W-:-:S05]  /*298f0*/  @!P4 IADD3 R60, P5, R24, R60, RZ ;  /* 0x0000003c183cc210 */ /* 0x001fca0007fbe0ff */
[----:B------:R-:W-:Y:S01]  /*29900*/  @!P4 IMAD.X R61, R30, 0x1, R61, P5 ;  /* 0x000000011e3dc824 */ /* 0x000fe200028e063d */
[----:B------:R-:W-:-:S04]  /*29910*/  ISETP.GE.AND P5, PT, R11, 0x1, PT ;  /* 0x000000010b00780c */ /* 0x000fc80003fa6270 */
[----:B------:R0:W-:Y:S01]  /*29920*/  @!P4 STG.E.U8 desc[UR40][R60.64+0x91], R59 ;  /* 0x0000913b3c00c986 */ /* 0x0001e2000c101128 */
[----:B------:R-:W-:Y:S02]  /*29930*/  ISETP.LT.OR P4, PT, R28, 0x99, !P5 ;  /* 0x000000991c00780c */ /* 0x000fe40006f81670 */
[----:B------:R-:W-:-:S11]  /*29940*/  F2FP.SATFINITE.E4M3.F32.PACK_AB_MERGE_C R65, RZ, R58, RZ ;  /* 0x0000003aff41723e */ /* 0x000fd600048070ff */
[----:B------:R-:W1:Y:S01]  /*29950*/  @!P4 LDC.64 R12, c[0x0][0x5c0] ;  /* 0x00017000ff0ccb82 */ /* 0x000e620000000a00 */
[C---:B------:R-:W-:Y:S02]  /*29960*/  LOP3.LUT P0, RZ, R2.reuse, 0x10000, RZ, 0xc0, !PT ;  /* 0x0001000002ff7812 */ /* 0x040fe4000780c0ff */
[----:B------:R-:W-:-:S11]  /*29970*/  LOP3.LUT P2, RZ, R2, 0x2000, RZ, 0xc0, !PT ;  /* 0x0000200002ff7812 */ /* 0x000fd6000784c0ff */
[----:B------:R-:W-:Y:S01]  /*29980*/  @!P0 STG.E.U8 desc[UR40][R56.64+0x90], R65 ;  /* 0x0000904138008986 */ /* 0x000fe2000c101128 */
[----:B-1----:R-:W-:Y:S01]  /*29990*/  @!P4 IADD3 R12, P5, R24, R12, RZ ;  /* 0x0000000c180cc210 */ /* 0x002fe20007fbe0ff */
[----:B----4-:R-:W-:Y:S02]  /*299a0*/  FMUL R58, R172, UR33 ;  /* 0x00000021ac3a7c20 */ /* 0x010fe40008400000 */
[----:B------:R-:W4:Y:S02]  /*299b0*/  LDL.LU R172, [R1+0x380] ;  /* 0x0003800001ac7983 */ /* 0x000f240000300800 */
[----:B------:R-:W-:Y:S01]  /*299c0*/  @!P4 IMAD.X R13, R30, 0x1, R13, P5 ;  /* 0x000000011e0dc824 */ /* 0x000fe200028e060d */
[----:B0-----:R-:W-:Y:S01]  /*299d0*/  F2FP.SATFINITE.E4M3.F32.PACK_AB_MERGE_C R59, RZ, R58, RZ ;  /* 0x0000003aff3b723e */ /* 0x001fe200048070ff */
[----:B------:R0:W-:Y:S04]  /*299e0*/  @!P2 STG.E.U8 desc[UR40][R54.64+0x91], R63 ;  /* 0x0000913f3600a986 */ /* 0x0001e8000c101128 */
[----:B------:R3:W-:Y:S01]  /*299f0*/  @!P4 STG.E.U8 desc[UR40][R12.64+0x98], R59 ;  /* 0x0000983b0c00c986 */ /* 0x0007e2000c101128 */
[----:B0-----:R-:W-:-:S03]  /*29a00*/  FMUL R54, R175, UR33 ;  /* 0x00000021af367c20 */ /* 0x001fc60008400000 */
[----:B------:R-:W4:Y:S01]  /*29a10*/  LDL.LU R175, [R1+0x384] ;  /* 0x0003840001af7983 */ /* 0x000f220000300800 */
[----:B---3--:R-:W-:-:S03]  /*29a20*/  FMUL R12, R171, UR33 ;  /* 0x00000021ab0c7c20 */ /* 0x008fc60008400000 */
[----:B------:R-:W3:Y:S02]  /*29a30*/  LDL.LU R171, [R1+0x388] ;  /* 0x0003880001ab7983 */ /* 0x000ee40000300800 */
[----:B------:R-:W-:Y:S01]  /*29a40*/  F2FP.SATFINITE.E4M3.F32.PACK_AB_MERGE_C R59, RZ, R12, RZ ;  /* 0x0000000cff3b723e */ /* 0x000fe200048070ff */
[----:B--2---:R-:W-:Y:S02]  /*29a50*/  FMUL R12, R170, UR33 ;  /* 0x00000021aa0c7c20 */ /* 0x004fe40008400000 */
[----:B------:R-:W2:Y:S01]  /*29a60*/  LDL.LU R170, [R1+0x38c] ;  /* 0x00038c0001aa7983 */ /* 0x000ea20000300800 */
[----:B------:R-:W-:-:S04]  /*29a70*/  ISETP.GE.AND P5, PT, R11, 0x1, PT ;  /* 0x000000010b00780c */ /* 0x000fc80003fa6270 */
[----:B------:R-:W-:-:S13]  /*29a80*/  ISETP.LT.OR P4, PT, R28, 0x9a, !P5 ;  /* 0x0000009a1c00780c */ /* 0x000fda0006f81670 */
[----:B------:R-:W0:Y:S01]  /*29a90*/  @!P4 LDC.64 R56, c[0x0][0x5c0] ;  /* 0x00017000ff38cb82 */ /* 0x000e220000000a00 */
[----:B------:R-:W-:Y:S02]  /*29aa0*/  LOP3.LUT P3, RZ, R2, 0x4000, RZ, 0xc0, !PT ;  /* 0x0000400002ff7812 */ /* 0x000fe4000786c0ff */
[----:B------:R-:W-:Y:S01]  /*29ab0*/  F2FP.SATFINITE.E4M3.F32.PACK_AB_MERGE_C R55, RZ, R54, RZ ;  /* 0x00000036ff37723e */ /* 0x000fe200048070ff */
[----:B------:R-:W-:-:S05]  /*29ac0*/  FMUL R54, R174, UR33 ;  /* 0x00000021ae367c20 */ /* 0x000fca0008400000 */
[----:B------:R-:W-:Y:S02]  /*29ad0*/  F2FP.SATFINITE.E4M3.F32.PACK_AB_MERGE_C R61, RZ, R54, RZ ;  /* 0x00000036ff3d723e */ /* 0x000fe400048070ff */
[----:B------:R-:W-:Y:S02]  /*29ae0*/  LOP3.LUT P2, RZ, R0, 0x200000, RZ, 0xc0, !PT ;  /* 0x0020000000ff7812 */ /* 0x000fe4000784c0ff */
[----:B0-----:R-:W-:-:S05]  /*29af0*/  @!P4 IADD3 R56, P5, R24, R56, RZ ;  /* 0x000000381838c210 */ /* 0x001fca0007fbe0ff */
[----:B------:R-:W-:-:S05]  /*29b00*/  @!P4 IMAD.X R57, R30, 0x1, R57, P5 ;  /* 0x000000011e39c824 */ /* 0x000fca00028e0639 */
[----:B------:R0:W-:Y:S04]  /*29b10*/  @!P4 STG.E.U8 desc[UR40][R56.64+0x99], R55 ;  /* 0x000099373800c986 */ /* 0x0001e8000c101128 */
[----:B------:R4:W-:Y:S01]  /*29b20*/  @!P3 STG.E.U8 desc[UR40][R52.64+0x98], R61 ;  /* 0x0000983d3400b986 */ /* 0x0009e2000c101128 */
[C---:B------:R-:W-:Y:S02]  /*29b30*/  LOP3.LUT P3, RZ, R2.reuse, 0x100, RZ, 0xc0, !PT ;  /* 0x0000010002ff7812 */ /* 0x040fe4000786c0ff */
[----:B------:R-:W-:Y:S02]  /*29b40*/  LOP3.LUT P1, RZ, R2, 0x800, RZ, 0xc0, !PT ;  /* 0x0000080002ff7812 */ /* 0x000fe4000782c0ff */
[----:B------:R-:W-:Y:S02]  /*29b50*/  P2R R54, PR, RZ, 0x8 ;  /* 0x00000008ff367803 */ /* 0x000fe40000000000 */
[----:B------:R-:W-:-:S02]  /*29b60*/  LOP3.LUT P3, RZ, R0, 0x40000, RZ, 0xc0, !PT ;  /* 0x0004000000ff7812 */ /* 0x000fc4000786c0ff */
[----:B------:R-:W-:Y:S01]  /*29b70*/  F2FP.SATFINITE.E4M3.F32.PACK_AB_MERGE_C R63, RZ, R12, RZ ;  /* 0x0000000cff3f723e */ /* 0x000fe200048070ff */
[----:B------:R-:W-:Y:S02]  /*29b80*/  FMUL R12, R173, UR33 ;  /* 0x00000021ad0c7c20 */ /* 0x000fe40008400000 */
[----:B------:R-:W2:Y:S03]  /*29b90*/  LDL.LU R173, [R1+0x390] ;  /* 0x0003900001ad7983 */ /* 0x000ea60000300800 */
[----:B0-----:R-:W-:Y:S01]  /*29ba0*/  F2FP.SATFINITE.E4M3.F32.PACK_AB_MERGE_C R55, RZ, R12, RZ ;  /* 0x0000000cff37723e */ /* 0x001fe200048070ff */
[----:B------:R0:W-:Y:S01]  /*29bb0*/  @!P1 STG.E.U8 desc[UR40][R50.64+0x99], R59 ;  /* 0x0000993b32009986 */ /* 0x0001e2000c101128 */
[----:B------:R-:W1:Y:S01]  /*29bc0*/  @!P2 LDC.64 R12, c[0x0][0x5c0] ;  /* 0x00017000ff0cab82 */ /* 0x000e620000000a00 */
[C---:B------:R-:W-:Y:S02]  /*29bd0*/  LOP3.LUT P6, RZ, R2.reuse, 0x400, RZ, 0xc0, !PT ;  /* 0x0000040002ff7812 */ /* 0x040fe400078cc0ff */
[----:B------:R-:W-:Y:S01]  /*29be0*/  LOP3.LUT P0, RZ, R2, 0x200, RZ, 0xc0, !PT ;  /* 0x0000020002ff7812 */ /* 0x000fe2000780c0ff */
[----:B------:R-:W2:Y:S01]  /*29bf0*/  LDL.LU R174, [R1+0x394] ;  /* 0x0003940001ae7983 */ /* 0x000ea20000300800 */
[----:B----4-:R-:W-:-:S03]  /*29c00*/  FMUL R52, R172, UR33 ;  /* 0x00000021ac347c20 */ /* 0x010fc60008400000 */
[----:B------:R-:W4:Y:S02]  /*29c10*/  LDL.LU R172, [R1+0x398] ;  /* 0x0003980001ac7983 */ /* 0x000f240000300800 */
[----:B0-----:R-:W-:Y:S02]  /*29c20*/  F2FP.SATFINITE.E4M3.F32.PACK_AB_MERGE_C R51, RZ, R52, RZ ;  /* 0x00000034ff33723e */ /* 0x001fe400048070ff */
[----:B------:R-:W0:Y:S02]  /*29c30*/  @!P3 LDC.64 R52, c[0x0][0x5c0] ;  /* 0x00017000ff34bb82 */ /* 0x000e240000000a00 */
[----:B------:R0:W-:Y:S01]  /*29c40*/  @!P6 STG.E.U8 desc[UR40][R48.64+0x80], R63 ;  /* 0x0000803f3000e986 */ /* 0x0001e2000c101128 */
[----:B-1----:R-:W-:-:S03]  /*29c50*/  @!P2 IADD3 R12, P4, R129, R12, RZ ;  /* 0x0000000c810ca210 */ /* 0x002fc60007f9e0ff */
[----:B------:R3:W-:Y:S02]  /*29c60*/  @!P0 STG.E.U8 desc[UR40][R46.64+0x81], R55 ;  /* 0x000081372e008986 */ /* 0x0007e4000c101128 */
[----:B------:R-:W-:Y:S01]  /*29c70*/  @!P2 IMAD.X R13, R128, 0x1, R13, P4 ;  /* 0x00000001800da824 */ /* 0x000fe200020e060d */
[----:B0-----:R-:W-:-:S05]  /*29c80*/  @!P3 IADD3 R48, P4, R127, R52, RZ ;  /* 0x000000347f30b210 */ /* 0x001fca0007f9e0ff */
[----:B------:R-:W-:Y:S02]  /*29c90*/  @!P3 IMAD.X R49, R126, 0x1, R53, P4 ;  /* 0x000000017e31b824 */ /* 0x000fe400020e0635 */
[----:B---3--:R-:W-:Y:S02]  /*29ca0*/  FMUL R46, R171, UR33 ;  /* 0x00000021ab2e7c20 */ /* 0x008fe40008400000 */
[----:B------:R-:W3:Y:S03]  /*29cb0*/  LDL.LU R171, [R1+0x39c] ;  /* 0x00039c0001ab7983 */ /* 0x000ee60000300800 */
[----:B------:R-:W-:Y:S01]  /*29cc0*/  F2FP.SATFINITE.E4M3.F32.PACK_AB_MERGE_C R53, RZ, R46, RZ ;  /* 0x0000002eff35723e */ /* 0x000fe200048070ff */
[----:B--2---:R-:W-:Y:S02]  /*29cd0*/  FMUL R46, R170, UR33 ;  /* 0x00000021aa2e7c20 */ /* 0x004fe40008400000 */
[----:B------:R-:W2:Y:S01]  /*29ce0*/  LDL.LU R170, [R1+0x3a0] ;  /* 0x0003a00001aa7983 */ /* 0x000ea20000300800 */
[----:B------:R-:W-:-:S02]  /*29cf0*/  LOP3.LUT P1, RZ, R0, 0x8000, RZ, 0xc0, !PT ;  /* 0x0000800000ff7812 */ /* 0x000fc4000782c0ff */
[----:B------:R-:W-:Y:S02]  /*29d00*/  LOP3.LUT P0, RZ, R2, 0x40, RZ, 0xc0, !PT ;  /* 0x0000004002ff7812 */ /* 0x000fe4000780c0ff */
[C---:B------:R-:W-:Y:S02]  /*29d10*/  LOP3.LUT P4, RZ, R0.reuse, 0x40000, RZ, 0xc0, !PT ;  /* 0x0004000000ff7812 */ /* 0x040fe4000788c0ff */
[----:B------:R-:W-:Y:S02]  /*29d20*/  P2R R55, PR, RZ, 0x1 ;  /* 0x00000001ff377803 */ /* 0x000fe40000000000 */
[----:B------:R-:W-:Y:S01]  /*29d30*/  LOP3.LUT P0, RZ, R0, 0x2000, RZ, 0xc0, !PT ;  /* 0x0000200000ff7812 */ /* 0x000fe2000780c0ff */
[----:B------:R-:W-:Y:S01]  /*29d40*/  FMUL R50, R175, UR33 ;  /* 0x00000021af327c20 */ /* 0x000fe20008400000 */
[----:B------:R0:W-:Y:S04]  /*29d50*/  @!P2 STG.E.U8 desc[UR40][R12.64+0x80], R51 ;  /* 0x000080330c00a986 */ /* 0x0001e8000c101128 */
[----:B------:R-:W-:Y:S01]  /*29d60*/  F2FP.SATFINITE.E4M3.F32.PACK_AB_MERGE_C R47, RZ, R50, RZ ;  /* 0x00000032ff2f723e */ /* 0x000fe200048070ff */
[----:B0-----:R-:W0:Y:S04]  /*29d70*/  @!P1 LDC.64 R12, c[0x0][0x5c0] ;  /* 0x00017000ff0c9b82 */ /* 0x001e280000000a00 */
[----:B------:R1:W-:Y:S01]  /*29d80*/  @!P4 STG.E.U8 desc[UR40][R48.64+0x81], R47 ;  /* 0x0000812f3000c986 */ /* 0x0003e2000c101128 */
[----:B------:R-:W-:-:S03]  /*29d90*/  ISETP.NE.AND P3, PT, R54, RZ, PT ;  /* 0x000000ff3600720c */ /* 0x000fc60003f65270 */
[----:B-1----:R-:W1:Y:S01]  /*29da0*/  @!P0 LDC.64 R48, c[0x0][0x5c0] ;  /* 0x00017000ff308b82 */ /* 0x002e620000000a00 */
[----:B------:R-:W-:Y:S02]  /*29db0*/  LOP3.LUT P5, RZ, R2, 0x80, RZ, 0xc0, !PT ;  /* 0x0000008002ff7812 */ /* 0x000fe400078ac0ff */
[----:B------:R-:W-:-:S07]  /*29dc0*/  F2FP.SATFINITE.E4M3.F32.PACK_AB_MERGE_C R51, RZ, R46, RZ ;  /* 0x0000002eff33723e */ /* 0x000fce00048070ff */
[----:B------:R1:W-:Y:S01]  /*29dd0*/  @!P3 STG.E.U8 desc[UR40][R44.64+0x88], R53 ;  /* 0x000088352c00b986 */ /* 0x0003e2000c101128 */
[----:B0-----:R-:W-:-:S03]  /*29de0*/  @!P1 IADD3 R12, P4, R125, R12, RZ ;  /* 0x0000000c7d0c9210 */ /* 0x001fc60007f9e0ff */
[----:B------:R4:W-:Y:S02]  /*29df0*/  @!P5 STG.E.U8 desc[UR40][R42.64+0x89], R51 ;  /* 0x000089332a00d986 */ /* 0x0009e4000c101128 */
[----:B------:R-:W-:Y:S02]  /*29e00*/  @!P1 IMAD.X R13, R124, 0x1, R13, P4 ;  /* 0x000000017c0d9824 */ /* 0x000fe400020e060d */
[----:B------:R-:W-:Y:S02]  /*29e10*/  FMUL R46, R173, UR33 ;  /* 0x00000021ad2e7c20 */ /* 0x000fe40008400000 */
[----:B------:R-:W2:Y:S04]  /*29e20*/  LDL.LU R173, [R1+0x3a4] ;  /* 0x0003a40001ad7983 */ /* 0x000ea80000300800 */
[----:B------:R-:W2:Y:S01]  /*29e30*/  LDL.LU R175, [R1+0x3a8] ;  /* 0x0003a80001af7983 */ /* 0x000ea20000300800 */
[----:B-1----:R-:W-:-:S05]  /*29e40*/  @!P0 IADD3 R44, P4, R123, R48, RZ ;  /* 0x000000307b2c8210 */ /* 0x002fca0007f9e0ff */
[----:B------:R-:W-:Y:S01]  /*29e50*/  @!P0 IMAD.X R45, R121, 0x1, R49, P4 ;  /* 0x00000001792d8824 */ /* 0x000fe200020e0631 */
[----:B------:R-:W-:-:S05]  /*29e60*/  F2FP.SATFINITE.E4M3.F32.PACK_AB_MERGE_C R47, RZ, R46, RZ ;  /* 0x0000002eff2f723e */ /* 0x000fca00048070ff */
[----:B------:R2:W-:Y:S01]  /*29e70*/  @!P1 STG.E.U8 desc[UR40][R12.64+0x88], R47 ;  /* 0x0000882f0c009986 */ /* 0x0005e2000c101128 */
[----:B----4-:R-:W-:-:S03]  /*29e80*/  FMUL R42, R172, UR33 ;  /* 0x00000021ac2a7c20 */ /* 0x010fc60008400000 */
[----:B------:R-:W4:Y:S02]  /*29e90*/  LDL.LU R172, [R1+0x3ac] ;  /* 0x0003ac0001ac7983 */ /* 0x000f240000300800 */
[----:B------:R-:W-:Y:S01]  /*29ea0*/  F2FP.SATFINITE.E4M3.F32.PACK_AB_MERGE_C R49, RZ, R42, RZ ;  /* 0x0000002aff31723e */ /* 0x000fe200048070ff */
[----:B---3--:R-:W-:Y:S02]  /*29eb0*/  FMUL R42, R171, UR33 ;  /* 0x00000021ab2a7c20 */ /* 0x008fe40008400000 */
[----:B------:R-:W3:Y:S01]  /*29ec0*/  LDL.LU R171, [R1+0x3b0] ;  /* 0x0003b00001ab7983 */ /* 0x000ee20000300800 */
[----:B--2---:R-:W-:-:S03]  /*29ed0*/  FMUL R12, R170, UR33 ;  /* 0x00000021aa0c7c20 */ /* 0x004fc60008400000 */
[----:B------:R-:W2:Y:S01]  /*29ee0*/  LDL.LU R170, [R1+0x3b4] ;  /* 0x0003b40001aa7983 */ /* 0x000ea20000300800 */
[C---:B------:R-:W-:Y:S02]  /*29ef0*/  LOP3.LUT P2, RZ, R0.reuse, 0x1000, RZ, 0xc0, !PT ;  /* 0x0000100000ff7812 */ /* 0x040fe4000784c0ff */
[----:B------:R-:W-:Y:S01]  /*29f00*/  LOP3.LUT P4, RZ, R0, 0x2000, RZ, 0xc0, !PT ;  /* 0x0000200000ff7812 */ /* 0x000fe2000788c0ff */
[----:B------:R-:W-:Y:S01]  /*29f10*/  FMUL R46, R174, UR33 ;  /* 0x00000021ae2e7c20 */ /* 0x000fe20008400000 */
[----:B------:R-:W-:Y:S01]  /*29f20*/  LOP3.LUT P3, RZ, R0, 0x400, RZ, 0xc0, !PT ;  /* 0x0000040000ff7812 */ /* 0x000fe2000786c0ff */
[----:B------:R-:W2:Y:S03]  /*29f30*/  LDL.LU R174, [R1+0x3b8] ;  /* 0x0003b80001ae7983 */ /* 0x000ea60000300800 */
[----:B------:R-:W-:Y:S02]  /*29f40*/  F2FP.SATFINITE.E4M3.F32.PACK_AB_MERGE_C R43, RZ, R46, RZ ;  /* 0x0000002eff2b723e */ /* 0x000fe400048070ff */
[----:B------:R-:W-:-:S03]  /*29f50*/  ISETP.NE.AND P0, PT, R55, RZ, PT ;  /* 0x000000ff3700720c */ /* 0x000fc60003f05270 */
[----:B------:R-:W0:Y:S01]  /*29f60*/  @!P2 LDC.64 R46, c[0x0][0x5c0] ;  /* 0x00017000ff2eab82 */ /* 0x000e220000000a00 */
[----:B------:R-:W-:Y:S01]  /*29f70*/  LOP3.LUT P6, RZ, R2, 0x20, RZ, 0xc0, !PT ;  /* 0x0000002002ff7812 */ /* 0x000fe200078cc0ff */
[----:B------:R1:W-:Y:S01]  /*29f80*/  @!P4 STG.E.U8 desc[UR40][R44.64+0x89], R43 ;  /* 0x0000892b2c00c986 */ /* 0x0003e2000c101128 */
[----:B------:R-:W-:-:S05]  /*29f90*/  F2FP.SATFINITE.E4M3.F32.PACK_AB_MERGE_C R13, RZ, R42, RZ ;  /* 0x0000002aff0d723e */ /* 0x000fca00048070ff */
[----:B-1----:R-:W1:Y:S01]  /*29fa0*/  @!P3 LDC.64 R44, c[0x0][0x5c0] ;  /* 0x00017000ff2cbb82 */ /* 0x002e620000000a00 */
[----:B------:R-:W-:Y:S01]  /*29fb0*/  F2FP.SATFINITE.E4M3.F32.PACK_AB_MERGE_C R43, RZ, R12, RZ ;  /* 0x0000000cff2b723e */ /* 0x000fe200048070ff */
[----:B------:R-:W-:Y:S04]  /*29fc0*/  @!P0 STG.E.U8 desc[UR40][R40.64+0x90], R49 ;  /* 0x0000903128008986 */ /* 0x000fe8000c101128 */
[----:B------:R1:W-:Y:S01]  /*29fd0*/  @!P6 STG.E.U8 desc[UR40][R38.64+0x91], R13 ;  /* 0x0000910d2600e986 */ /* 0x0003e2000c101128 */
[----:B0-----:R-:W-:-:S05]  /*29fe0*/  @!P2 IADD3 R120, P4, R120, R46, RZ ;  /* 0x0000002e7878a210 */ /* 0x001fca0007f9e0ff */
[----:B------:R-:W-:Y:S02]  /*29ff0*/  @!P2 IMAD.X R121, R119, 0x1, R47, P4 ;  /* 0x000000017779a824 */ /* 0x000fe400020e062f */
[----:B------:R-:W-:Y:S02]  /*2a000*/  FMUL R12, R173, UR33 ;  /* 0x00000021ad0c7c20 */ /* 0x000fe40008400000 */
[----:B------:R-:W2:Y:S03]  /*2a010*/  LDL.LU R173, [R1+0x3bc] ;  /* 0x0003bc0001ad7983 */ /* 0x000ea60000300800 */
[----:B-1----:R-:W-:Y:S01]  /*2a020*/  F2FP.SATFINITE.E4M3.F32.PACK_AB_MERGE_C R13, RZ, R12, RZ ;  /* 0x0000000cff0d723e */ /* 0x002fe200048070ff */
[----:B------:R-:W-:-:S05]  /*2a030*/  FMUL R12, R175, UR33 ;  /* 0x00000021af0c7c20 */ /* 0x000fca0008400000 */
[----:B------:R-:W-:Y:S02]  /*2a040*/  F2FP.SATFINITE.E4M3.F32.PACK_AB_MERGE_C R39, RZ, R12, RZ ;  /* 0x0000000cff27723e */ /* 0x000fe400048070ff */
[----:B------:R-:W-:Y:S01]  /*2a050*/  @!P3 IADD3 R118, P4, R118, R44, RZ ;  /* 0x0000002c7676b210 */ /* 0x000fe20007f9e0ff */
[----:B------:R-:W-:Y:S04]  /*2a060*/  @!P2 STG.E.U8 desc[UR40][R120.64+0x90], R43 ;  /* 0x0000902b7800a986 */ /* 0x000fe8000c101128 */
[----:B------:R-:W-:-:S05]  /*2a070*/  @!P3 IMAD.X R119, R117, 0x1, R45, P4 ;  /* 0x000000017577b824 */ /* 0x000fca00020e062d */
[----:B------:R0:W-:Y:S01]  /*2a080*/  @!P3 STG.E.U8 desc[UR40][R118.64+0x91], R13 ;  /* 0x0000910d7600b986 */ /* 0x0001e2000c101128 */
[----:B----4-:R-:W-:-:S03]  /*2a090*/  FMUL R12, R172, UR33 ;  /* 0x00000021ac0c7c20 */ /* 0x010fc60008400000 */
[----:B------:R-:W4:Y:S02]  /*2a0a0*/  LDL.LU R172, [R1+0x3c0] ;  /* 0x0003c00001ac7983 */ /* 0x000f240000300800 */
[----:B------:R-:W-:Y:S01]  /*2a0b0*/  F2FP.SATFINITE.E4M3.F32.PACK_AB_MERGE_C R41, RZ, R12, RZ ;  /* 0x0000000cff29723e */ /* 0x000fe200048070ff */
[----:B---3--:R-:W-:Y:S02]  /*2a0c0*/  FMUL R12, R171, UR33 ;  /* 0x00000021ab0c7c20 */ /* 0x008fe40008400000 */
[----:B------:R-:W3:Y:S04]  /*2a0d0*/  LDL.LU R171, [R1+0x3c4] ;  /* 0x0003c40001ab7983 */ /* 0x000ee80000300800 */
[----:B------:R-:W3:Y:S01]  /*2a0e0*/  LDL.LU R175, [R1+0x3c8] ;  /* 0x0003c80001af7983 */ /* 0x000ee20000300800 */
[----:B0-----:R-:W-:Y:S01]  /*2a0f0*/  F2FP.SATFINITE.E4M3.F32.PACK_AB_MERGE_C R13, RZ, R12, RZ ;  /* 0x0000000cff0d723e */ /* 0x001fe200048070ff */
[----:B--2---:R-:W-:-:S02]  /*2a100*/  FMUL R12, R170, UR33 ;  /* 0x00000021aa0c7c20 */ /* 0x004fc40008400000 */
[----:B------:R-:W2:Y:S01]  /*2a110*/  LDL.LU R170, [R1+0x3cc] ;  /* 0x0003cc0001aa7983 */ /* 0x000ea20000300800 */
[----:B------:R-:W-:Y:S02]  /*2a120*/  LOP3.LUT P5, RZ, R0, 0x20, RZ, 0xc0, !PT ;  /* 0x0000002000ff7812 */ /* 0x000fe400078ac0ff */
[----:B------:R-:W-:-:S11]  /*2a130*/  LOP3.LUT P1, RZ, R2, 0x10, RZ, 0xc0, !PT ;  /* 0x0000001002ff7812 */ /* 0x000fd6000782c0ff */
[----:B------:R-:W0:Y:S01]  /*2a140*/  @!P5 LDC.64 R42, c[0x0][0x5c0] ;  /* 0x00017000ff2adb82 */ /* 0x000e220000000a00 */
[----:B------:R-:W-:Y:S02]  /*2a150*/  LOP3.LUT P4, RZ, R2, 0x8, RZ, 0xc0, !PT ;  /* 0x0000000802ff7812 */ /* 0x000fe4000788c0ff */
[----:B------:R-:W-:Y:S01]  /*2a160*/  LOP3.LUT P0, RZ, R0, 0x10, RZ, 0xc0, !PT ;  /* 0x0000001000ff7812 */ /* 0x000fe2000780c0ff */
[----:B------:R-:W-:Y:S10]  /*2a170*/  @!P1 STG.E.U8 desc[UR40][R36.64+0x98], R39 ;  /* 0x0000982724009986 */ /* 0x000ff4000c101128 */
[----:B------:R1:W-:Y:S01]  /*2a180*/  @!P4 STG.E.U8 desc[UR40][R34.64+0x99], R41 ;  /* 0x000099292200c986 */ /* 0x0003e2000c101128 */
[----:B0-----:R-:W-:-:S05]  /*2a190*/  @!P5 IADD3 R116, P4, R116, R42, RZ ;  /* 0x0000002a7474d210 */ /* 0x001fca0007f9e0ff */
[----:B------:R-:W-:Y:S02]  /*2a1a0*/  @!P5 IMAD.X R117, R115, 0x1, R43, P4 ;  /* 0x000000017375d824 */ /* 0x000fe400020e062b */
[----:B------:R-:W0:Y:S01]  /*2a1b0*/  @!P0 LDC.64 R42, c[0x0][0x5c0] ;  /* 0x00017000ff2a8b82 */ /* 0x000e220000000a00 */
[----:B-1----:R-:W-:Y:S01]  /*2a1c0*/  F2FP.SATFINITE.E4M3.F32.PACK_AB_MERGE_C R35, RZ, R12, RZ ;  /* 0x0000000cff23723e */ /* 0x002fe200048070ff */
[----:B------:R-:W-:Y:S02]  /*2a1d0*/  FMUL R12, R174, UR33 ;  /* 0x00000021ae0c7c20 */ /* 0x000fe40008400000 */
[----:B------:R-:W2:Y:S03]  /*2a1e0*/  LDL.LU R174, [R1+0x3d0] ;  /* 0x0003d00001ae7983 */ /* 0x000ea60000300800 */
[----:B------:R-:W-:Y:S02]  /*2a1f0*/  F2FP.SATFINITE.E4M3.F32.PACK_AB_MERGE_C R37, RZ, R12, RZ ;  /* 0x0000000cff25723e */ /* 0x000fe400048070ff */
[----:B------:R-:W-:Y:S01]  /*2a200*/  LOP3.LUT P2, RZ, R2, 0x4, RZ, 0xc0, !PT ;  /* 0x0000000402ff7812 */ /* 0x000fe2000784c0ff */
[----:B------:R1:W-:Y:S01]  /*2a210*/  @!P5 STG.E.U8 desc[UR40][R116.64+0x98], R13 ;  /* 0x0000980d7400d986 */ /* 0x0003e2000c101128 */
[----:B------:R-:W-:-:S03]  /*2a220*/  FMUL R12, R173, UR33 ;  /* 0x00000021ad0c7c20 */ /* 0x000fc60008400000 */
[----:B------:R-:W2:Y:S01]  /*2a230*/  LDL.LU R173, [R1+0x3d4] ;  /* 0x0003d40001ad7983 */ /* 0x000ea20000300800 */
[----:B0-----:R-:W-:Y:S02]  /*2a240*/  @!P0 IADD3 R114, P4, R114, R42, RZ ;  /* 0x0000002a72728210 */ /* 0x001fe40007f9e0ff */
[----:B-1----:R-:W-:-:S03]  /*2a250*/  F2FP.SATFINITE.E4M3.F32.PACK_AB_MERGE_C R13, RZ, R12, RZ ;  /* 0x0000000cff0d723e */ /* 0x002fc600048070ff */
[----:B------:R-:W-:Y:S01]  /*2a260*/  @!P0 IMAD.X R115, R113, 0x1, R43, P4 ;  /* 0x0000000171738824 */ /* 0x000fe200020e062b */
[----:B------:R-:W-:-:S04]  /*2a270*/  LOP3.LUT P4, RZ, R2, 0x2, RZ, 0xc0, !PT ;  /* 0x0000000202ff7812 */ /* 0x000fc8000788c0ff */
[----:B------:R0:W-:Y:S04]  /*2a280*/  @!P0 STG.E.U8 desc[UR40][R114.64+0x99], R35 ;  /* 0x0000992372008986 */ /* 0x0001e8000c101128 */
[----:B------:R-:W-:Y:S05]  /*2a290*/  @!P2 STG.E.U8 desc[UR40][R32.64+0x80], R37 ;  /* 0x000080252000a986 */ /* 0x000fea000c101128 */
[----:B------:R1:W-:Y:S01]  /*2a2a0*/  @!P4 STG.E.U8 desc[UR40][R26.64+0x81], R13 ;  /* 0x0000810d1a00c986 */ /* 0x0003e2000c101128 */
[----:B----4-:R-:W-:-:S03]  /*2a2b0*/  FMUL R12, R172, UR33 ;  /* 0x00000021ac0c7c20 */ /* 0x010fc60008400000 */
[----:B------:R-:W4:Y:S02]  /*2a2c0*/  LDL.LU R172, [R1+0x3d8] ;  /* 0x0003d80001ac7983 */ /* 0x000f240000300800 */
[----:B0-----:R-:W-:Y:S01]  /*2a2d0*/  F2FP.SATFINITE.E4M3.F32.PACK_AB_MERGE_C R35, RZ, R12, RZ ;  /* 0x0000000cff23723e */ /* 0x001fe200048070ff */
[----:B---3--:R-:W-:Y:S02]  /*2a2e0*/  FMUL R12, R171, UR33 ;  /* 0x00000021ab0c7c20 */ /* 0x008fe40008400000 */
[----:B------:R-:W3:Y:S03]  /*2a2f0*/  LDL.LU R171, [R1+0x3dc] ;  /* 0x0003dc0001ab7983 */ /* 0x000ee60000300800 */
[----:B-1----:R-:W-:Y:S01]  /*2a300*/  F2FP.SATFINITE.E4M3.F32.PACK_AB_MERGE_C R13, RZ, R12, RZ ;  /* 0x0000000cff0d723e */ /* 0x002fe200048070ff */
[----:B------:R-:W-:-:S05]  /*2a310*/  FMUL R12, R175, UR33 ;  /* 0x00000021af0c7c20 */ /* 0x000fca0008400000 */
[----:B------:R-:W-:Y:S01]  /*2a320*/  F2FP.SATFINITE.E4M3.F32.PACK_AB_MERGE_C R27, RZ, R12, RZ ;  /* 0x0000000cff1b723e */ /* 0x000fe200048070ff */
[----:B--2---:R-:W-:Y:S02]  /*2a330*/  FMUL R12, R170, UR33 ;  /* 0x00000021aa0c7c20 */ /* 0x004fe40008400000 */
[----:B------:R-:W2:Y:S01]  /*2a340*/  LDL.LU R170, [R1+0x3e0] ;  /* 0x0003e00001aa7983 */ /* 0x000ea20000300800 */
[----:B------:R-:W-:-:S13]  /*2a350*/  LOP3.LUT P6, RZ, R0, 0x4, RZ, 0xc0, !PT ;  /* 0x0000000400ff7812 */ /* 0x000fda00078cc0ff */
[----:B------:R-:W0:Y:S01]  /*2a360*/  @!P6 LDC.64 R38, c[0x0][0x5c0] ;  /* 0x00017000ff26eb82 */ /* 0x000e220000000a00 */
[----:B------:R-:W-:Y:S02]  /*2a370*/  LOP3.LUT P3, RZ, R0, 0x2, RZ, 0xc0, !PT ;  /* 0x0000000200ff7812 */ /* 0x000fe4000786c0ff */
[----:B0-----:R-:W-:-:S05]  /*2a380*/  @!P6 IADD3 R112, P4, R112, R38, RZ ;  /* 0x000000267070e210 */ /* 0x001fca0007f9e0ff */
[----:B------:R-:W-:-:S06]  /*2a390*/  @!P6 IMAD.X R113, R111, 0x1, R39, P4 ;  /* 0x000000016f71e824 */ /* 0x000fcc00020e0627 */
[----:B------:R-:W0:Y:S01]  /*2a3a0*/  @!P3 LDC.64 R38, c[0x0][0x5c0] ;  /* 0x00017000ff26bb82 */ /* 0x000e220000000a00 */
[----:B------:R1:W-:Y:S01]  /*2a3b0*/  @!P6 STG.E.U8 desc[UR40][R112.64+0x80], R35 ;  /* 0x000080237000e986 */ /* 0x0003e2000c101128 */
[----:B0-----:R-:W-:-:S05]  /*2a3c0*/  @!P3 IADD3 R110, P4, R110, R38, RZ ;  /* 0x000000266e6eb210 */ /* 0x001fca0007f9e0ff */
[----:B------:R-:W-:-:S05]  /*2a3d0*/  @!P3 IMAD.X R111, R109, 0x1, R39, P4 ;  /* 0x000000016d6fb824 */ /* 0x000fca00020e0627 */
[----:B------:R-:W-:Y:S01]  /*2a3e0*/  @!P3 STG.E.U8 desc[UR40][R110.64+0x81], R13 ;  /* 0x0000810d6e00b986 */ /* 0x000fe2000c101128 */
[----:B------:R-:W-:Y:S02]  /*2a3f0*/  LOP3.LUT P3, RZ, R6, 0x100000, RZ, 0xc0, !PT ;  /* 0x0010000006ff7812 */ /* 0x000fe4000786c0ff */
[----:B------:R-:W-:-:S11]  /*2a400*/  LOP3.LUT P4, RZ, R2, 0x1, RZ, 0xc0, !PT ;  /* 0x0000000102ff7812 */ /* 0x000fd6000788c0ff */
[----:B-1----:R-:W0:Y:S01]  /*2a410*/  @!P3 LDC.64 R34, c[0x0][0x5c0] ;  /* 0x00017000ff22bb82 */ /* 0x002e220000000a00 */
[----:B------:R-:W-:Y:S01]  /*2a420*/  LOP3.LUT P2, RZ, R6, 0x200000, RZ, 0xc0, !PT ;  /* 0x0020000006ff7812 */ /* 0x000fe2000784c0ff */
[----:B------:R1:W-:Y:S01]  /*2a430*/  @!P4 STG.E.U8 desc[UR40][R22.64+0x88], R27 ;  /* 0x0000881b1600c986 */ /* 0x0003e2000c101128 */
[----:B------:R-:W-:Y:S01]  /*2a440*/  F2FP.SATFINITE.E4M3.F32.PACK_AB_MERGE_C R33, RZ, R12, RZ ;  /* 0x0000000cff21723e */ /* 0x000fe200048070ff */
[----:B------:R-:W-:Y:S01]  /*2a450*/  FMUL R12, R174, UR33 ;  /* 0x00000021ae0c7c20 */ /* 0x000fe20008400000 */
[----:B------:R-:W-:Y:S01]  /*2a460*/  LOP3.LUT P0, RZ, R6, 0x400000, RZ, 0xc0, !PT ;  /* 0x0040000006ff7812 */ /* 0x000fe2000780c0ff */
[----:B------:R-:W2:Y:S01]  /*2a470*/  LDL.LU R174, [R1+0x3e4] ;  /* 0x0003e40001ae7983 */ /* 0x000ea20000300800 */
[----:B------:R-:W-:-:S11]  /*2a480*/  LOP3.LUT P5, RZ, R0, 0x40000000, RZ, 0xc0, !PT ;  /* 0x4000000000ff7812 */ /* 0x000fd600078ac0ff */
[----:B-1----:R-:W1:Y:S01]  /*2a490*/  @!P0 LDC.64 R26, c[0x0][0x5c0] ;  /* 0x00017000ff1a8b82 */ /* 0x002e620000000a00 */
[----:B0-----:R-:W-:-:S05]  /*2a4a0*/  @!P3 IADD3 R108, P4, R108, R34, RZ ;  /* 0x000000226c6cb210 */ /* 0x001fca0007f9e0ff */
[----:B------:R-:W-:Y:S01]  /*2a4b0*/  @!P3 IMAD.X R109, R105, 0x1, R35, P4 ;  /* 0x00000001696db824 */ /* 0x000fe200020e0623 */
[----:B------:R-:W-:Y:S02]  /*2a4c0*/  F2FP.SATFINITE.E4M3.F32.PACK_AB_MERGE_C R35, RZ, R12, RZ ;  /* 0x0000000cff23723e */ /* 0x000fe400048070ff */
[----:B------:R-:W0:Y:S01]  /*2a4d0*/  @!P2 LDC.64 R12, c[0x0][0x5c0] ;  /* 0x00017000ff0cab82 */ /* 0x000e220000000a00 */
[----:B------:R4:W-:Y:S01]  /*2a4e0*/  @!P5 STG.E.U8 desc[UR40][R20.64+0x89], R33 ;  /* 0x000089211400d986 */ /* 0x0009e2000c101128 */
[----:B------:R-:W-:Y:S01]  /*2a4f0*/  LOP3.LUT P4, RZ, R0, 0x80000000, RZ, 0xc0, !PT ;  /* 0x8000000000ff7812 */ /* 0x000fe2000788c0ff */
[----:B------:R-:W-:Y:S02]  /*2a500*/  FMUL R22, R173, UR33 ;  /* 0x00000021ad167c20 */ /* 0x000fe40008400000 */
[----:B------:R-:W-:Y:S04]  /*2a510*/  @!P3 STG.E.U8 desc[UR40][R108.64+0x88], R35 ;  /* 0x000088236c00b986 */ /* 0x000fe8000c101128 */
[----:B------:R-:W2:Y:S01]  /*2a520*/  LDL.LU R173, [R1+0x3e8] ;  /* 0x0003e80001ad7983 */ /* 0x000ea20000300800 */
[----:B----4-:R-:W-:Y:S01]  /*2a530*/  FMUL R20, R172, UR33 ;  /* 0x00000021ac147c20 */ /* 0x010fe20008400000 */
[----:B------:R-:W-:-:S02]  /*2a540*/  F2FP.SATFINITE.E4M3.F32.PACK_AB_MERGE_C R21, RZ, R22, RZ ;  /* 0x00000016ff15723e */ /* 0x000fc400048070ff */
[----:B------:R-:W4:Y:S02]  /*2a550*/  LDL.LU R172, [R1+0x3ec] ;  /* 0x0003ec0001ac7983 */ /* 0x000f240000300800 */
[----:B------:R-:W-:Y:S02]  /*2a560*/  F2FP.SATFINITE.E4M3.F32.PACK_AB_MERGE_C R23, RZ, R20, RZ ;  /* 0x00000014ff17723e */ /* 0x000fe400048070ff */
[----:B0-----:R-:W-:-:S05]  /*2a570*/  @!P2 IADD3 R12, P3, R29, R12, RZ ;  /* 0x0000000c1d0ca210 */ /* 0x001fca0007f7e0ff */
[----:B------:R-:W-:-:S05]  /*2a580*/  @!P2 IMAD.X R13, R25, 0x1, R13, P3 ;  /* 0x00000001190da824 */ /* 0x000fca00018e060d */
[----:B------:R1:W-:Y:S04]  /*2a590*/  @!P2 STG.E.U8 desc[UR40][R12.64+0x89], R21 ;  /* 0x000089150c00a986 */ /* 0x0003e8000c101128 */
[----:B------:R0:W-:Y:S01]  /*2a5a0*/  @!P4 STG.E.U8 desc[UR40][R18.64+0x90], R23 ;  /* 0x000090171200c986 */ /* 0x0001e2000c101128 */
[----:B---3--:R-:W-:-:S03]  /*2a5b0*/  FMUL R20, R171, UR33 ;  /* 0x00000021ab147c20 */ /* 0x008fc60008400000 */
[----:B------:R-:W3:Y:S01]  /*2a5c0*/  LDL.LU R171, [R1+0x3f0] ;  /* 0x0003f00001ab7983 */ /* 0x000ee20000300800 */
[----:B-1----:R-:W-:Y:S01]  /*2a5d0*/  @!P0 IADD3 R12, P4, R15, R26, RZ ;  /* 0x0000001a0f0c8210 */ /* 0x002fe20007f9e0ff */
[----:B--2---:R-:W-:Y:S02]  /*2a5e0*/  FMUL R15, R170, UR33 ;  /* 0x00000021aa0f7c20 */ /* 0x004fe40008400000 */
[----:B------:R-:W2:Y:S01]  /*2a5f0*/  LDL.LU R170, [R1+0x3f4] ;  /* 0x0003f40001aa7983 */ /* 0x000ea20000300800 */
[----:B------:R-:W-:Y:S02]  /*2a600*/  LOP3.LUT P1, RZ, R6, 0x800000, RZ, 0xc0, !PT ;  /* 0x0080000006ff7812 */ /* 0x000fe4000782c0ff */
[----:B------:R-:W-:Y:S02]  /*2a610*/  ISETP.GE.AND P5, PT, R11, 0x101, PT ;  /* 0x000001010b00780c */ /* 0x000fe40003fa6270 */
[----:B------:R-:W-:Y:S02]  /*2a620*/  LOP3.LUT P6, RZ, R0, 0x20000000, RZ, 0xc0, !PT ;  /* 0x2000000000ff7812 */ /* 0x000fe400078cc0ff */
[----:B------:R-:W-:-:S02]  /*2a630*/  ISETP.LT.OR P2, PT, R28, 0x99, !P5 ;  /* 0x000000991c00780c */ /* 0x000fc40006f41670 */
[----:B------:R-:W-:-:S05]  /*2a640*/  ISETP.LT.OR P3, PT, R28, 0x9a, !P5 ;  /* 0x0000009a1c00780c */ /* 0x000fca0006f61670 */
[----:B------:R-:W1:Y:S01]  /*2a650*/  @!P1 LDC.64 R32, c[0x0][0x5c0] ;  /* 0x00017000ff209b82 */ /* 0x000e620000000a00 */
[----:B------:R-:W-:Y:S01]  /*2a660*/  F2FP.SATFINITE.E4M3.F32.PACK_AB_MERGE_C R25, RZ, R20, RZ ;  /* 0x00000014ff19723e */ /* 0x000fe200048070ff */
[----:B------:R-:W-:-:S04]  /*2a670*/  @!P0 IMAD.X R13, R14, 0x1, R27, P4 ;  /* 0x000000010e0d8824 */ /* 0x000fc800020e061b */
[----:B------:R1:W-:Y:S02]  /*2a680*/  @!P6 STG.E.U8 desc[UR40][R16.64+0x91], R25 ;  /* 0x000091191000e986 */ /* 0x0003e4000c101128 */
[----:B------:R-:W1:Y:S01]  /*2a690*/  @!P2 LDC.64 R34, c[0x0][0x5c0] ;  /* 0x00017000ff22ab82 */ /* 0x000e620000000a00 */
[----:B------:R-:W-:Y:S02]  /*2a6a0*/  ISETP.GE.AND P6, PT, R11, 0x109, PT ;  /* 0x000001090b00780c */ /* 0x000fe40003fc6270 */
[----:B------:R-:W-:Y:S02]  /*2a6b0*/  F2FP.SATFINITE.E4M3.F32.PACK_AB_MERGE_C R21, RZ, R15, RZ ;  /* 0x0000000fff15723e */ /* 0x000fe400048070ff */
[----:B------:R-:W-:-:S03]  /*2a6c0*/  ISETP.LT.OR P4, PT, R28, 0x99, !P6 ;  /* 0x000000991c00780c */ /* 0x000fc60007781670 */
[----:B0-----:R-:W0:Y:S01]  /*2a6d0*/  @!P3 LDC.64 R18, c[0x0][0x5c0] ;  /* 0x00017000ff12bb82 */ /* 0x001e220000000a00 */
[----:B------:R-:W-:Y:S01]  /*2a6e0*/  ISETP.LT.OR P5, PT, R28, 0x9a, !P6 ;  /* 0x0000009a1c00780c */ /* 0x000fe200077a1670 */
[----:B------:R0:W-:Y:S01]  /*2a6f0*/  @!P0 STG.E.U8 desc[UR40][R12.64+0x90], R21 ;  /* 0x000090150c008986 */ /* 0x0001e2000c101128 */
[----:B-1----:R-:W-:-:S07]  /*2a700*/  @!P1 IADD3 R14, P0, R31, R32, RZ ;  /* 0x000000201f0e9210 */ /* 0x002fce0007f1e0ff */
[----:B------:R-:W1:Y:S01]  /*2a710*/  @!P4 LDC.64 R26, c[0x0][0x5c0] ;  /* 0x00017000ff1acb82 */ /* 0x000e620000000a00 */
[----:B------:R-:W-:-:S07]  /*2a720*/  @!P1 IMAD.X R15, R104, 0x1, R33, P0 ;  /* 0x00000001680f9824 */ /* 0x000fce00000e0621 */
[----:B------:R-:W1:Y:S01]  /*2a730*/  @!P5 LDC.64 R28, c[0x0][0x5c0] ;  /* 0x00017000ff1cdb82 */ /* 0x000e620000000a00 */
[----:B------:R-:W-:-:S05]  /*2a740*/  FMUL R11, R174, UR33 ;  /* 0x00000021ae0b7c20 */ /* 0x000fca0008400000 */
[----:B------:R-:W-:-:S05]  /*2a750*/  F2FP.SATFINITE.E4M3.F32.PACK_AB_MERGE_C R23, RZ, R11, RZ ;  /* 0x0000000bff17723e */ /* 0x000fca00048070ff */
[----:B------:R1:W-:Y:S01]  /*2a760*/  @!P1 STG.E.U8 desc[UR40][R14.64+0x91], R23 ;  /* 0x000091170e009986 */ /* 0x0003e2000c101128 */
[----:B------:R-:W-:-:S04]  /*2a770*/  @!P2 IADD3 R16, P0, P1, R24, R34, R10 ;  /* 0x000000221810a210 */ /* 0x000fc8000791e00a */
[----:B------:R-:W-:Y:S02]  /*2a780*/  @!P2 IADD3.X R17, R30, R35, R9, P0, P1 ;  /* 0x000000231e11a210 */ /* 0x000fe400007e2409 */
[----:B0-----:R-:W-:-:S04]  /*2a790*/  @!P3 IADD3 R18, P0, P1, R24, R18, R10 ;  /* 0x000000121812b210 */ /* 0x001fc8000791e00a */
[----:B------:R-:W-:Y:S02]  /*2a7a0*/  @!P3 IADD3.X R19, R30, R19, R9, P0, P1 ;  /* 0x000000131e13b210 */ /* 0x000fe400007e2409 */
[----:B------:R-:W-:-:S04]  /*2a7b0*/  @!P4 IADD3 R13, P0, P1, R3, R24, R10 ;  /* 0x00000018030dc210 */ /* 0x000fc8000791e00a */
[----:B------:R-:W-:Y:S02]  /*2a7c0*/  @!P4 IADD3.X R22, R4, R30, R9, P0, P1 ;  /* 0x0000001e0416c210 */ /* 0x000fe400007e2409 */
[----:B------:R-:W-:Y:S01]  /*2a7d0*/  @!P5 IADD3 R21, P0, P1, R3, R24, R10 ;  /* 0x000000180315d210 */ /* 0x000fe2000791e00a */
[----:B------:R-:W-:-:S05]  /*2a7e0*/  FMUL R11, R173, UR33 ;  /* 0x00000021ad0b7c20 */ /* 0x000fca0008400000 */
[----:B------:R-:W-:Y:S01]  /*2a7f0*/  F2FP.SATFINITE.E4M3.F32.PACK_AB_MERGE_C R25, RZ, R11, RZ ;  /* 0x0000000bff19723e */ /* 0x000fe200048070ff */
[----:B----4-:R-:W-:Y:S01]  /*2a800*/  FMUL R11, R172, UR33 ;  /* 0x00000021ac0b7c20 */ /* 0x010fe20008400000 */
[----:B------:R-:W-:Y:S02]  /*2a810*/  @!P5 IADD3.X R30, R4, R30, R9, P0, P1 ;  /* 0x0000001e041ed210 */ /* 0x000fe400007e2409 */
[----:B-1----:R-:W-:Y:S01]  /*2a820*/  @!P5 IADD3 R14, P0, R21, R28, RZ ;  /* 0x0000001c150ed210 */ /* 0x002fe20007f1e0ff */
[----:B------:R0:W-:Y:S01]  /*2a830*/  @!P2 STG.E.U8 desc[UR40][R16.64+0x98], R25 ;  /* 0x000098191000a986 */ /* 0x0001e2000c101128 */
[----:B------:R-:W-:Y:S02]  /*2a840*/  @!P4 IADD3 R12, P2, R13, R26, RZ ;  /* 0x0000001a0d0cc210 */ /* 0x000fe40007f5e0ff */
[----:B------:R-:W-:Y:S01]  /*2a850*/  F2FP.SATFINITE.E4M3.F32.PACK_AB_MERGE_C R11, RZ, R11, RZ ;  /* 0x0000000bff0b723e */ /* 0x000fe200048070ff */
[----:B------:R-:W-:Y:S02]  /*2a860*/  @!P5 IMAD.X R15, R30, 0x1, R29, P0 ;  /* 0x000000011e0fd824 */ /* 0x000fe400000e061d */
[----:B------:R-:W-:-:S02]  /*2a870*/  @!P4 IMAD.X R13, R22, 0x1, R27, P2 ;  /* 0x00000001160dc824 */ /* 0x000fc400010e061b */
[----:B------:R0:W-:Y:S01]  /*2a880*/  @!P3 STG.E.U8 desc[UR40][R18.64+0x99], R11 ;  /* 0x0000990b1200b986 */ /* 0x0001e2000c101128 */
[----:B---3--:R-:W-:-:S05]  /*2a890*/  FMUL R20, R171, UR33 ;  /* 0x00000021ab147c20 */ /* 0x008fca0008400000 */
[----:B------:R-:W-:-:S05]  /*2a8a0*/  F2FP.SATFINITE.E4M3.F32.PACK_AB_MERGE_C R23, RZ, R20, RZ ;  /* 0x00000014ff17723e */ /* 0x000fca00048070ff */
[----:B------:R0:W-:Y:S01]  /*2a8b0*/  @!P4 STG.E.U8 desc[UR40][R12.64+0x98], R23 ;  /* 0x000098170c00c986 */ /* 0x0001e2000c101128 */
[----:B--2---:R-:W-:-:S05]  /*2a8c0*/  FMUL R21, R170, UR33 ;  /* 0x00000021aa157c20 */ /* 0x004fca0008400000 */
[----:B------:R-:W-:-:S05]  /*2a8d0*/  F2FP.SATFINITE.E4M3.F32.PACK_AB_MERGE_C R21, RZ, R21, RZ ;  /* 0x00000015ff15723e */ /* 0x000fca00048070ff */
[----:B------:R0:W-:Y:S02]  /*2a8e0*/  @!P5 STG.E.U8 desc[UR40][R14.64+0x99], R21 ;  /* 0x000099150e00d986 */ /* 0x0001e4000c101128 */
.L_x_35:
[----:B------:R-:W-:Y:S05]  /*2a8f0*/  BSYNC B0 ;  /* 0x0000000000007941 */ /* 0x000fea0003800000 */
.L_x_31:
[----:B0-2--5:R-:W2:Y:S04]  /*2a900*/  LDL.LU R13, [R1+0x400] ;  /* 0x00040000010d7983 */ /* 0x025ea80000300800 */
[----:B------:R-:W2:Y:S01]  /*2a910*/  LDL.LU R12, [R1+0x404] ;  /* 0x00040400010c7983 */ /* 0x000ea20000300800 */
[----:B------:R-:W-:Y:S01]  /*2a920*/  ULDC UR10, c[0x0][0xc] ;  /* 0x00000300000a7ab9 */ /* 0x000fe20000000800 */
[----:B------:R-:W-:Y:S01]  /*2a930*/  ULDC UR11, c[0x0][0x10] ;  /* 0x00000400000b7ab9 */ /* 0x000fe20000000800 */
[----:B------:R-:W2:Y:S01]  /*2a940*/  LDC R11, c[0x0][0x14] ;  /* 0x00000500ff0b7b82 */ /* 0x000ea20000000800 */
[----:B------:R-:W-:Y:S01]  /*2a950*/  UIMAD.WIDE.U32 UR10, UR10, UR11, URZ ;  /* 0x0000000b0a0a72a5 */ /* 0x000fe2000f8e003f */
[----:B------:R-:W-:-:S05]  /*2a960*/  UMOV UR34, 0xffffffff ;  /* 0xffffffff00227882 */ /* 0x000fca0000000000 */
[----:B--2---:R-:W-:-:S04]  /*2a970*/  IMAD.WIDE.U32 R12, R11, UR10, R12 ;  /* 0x0000000a0b0c7c25 */ /* 0x004fc8000f8e000c */
[----:B------:R-:W-:Y:S01]  /*2a980*/  IMAD R11, R11, UR11, RZ ;  /* 0x0000000b0b0b7c24 */ /* 0x000fe2000f8e02ff */
[----:B------:R-:W-:Y:S01]  /*2a990*/  ULDC.64 UR10, c[0x0][0x650] ;  /* 0x00019400000a7ab9 */ /* 0x000fe20000000a00 */
[----:B------:R-:W-:Y:S01]  /*2a9a0*/  IMAD.MOV.U32 R29, RZ, RZ, R12 ;  /* 0x000000ffff1d7224 */ /* 0x000fe200078e000c */
[----:B------:R-:W-:Y:S01]  /*2a9b0*/  ISETP.GE.U32.AND P0, PT, R12, UR10, PT ;  /* 0x0000000a0c007c0c */ /* 0x000fe2000bf06070 */
[--C-:B------:R-:W-:Y:S01]  /*2a9c0*/  IMAD.IADD R31, R13, 0x1, R11.reuse ;  /* 0x000000010d1f7824 */ /* 0x100fe200078e020b */
[----:B------:R-:W-:Y:S01]  /*2a9d0*/  PRMT R11, RZ, 0x7610, R11 ;  /* 0x00007610ff0b7816 */ /* 0x000fe2000000000b */
[----:B------:R-:W-:-:S03]  /*2a9e0*/  IMAD.MOV.U32 R12, RZ, RZ, -0x1 ;  /* 0xffffffffff0c7424 */ /* 0x000fc600078e00ff */
[----:B------:R0:W-:Y:S01]  /*2a9f0*/  STL [R1+0x400], R31 ;  /* 0x0004001f01007387 */ /* 0x0001e20000100800 */
[----:B------:R-:W-:-:S03]  /*2aa00*/  ISETP.GE.U32.AND.EX P0, PT, R31, UR11, PT, P0 ;  /* 0x0000000b1f007c0c */ /* 0x000fc6000bf06100 */
[----:B------:R0:W-:Y:S04]  /*2aa10*/  STL [R1+0x404], R29 ;  /* 0x0004041d01007387 */ /* 0x0001e80000100800 */
[----:B------:R0:W-:Y:S06]  /*2aa20*/  STL [R1+0x3fc], R12 ;  /* 0x0003fc0c01007387 */ /* 0x0001ec0000100800 */
[----:B------:R-:W-:Y:S05]  /*2aa30*/  @P0 BRA `(.L_x_36) ;  /* 0x0000000400780947 */ /* 0x000fea0003800000 */
[----:B------:R-:W2:Y:S01]  /*2aa40*/  S2R R24, SR_CTAID.X ;  /* 0x0000000000187919 */ /* 0x000ea20000002500 */
[----:B------:R-:W4:Y:S01]  /*2aa50*/  LDC.64 R18, c[0x0][0x628] ;  /* 0x00018a00ff127b82 */ /* 0x000f220000000a00 */
[----:B------:R-:W-:Y:S01]  /*2aa60*/  ULDC UR5, c[0x0][0x150] ;  /* 0x0000540000057ab9 */ /* 0x000fe20000000800 */
[----:B------:R-:W-:Y:S01]  /*2aa70*/  IMAD.MOV.U32 R16, RZ, RZ, R29 ;  /* 0x000000ffff107224 */ /* 0x000fe200078e001d */
[----:B------:R-:W0:Y:S01]  /*2aa80*/  S2R R26, SR_CTAID.Y ;  /* 0x00000000001a7919 */ /* 0x000e220000002600 */
[----:B------:R-:W-:-:S04]  /*2aa90*/  IMAD.MOV.U32 R17, RZ, RZ, R31 ;  /* 0x000000ffff117224 */ /* 0x000fc800078e001f */
[----:B------:R-:W0:Y:S08]  /*2aaa0*/  LDC R27, c[0x0][0x144] ;  /* 0x00005100ff1b7b82 */ /* 0x000e300000000800 */
[----:B-1----:R-:W1:Y:S08]  /*2aab0*/  LDC R20, c[0x0][0x630] ;  /* 0x00018c00ff147b82 */ /* 0x002e700000000800 */
[----:B------:R-:W0:Y:S01]  /*2aac0*/  LDC.64 R22, c[0x0][0x620] ;  /* 0x00018800ff167b82 */ /* 0x000e220000000a00 */
[----:B----4-:R-:W-:-:S04]  /*2aad0*/  ISETP.NE.U32.AND P0, PT, R18, RZ, PT ;  /* 0x000000ff1200720c */ /* 0x010fc80003f05070 */
[----:B------:R-:W-:Y:S02]  /*2aae0*/  ISETP.NE.AND.EX P0, PT, R19, RZ, PT, P0 ;  /* 0x000000ff1300720c */ /* 0x000fe40003f05300 */
[----:B--2---:R-:W-:-:S05]  /*2aaf0*/  I2FP.F32.U32 R11, R24 ;  /* 0x00000018000b7245 */ /* 0x004fca0000201000 */
[----:B------:R-:W-:-:S04]  /*2ab00*/  FMUL R11, R11, UR5 ;  /* 0x000000050b0b7c20 */ /* 0x000fc80008400000 */
[----:B------:R2:W4:Y:S02]  /*2ab10*/  F2I.U32.TRUNC.NTZ R25, R11 ;  /* 0x0000000b00197305 */ /* 0x000524000020f000 */
[----:B-1----:R-:W-:Y:S05]  /*2ab20*/  @!P0 BRA `(.L_x_37) ;  /* 0x0000000000288947 */ /* 0x002fea0003800000 */
[----:B--2---:R-:W1:Y:S02]  /*2ab30*/  LDC R11, c[0x0][0x634] ;  /* 0x00018d00ff0b7b82 */ /* 0x004e640000000800 */
[----:B-1----:R-:W-:-:S05]  /*2ab40*/  IADD3 R11, P0, R29, R11, RZ ;  /* 0x0000000b1d0b7210 */ /* 0x002fca0007f1e0ff */
[----:B------:R-:W-:-:S04]  /*2ab50*/  IMAD.X R21, RZ, RZ, R31, P0 ;  /* 0x000000ffff157224 */ /* 0x000fc800000e061f */
[----:B0-----:R-:W-:-:S04]  /*2ab60*/  IMAD.WIDE.U32 R12, R21, R18, RZ ;  /* 0x00000012150c7225 */ /* 0x001fc800078e00ff */
[----:B------:R-:W-:-:S04]  /*2ab70*/  IMAD.WIDE.U32 R14, P0, R11, R19, R12 ;  /* 0x000000130b0e7225 */ /* 0x000fc8000780000c */
[----:B------:R-:W-:-:S04]  /*2ab80*/  IMAD.WIDE.U32 R12, R11, R18, RZ ;  /* 0x000000120b0c7225 */ /* 0x000fc800078e00ff */
[----:B------:R-:W-:Y:S01]  /*2ab90*/  IMAD.X R17, RZ, RZ, RZ, P0 ;  /* 0x000000ffff117224 */ /* 0x000fe200000e06ff */
[----:B------:R-:W-:Y:S01]  /*2aba0*/  IADD3 RZ, P0, R13, R14, RZ ;  /* 0x0000000e0dff7210 */ /* 0x000fe20007f1e0ff */
[----:B------:R-:W-:-:S04]  /*2abb0*/  IMAD.MOV.U32 R16, RZ, RZ, R15 ;  /* 0x000000ffff107224 */ /* 0x000fc800078e000f */
[----:B------:R-:W-:-:S08]  /*2abc0*/  IMAD.WIDE.U32.X R16, R21, R19, R16, P0 ;  /* 0x0000001315107225 */ /* 0x000fd000000e0410 */
.L_x_37:
[-CC-:B------:R-:W-:Y:S01]  /*2abd0*/  SHF.R.U64 R35, R16, R20.reuse, R17.reuse ;  /* 0x0000001410237219 */ /* 0x180fe20000001211 */
[----:B------:R-:W1:Y:S01]  /*2abe0*/  LDC.64 R32, c[0x0][0x640] ;  /* 0x00019000ff207b82 */ /* 0x000e620000000a00 */
[----:B--2---:R-:W-:Y:S01]  /*2abf0*/  SHF.R.U32.HI R11, RZ, R20, R17 ;  /* 0x00000014ff0b7219 */ /* 0x004fe20000011611 */
[----:B0-----:R-:W-:Y:S01]  /*2ac00*/  IMAD.MOV.U32 R12, RZ, RZ, R29 ;  /* 0x000000ffff0c7224 */ /* 0x001fe200078e001d */
[----:B------:R-:W-:Y:S01]  /*2ac10*/  IADD3 R15, P0, RZ, -R35, RZ ;  /* 0x80000023ff0f7210 */ /* 0x000fe20007f1e0ff */
[----:B------:R-:W-:Y:S01]  /*2ac20*/  IMAD.MOV.U32 R13, RZ, RZ, R31 ;  /* 0x000000ffff0d7224 */ /* 0x000fe200078e001f */
[----:B------:R-:W-:Y:S01]  /*2ac30*/  ULDC UR5, c[0x0][0x154] ;  /* 0x0000550000057ab9 */ /* 0x000fe20000000800 */
[----:B----4-:R-:W-:Y:S02]  /*2ac40*/  IMAD.MOV R25, RZ, RZ, -R25 ;  /* 0x000000ffff197224 */ /* 0x010fe400078e0a19 */
[----:B------:R-:W0:Y:S01]  /*2ac50*/  LDC R16, c[0x0][0x618] ;  /* 0x00018600ff107b82 */ /* 0x000e220000000800 */
[----:B------:R-:W-:-:S02]  /*2ac60*/  IMAD.X R11, RZ, RZ, ~R11, P0 ;  /* 0x000000ffff0b7224 */ /* 0x000fc400000e0e0b */
[----:B------:R-:W-:-:S04]  /*2ac70*/  IMAD.WIDE.U32 R12, R15, R22, R12 ;  /* 0x000000160f0c7225 */ /* 0x000fc800078e000c */
[----:B------:R-:W-:Y:S01]  /*2ac80*/  IMAD R14, R11, R22, RZ ;  /* 0x000000160b0e7224 */ /* 0x000fe200078e02ff */
[----:B------:R-:W2:Y:S01]  /*2ac90*/  LDC R28, c[0x0][0x608] ;  /* 0x00018200ff1c7b82 */ /* 0x000ea20000000800 */
[----:B------:R-:W-:Y:S02]  /*2aca0*/  IMAD R25, R27, R25, R24 ;  /* 0x000000191b197224 */ /* 0x000fe400078e0218 */
[----:B------:R-:W-:Y:S02]  /*2acb0*/  IMAD R11, R15, R23, R14 ;  /* 0x000000170f0b7224 */ /* 0x000fe400078e020e */
[----:B------:R-:W-:Y:S02]  /*2acc0*/  IMAD.MOV.U32 R15, RZ, RZ, 0x1 ;  /* 0x00000001ff0f7424 */ /* 0x000fe400078e00ff */
[----:B------:R-:W-:Y:S01]  /*2acd0*/  IMAD.IADD R11, R13, 0x1, R11 ;  /* 0x000000010d0b7824 */ /* 0x000fe200078e020b */
[----:B------:R-:W4:Y:S01]  /*2ace0*/  LDC R30, c[0x0][0x658] ;  /* 0x00019600ff1e7b82 */ /* 0x000f220000000800 */
[----:B------:R-:W-:-:S02]  /*2acf0*/  I2FP.F32.U32 R13, R26 ;  /* 0x0000001a000d7245 */ /* 0x000fc40000201000 */
[----:B-1----:R-:W-:-:S03]  /*2ad00*/  ISETP.NE.U32.AND P0, PT, R32, RZ, PT ;  /* 0x000000ff2000720c */ /* 0x002fc60003f05070 */
[----:B------:R-:W-:Y:S01]  /*2ad10*/  FMUL R14, R13, UR5 ;  /* 0x000000050d0e7c20 */ /* 0x000fe20008400000 */
[----:B------:R-:W-:Y:S01]  /*2ad20*/  ISETP.NE.AND.EX P0, PT, R33, RZ, PT, P0 ;  /* 0x000000ff2100720c */ /* 0x000fe20003f05300 */
[----:B------:R-:W1:Y:S01]  /*2ad30*/  LDC R23, c[0x0][0x148] ;  /* 0x00005200ff177b82 */ /* 0x000e620000000800 */
[-CC-:B0-----:R-:W-:Y:S01]  /*2ad40*/  SHF.R.U64 R20, R12, R16.reuse, R11.reuse ;  /* 0x000000100c147219 */ /* 0x181fe2000000120b */
[----:B------:R0:W0:Y:S01]  /*2ad50*/  F2I.U32.TRUNC.NTZ R22, R14 ;  /* 0x0000000e00167305 */ /* 0x000022000020f000 */
[----:B------:R-:W-:Y:S01]  /*2ad60*/  SHF.R.U32.HI R11, RZ, R16, R11 ;  /* 0x00000010ff0b7219 */ /* 0x000fe2000001160b */
[----:B------:R-:W-:-:S04]  /*2ad70*/  IMAD.MOV.U32 R13, RZ, RZ, -0x1 ;  /* 0xffffffffff0d7424 */ /* 0x000fc800078e00ff */
[----:B------:R-:W0:Y:S01]  /*2ad80*/  LDC R24, c[0x0][0x600] ;  /* 0x00018000ff187b82 */ /* 0x000e220000000800 */
[-CC-:B--2---:R-:W-:Y:S02]  /*2ad90*/  SHF.R.U64 R18, R20, R28.reuse, R11.reuse ;  /* 0x0000001c14127219 */ /* 0x184fe4000000120b */
[----:B------:R-:W-:-:S05]  /*2ada0*/  SHF.R.U32.HI R11, RZ, R28, R11 ;  /* 0x0000001cff0b7219 */ /* 0x000fca000001160b */
[----:B------:R-:W2:Y:S01]  /*2adb0*/  LDC R29, c[0x0][0x648] ;  /* 0x00019200ff1d7b82 */ /* 0x000ea20000000800 */
[-C--:B----4-:R-:W-:Y:S02]  /*2adc0*/  SHF.L.U32 R12, R13, R30.reuse, RZ ;  /* 0x0000001e0d0c7219 */ /* 0x090fe400000006ff */
[-CC-:B------:R-:W-:Y:S02]  /*2add0*/  SHF.R.U64 R21, R18, R30.reuse, R11.reuse ;  /* 0x0000001e12157219 */ /* 0x180fe4000000120b */
[----:B------:R-:W-:Y:S02]  /*2ade0*/  SHF.R.U32.HI R13, RZ, R30, R11 ;  /* 0x0000001eff0d7219 */ /* 0x000fe4000001160b */
[----:B------:R-:W-:Y:S01]  /*2adf0*/  LOP3.LUT R27, RZ, R12, RZ, 0x33, !PT ;  /* 0x0000000cff1b7212 */ /* 0x000fe200078e33ff */
[----:B------:R-:W4:Y:S01]  /*2ae00*/  LDC R31, c[0x0][0x638] ;  /* 0x00018e00ff1f7b82 */ /* 0x000f220000000800 */
[----:B------:R-:W-:Y:S01]  /*2ae10*/  SHF.L.U32 R30, R15, R30, RZ ;  /* 0x0000001e0f1e7219 */ /* 0x000fe200000006ff */
[----:B------:R-:W-:-:S06]  /*2ae20*/  IMAD.MOV.U32 R12, RZ, RZ, R21 ;  /* 0x000000ffff0c7224 */ /* 0x000fcc00078e0015 */
[----:B------:R-:W0:Y:S01]  /*2ae30*/  LDC R34, c[0x0][0x610] ;  /* 0x00018400ff227b82 */ /* 0x000e220000000800 */
[----:B------:R-:W-:Y:S05]  /*2ae40*/  @!P0 BRA `(.L_x_38) ;  /* 0x0000000000288947 */ /* 0x000fea0003800000 */
[----:B------:R-:W5:Y:S02]  /*2ae50*/  LDC R12, c[0x0][0x64c] ;  /* 0x00019300ff0c7b82 */ /* 0x000f640000000800 */
[----:B-----5:R-:W-:-:S05]  /*2ae60*/  IADD3 R11, P0, R21, R12, RZ ;  /* 0x0000000c150b7210 */ /* 0x020fca0007f1e0ff */
[----:B------:R-:W-:-:S04]  /*2ae70*/  IMAD.X R19, RZ, RZ, R13, P0 ;  /* 0x000000ffff137224 */ /* 0x000fc800000e060d */
[----:B------:R-:W-:-:S04]  /*2ae80*/  IMAD.WIDE.U32 R12, R19, R32, RZ ;  /* 0x00000020130c7225 */ /* 0x000fc800078e00ff */
[----:B0-----:R-:W-:-:S04]  /*2ae90*/  IMAD.WIDE.U32 R14, P0, R11, R33, R12 ;  /* 0x000000210b0e7225 */ /* 0x001fc8000780000c */
[----:B------:R-:W-:-:S04]  /*2aea0*/  IMAD.WIDE.U32 R12, R11, R32, RZ ;  /* 0x000000200b0c7225 */ /* 0x000fc800078e00ff */
[----:B------:R-:W-:Y:S01]  /*2aeb0*/  IMAD.X R17, RZ, RZ, RZ, P0 ;  /* 0x000000ffff117224 */ /* 0x000fe200000e06ff */
[----:B------:R-:W-:Y:S01]  /*2aec0*/  IADD3 RZ, P0, R13, R14, RZ ;  /* 0x0000000e0dff7210 */ /* 0x000fe20007f1e0ff */
[----:B------:R-:W-:-:S04]  /*2aed0*/  IMAD.MOV.U32 R16, RZ, RZ, R15 ;  /* 0x000000ffff107224 */ /* 0x000fc800078e000f */
[----:B------:R-:W-:-:S08]  /*2aee0*/  IMAD.WIDE.U32.X R12, R19, R33, R16, P0 ;  /* 0x00000021130c7225 */ /* 0x000fd000000e0410 */
.L_x_38:
[----:B0-----:R-:W0:Y:S01]  /*2aef0*/  LDC R14, c[0x0][0x65c] ;  /* 0x00019700ff0e7b82 */ /* 0x001e220000000800 */
[----:B--2---:R-:W-:Y:S01]  /*2af00*/  SHF.R.U64 R11, R12, R29, R13 ;  /* 0x0000001d0c0b7219 */ /* 0x004fe2000000120d */
[----:B------:R-:W-:Y:S01]  /*2af10*/  VIADD R13, R24, 0xffffffff ;  /* 0xffffffff180d7836 */ /* 0x000fe20000000000 */
[----:B------:R-:W-:Y:S01]  /*2af20*/  LOP3.LUT R182, R18, R27, RZ, 0xc0, !PT ;  /* 0x0000001b12b67212 */ /* 0x000fe200078ec0ff */
[----:B------:R-:W-:Y:S01]  /*2af30*/  IMAD.MOV R22, RZ, RZ, -R22 ;  /* 0x000000ffff167224 */ /* 0x000fe200078e0a16 */
[----:B------:R-:W-:Y:S01]  /*2af40*/  R2UR UR34, R35 ;  /* 0x00000000232272ca */ /* 0x000fe200000e0000 */
[----:B------:R-:W-:Y:S01]  /*2af50*/  IMAD.MOV R12, RZ, RZ, -R11 ;  /* 0x000000ffff0c7224 */ /* 0x000fe200078e0a0b */
[----:B------:R-:W-:Y:S01]  /*2af60*/  LOP3.LUT R20, R20, R13, RZ, 0xc0, !PT ;  /* 0x0000000d14147212 */ /* 0x000fe200078ec0ff */
[----:B------:R-:W-:Y:S02]  /*2af70*/  IMAD R182, R30, R11, R182 ;  /* 0x0000000b1eb67224 */ /* 0x000fe400078e02b6 */
[----:B----4-:R-:W-:-:S02]  /*2af80*/  IMAD R11, R12, R31, R21 ;  /* 0x0000001f0c0b7224 */ /* 0x010fc400078e0215 */
[----:B------:R-:W-:Y:S02]  /*2af90*/  IMAD.MOV.U32 R12, RZ, RZ, 0x1 ;  /* 0x00000001ff0c7424 */ /* 0x000fe400078e00ff */
[----:B------:R-:W-:Y:S01]  /*2afa0*/  IMAD R11, R11, R24, R20 ;  /* 0x000000180b0b7224 */ /* 0x000fe200078e0214 */
[----:B0-----:R-:W-:-:S13]  /*2afb0*/  ISETP.NE.AND P0, PT, R14, 0x1, PT ;  /* 0x000000010e00780c */ /* 0x001fda0003f05270 */
[----:B-1----:R-:W-:-:S04]  /*2afc0*/  @P0 IMAD R25, R23, R22, R26 ;  /* 0x0000001617190224 */ /* 0x002fc800078e021a */
[----:B------:R-:W-:-:S05]  /*2afd0*/  IMAD R182, R182, R34, R25 ;  /* 0x00000022b6b67224 */ /* 0x000fca00078e0219 */
[----:B------:R-:W-:Y:S02]  /*2afe0*/  SEL R13, R11, R182, !P0 ;  /* 0x000000b60b0d7207 */ /* 0x000fe40004000000 */
[----:B------:R-:W-:Y:S02]  /*2aff0*/  SEL R182, R182, R11, !P0 ;  /* 0x0000000bb6b67207 */ /* 0x000fe40004000000 */
[----:B------:R-:W-:Y:S01]  /*2b000*/  PRMT R11, R12, 0x7610, R11 ;  /* 0x000076100c0b7816 */ /* 0x000fe2000000000b */
[----:B------:R2:W-:Y:S06]  /*2b010*/  STL [R1+0x3fc], R13 ;  /* 0x0003fc0d01007387 */ /* 0x0005ec0000100800 */
.L_x_36:
[----:B------:R4:W-:Y:S01]  /*2b020*/  STL [R1+0x3f8], R182 ;  /* 0x0003f8b601007387 */ /* 0x0009e20000100800 */
[----:B------:R-:W-:Y:S01]  /*2b030*/  LOP3.LUT P0, RZ, R11, 0xff, RZ, 0xc0, !PT ;  /* 0x000000ff0bff7812 */ /* 0x000fe2000780c0ff */
[----:B------:R-:W-:-:S04]  /*2b040*/  UIMAD.WIDE.U32 UR10, UR6, -0x55555555, URZ ;  /* 0xaaaaaaab060a78a5 */ /* 0x000fc8000f8e003f */
[----:B------:R-:W-:-:S04]  /*2b050*/  USHF.R.U32.HI UR10, URZ, 0x1, UR11 ;  /* 0x000000013f0a7899 */ /* 0x000fc8000801160b */
[----:B------:R-:W-:-:S04]  /*2b060*/  UIMAD UR5, UR10, -0x3, UR6 ;  /* 0xfffffffd0a0578a4 */ /* 0x000fc8000f8e0206 */
[----:B----4-:R-:W-:Y:S08]  /*2b070*/  @P0 BRA `(.L_x_39) ;  /* 0xfffffd6000040947 */ /* 0x010ff0000383ffff */
[----:B------:R-:W-:Y:S05]  /*2b080*/  EXIT ;  /* 0x000000000000794d */ /* 0x000fea0003800000 */
.L_x_3:
[----:B------:R-:W2:Y:S01]  /*2b090*/  LDL R17, [R1+0x404] ;  /* 0x0004040001117983 */ /* 0x000ea20000100800 */
[----:B------:R-:W-:-:S03]  /*2b0a0*/  ULDC.64 UR4, c[0x0][0x650] ;  /* 0x0001940000047ab9 */ /* 0x000fc60000000a00 */
[----:B------:R-:W3:Y:S01]  /*2b0b0*/  LDL R18, [R1+0x400] ;  /* 0x0004000001127983 */ /* 0x000ee20000100800 */
[----:B------:R-:W-:Y:S01]  /*2b0c0*/  PRMT R6, RZ, 0x7610, R6 ;  /* 0x00007610ff067816 */ /* 0x000fe20000000006 */
[----:B------:R-:W-:Y:S02]  /*2b0d0*/  IMAD.MOV.U32 R5, RZ, RZ, -0x1 ;  /* 0xffffffffff057424 */ /* 0x000fe400078e00ff */
[----:B------:R-:W-:Y:S02]  /*2b0e0*/  IMAD.MOV.U32 R4, RZ, RZ, -0x1 ;  /* 0xffffffffff047424 */ /* 0x000fe400078e00ff */
[----:B------:R-:W-:Y:S01]  /*2b0f0*/  IMAD.MOV.U32 R10, RZ, RZ, -0x1 ;  /* 0xffffffffff0a7424 */ /* 0x000fe200078e00ff */
[----:B--2---:R-:W-:-:S04]  /*2b100*/  ISETP.GE.U32.AND P0, PT, R17, UR4, PT ;  /* 0x0000000411007c0c */ /* 0x004fc8000bf06070 */
[----:B---3--:R-:W-:-:S13]  /*2b110*/  ISETP.GE.U32.AND.EX P0, PT, R18, UR5, PT, P0 ;  /* 0x0000000512007c0c */ /* 0x008fda000bf06100 */
[----:B------:R-:W-:Y:S05]  /*2b120*/  @P0 BRA `(.L_x_40) ;  /* 0x0000000400640947 */ /* 0x000fea0003800000 */
        /* <DEDUP_REMOVED lines=18> */
.L_x_41:
[--C-:B------:R-:W-:Y:S01]  /*2b250*/  SHF.R.U64 R10, R8, R12, R9.reuse ;  /* 0x0000000c080a7219 */ /* 0x100fe20000001209 */
[----:B------:R-:W-:Y:S01]  /*2b260*/  IMAD.MOV.U32 R5, RZ, RZ, R18 ;  /* 0x000000ffff057224 */ /* 0x000fe200078e0012 */
[----:B------:R-:W-:Y:S01]  /*2b270*/  I2FP.F32.U32 R6, R2 ;  /* 0x0000000200067245 */ /* 0x000fe20000201000 */
[----:B------:R-:W0:Y:S01]  /*2b280*/  LDC R16, c[0x0][0x618] ;  /* 0x00018600ff107b82 */ /* 0x000e220000000800 */
[----:B------:R-:W-:Y:S01]  /*2b290*/  SHF.R.U32.HI R3, RZ, R12, R9 ;  /* 0x0000000cff037219 */ /* 0x000fe20000011609 */
[----:B------:R-:W-:Y:S01]  /*2b2a0*/  ULDC UR4, c[0x0][0x150] ;  /* 0x0000540000047ab9 */ /* 0x000fe20000000800 */
[----:B------:R-:W-:Y:S01]  /*2b2b0*/  IADD3 R7, P0, RZ, -R10, RZ ;  /* 0x8000000aff077210 */ /* 0x000fe20007f1e0ff */
[----:B------:R-:W-:Y:S01]  /*2b2c0*/  FMUL R9, R6, UR4 ;  /* 0x0000000406097c20 */ /* 0x000fe20008400000 */
[----:B------:R-:W-:Y:S01]  /*2b2d0*/  IMAD.MOV.U32 R4, RZ, RZ, R17 ;  /* 0x000000ffff047224 */ /* 0x000fe200078e0011 */
[----:B------:R-:W-:Y:S02]  /*2b2e0*/  ULDC UR4, c[0x0][0x154] ;  /* 0x0000550000047ab9 */ /* 0x000fe40000000800 */
[----:B------:R-:W1:Y:S01]  /*2b2f0*/  LDC.64 R18, c[0x0][0x640] ;  /* 0x00019000ff127b82 */ /* 0x000e620000000a00 */
[----:B------:R-:W-:Y:S01]  /*2b300*/  IMAD.X R3, RZ, RZ, ~R3, P0 ;  /* 0x000000ffff037224 */ /* 0x000fe200000e0e03 */
[----:B------:R-:W2:Y:S01]  /*2b310*/  F2I.U32.TRUNC.NTZ R9, R9 ;  /* 0x0000000900097305 */ /* 0x000ea2000020f000 */
[----:B------:R-:W-:-:S04]  /*2b320*/  IMAD.WIDE.U32 R4, R7, R14, R4 ;  /* 0x0000000e07047225 */ /* 0x000fc800078e0004 */
[----:B------:R-:W-:Y:S01]  /*2b330*/  IMAD R6, R3, R14, RZ ;  /* 0x0000000e03067224 */ /* 0x000fe200078e02ff */
[----:B------:R-:W3:Y:S03]  /*2b340*/  LDC R11, c[0x0][0x144] ;  /* 0x00005100ff0b7b82 */ /* 0x000ee60000000800 */
[----:B------:R-:W-:Y:S02]  /*2b350*/  IMAD R3, R7, R15, R6 ;  /* 0x0000000f07037224 */ /* 0x000fe400078e0206 */
[----:B------:R-:W-:Y:S02]  /*2b360*/  IMAD.MOV.U32 R6, RZ, RZ, -0x1 ;  /* 0xffffffffff067424 */ /* 0x000fe400078e00ff */
[----:B------:R-:W-:Y:S01]  /*2b370*/  IMAD.IADD R3, R5, 0x1, R3 ;  /* 0x0000000105037824 */ /* 0x000fe200078e0203 */
[----:B------:R-:W4:Y:S01]  /*2b380*/  LDC R12, c[0x0][0x608] ;  /* 0x00018200ff0c7b82 */ /* 0x000f220000000800 */
[----:B------:R-:W-:-:S03]  /*2b390*/  I2FP.F32.U32 R5, R0 ;  /* 0x0000000000057245 */ /* 0x000fc60000201000 */
[-C--:B0-----:R-:W-:Y:S01]  /*2b3a0*/  SHF.R.U64 R8, R4, R16.reuse, R3 ;  /* 0x0000001004087219 */ /* 0x081fe20000001203 */
[----:B--2---:R-:W-:Y:S01]  /*2b3b0*/  IMAD.MOV R4, RZ, RZ, -R9 ;  /* 0x000000ffff047224 */ /* 0x004fe200078e0a09 */
[----:B------:R-:W-:Y:S01]  /*2b3c0*/  SHF.R.U32.HI R3, RZ, R16, R3 ;  /* 0x00000010ff037219 */ /* 0x000fe20000011603 */
[----:B------:R-:W-:Y:S01]  /*2b3d0*/  FMUL R5, R5, UR4 ;  /* 0x0000000405057c20 */ /* 0x000fe20008400000 */
[----:B------:R-:W0:Y:S01]  /*2b3e0*/  LDC R7, c[0x0][0x658] ;  /* 0x00019600ff077b82 */ /* 0x000e220000000800 */
[----:B-1----:R-:W-:-:S04]  /*2b3f0*/  ISETP.NE.U32.AND P0, PT, R18, RZ, PT ;  /* 0x000000ff1200720c */ /* 0x002fc80003f05070 */
[----:B------:R-:W-:-:S03]  /*2b400*/  ISETP.NE.AND.EX P0, PT, R19, RZ, PT, P0 ;  /* 0x000000ff1300720c */ /* 0x000fc60003f05300 */
[----:B------:R-:W1:Y:S01]  /*2b410*/  LDC R15, c[0x0][0x148] ;  /* 0x00005200ff0f7b82 */ /* 0x000e620000000800 */
[----:B---3--:R-:W-:Y:S02]  /*2b420*/  IMAD R17, R11, R4, R2 ;  /* 0x000000040b117224 */ /* 0x008fe400078e0202 */
[----:B------:R-:W-:-:S05]  /*2b430*/  IMAD.MOV.U32 R4, RZ, RZ, 0x1 ;  /* 0x00000001ff047424 */ /* 0x000fca00078e00ff */
[----:B------:R-:W2:Y:S01]  /*2b440*/  LDC R14, c[0x0][0x600] ;  /* 0x00018000ff0e7b82 */ /* 0x000ea20000000800 */
[-CC-:B----4-:R-:W-:Y:S02]  /*2b450*/  SHF.R.U64 R11, R8, R12.reuse, R3.reuse ;  /* 0x0000000c080b7219 */ /* 0x190fe40000001203 */
[----:B------:R-:W-:Y:S02]  /*2b460*/  SHF.R.U32.HI R2, RZ, R12, R3 ;  /* 0x0000000cff027219 */ /* 0x000fe40000011603 */
[----:B------:R3:W4:Y:S03]  /*2b470*/  F2I.U32.TRUNC.NTZ R12, R5 ;  /* 0x00000005000c7305 */ /* 0x000726000020f000 */
[----:B------:R-:W1:Y:S01]  /*2b480*/  LDC R20, c[0x0][0x648] ;  /* 0x00019200ff147b82 */ /* 0x000e620000000800 */
[-C--:B0-----:R-:W-:Y:S02]  /*2b490*/  SHF.R.U64 R13, R11, R7.reuse, R2 ;  /* 0x000000070b0d7219 */ /* 0x081fe40000001202 */
[----:B------:R-:W-:-:S02]  /*2b4a0*/  SHF.L.U32 R6, R6, R7, RZ ;  /* 0x0000000706067219 */ /* 0x000fc400000006ff */
[-C--:B------:R-:W-:Y:S01]  /*2b4b0*/  SHF.R.U32.HI R3, RZ, R7.reuse, R2 ;  /* 0x00000007ff037219 */ /* 0x080fe20000011602 */
[----:B------:R-:W-:Y:S01]  /*2b4c0*/  IMAD.MOV.U32 R2, RZ, RZ, R13 ;  /* 0x000000ffff027224 */ /* 0x000fe200078e000d */
[----:B------:R-:W-:Y:S01]  /*2b4d0*/  SHF.L.U32 R16, R4, R7, RZ ;  /* 0x0000000704107219 */ /* 0x000fe200000006ff */
[----:B------:R-:W0:Y:S01]  /*2b4e0*/  LDC R21, c[0x0][0x638] ;  /* 0x00018e00ff157b82 */ /* 0x000e220000000800 */
[----:B------:R-:W-:-:S07]  /*2b4f0*/  LOP3.LUT R22, RZ, R6, RZ, 0x33, !PT ;  /* 0x00000006ff167212 */ /* 0x000fce00078e33ff */
[----:B------:R-:W0:Y:S01]  /*2b500*/  LDC R23, c[0x0][0x610] ;  /* 0x00018400ff177b82 */ /* 0x000e220000000800 */
[----:B---34-:R-:W-:Y:S05]  /*2b510*/  @!P0 BRA `(.L_x_42) ;  /* 0x0000000000288947 */ /* 0x018fea0003800000 */
[----:B------:R-:W3:Y:S02]  /*2b520*/  LDC R2, c[0x0][0x64c] ;  /* 0x00019300ff027b82 */ /* 0x000ee40000000800 */
[----:B---3--:R-:W-:-:S05]  /*2b530*/  IADD3 R7, P0, R13, R2, RZ ;  /* 0x000000020d077210 */ /* 0x008fca0007f1e0ff */
        /* <DEDUP_REMOVED lines=8> */
.L_x_42:
[----:B------:R-:W3:Y:S01]  /*2b5c0*/  LDC R4, c[0x0][0x65c] ;  /* 0x00019700ff047b82 */ /* 0x000ee20000000800 */
[----:B-1----:R-:W-:Y:S01]  /*2b5d0*/  SHF.R.U64 R3, R2, R20, R3 ;  /* 0x0000001402037219 */ /* 0x002fe20000001203 */
[----:B--2---:R-:W-:Y:S01]  /*2b5e0*/  VIADD R5, R14, 0xffffffff ;  /* 0xffffffff0e057836 */ /* 0x004fe20000000000 */
[----:B------:R-:W-:Y:S01]  /*2b5f0*/  LOP3.LUT R2, R11, R22, RZ, 0xc0, !PT ;  /* 0x000000160b027212 */ /* 0x000fe200078ec0ff */
[----:B------:R-:W-:Y:S02]  /*2b600*/  IMAD.MOV R12, RZ, RZ, -R12 ;  /* 0x000000ffff0c7224 */ /* 0x000fe400078e0a0c */
[----:B------:R-:W-:Y:S02]  /*2b610*/  IMAD.MOV.U32 R6, RZ, RZ, 0x1 ;  /* 0x00000001ff067424 */ /* 0x000fe400078e00ff */
[----:B------:R-:W-:Y:S01]  /*2b620*/  IMAD R2, R16, R3, R2 ;  /* 0x0000000310027224 */ /* 0x000fe200078e0202 */
[----:B---3--:R-:W-:Y:S01]  /*2b630*/  ISETP.NE.AND P0, PT, R4, 0x1, PT ;  /* 0x000000010400780c */ /* 0x008fe20003f05270 */
[----:B------:R-:W-:Y:S01]  /*2b640*/  IMAD.MOV R4, RZ, RZ, -R3 ;  /* 0x000000ffff047224 */ /* 0x000fe200078e0a03 */
[----:B------:R-:W-:-:S11]  /*2b650*/  LOP3.LUT R3, R8, R5, RZ, 0xc0, !PT ;  /* 0x0000000508037212 */ /* 0x000fd600078ec0ff */
[----:B------:R-:W-:Y:S02]  /*2b660*/  @P0 IMAD R17, R15, R12, R0 ;  /* 0x0000000c0f110224 */ /* 0x000fe400078e0200 */
[----:B0-----:R-:W-:Y:S02]  /*2b670*/  IMAD R0, R4, R21, R13 ;  /* 0x0000001504007224 */ /* 0x001fe400078e020d */
[----:B------:R-:W-:Y:S02]  /*2b680*/  IMAD R5, R2, R23, R17 ;  /* 0x0000001702057224 */ /* 0x000fe400078e0211 */
[----:B------:R-:W-:-:S05]  /*2b690*/  IMAD R0, R0, R14, R3 ;  /* 0x0000000e00007224 */ /* 0x000fca00078e0203 */
[----:B------:R-:W-:Y:S02]  /*2b6a0*/  SEL R4, R0, R5, !P0 ;  /* 0x0000000500047207 */ /* 0x000fe40004000000 */
[----:B------:R-:W-:-:S07]  /*2b6b0*/  SEL R5, R5, R0, !P0 ;  /* 0x0000000005057207 */ /* 0x000fce0004000000 */
.L_x_40:
[----:B------:R-:W-:-:S08]  /*2b6c0*/  NOP ;  /* 0x0000000000007918 */ /* 0x000fd00000000000 */
[----:B------:R-:W0:-:S00]  /*2b6d0*/  USETMAXREG.DEALLOC.CTAPOOL 0x18 ;  /* 0x00000018000079c8 */ /* 0x000e0000080e0500 */
[----:B------:R-:W-:-:S13]  /*2b6e0*/  ISETP.NE.AND P0, PT, RZ, UR6, PT ;  /* 0x00000006ff007c0c */ /* 0x000fda000bf05270 */
[----:B------:R-:W-:Y:S05]  /*2b6f0*/  @P0 EXIT ;  /* 0x000000000000094d */ /* 0x000fea0003800000 */
[----:B0-----:R-:W-:Y:S01]  /*2b700*/  LOP3.LUT P0, RZ, R6, 0xff, RZ, 0xc0, !PT ;  /* 0x000000ff06ff7812 */ /* 0x001fe2000780c0ff */
[----:B------:R-:W-:Y:S02]  /*2b710*/  IMAD.MOV.U32 R6, RZ, RZ, 0x1 ;  /* 0x00000001ff067424 */ /* 0x000fe400078e00ff */
[----:B------:R-:W-:-:S10]  /*2b720*/  IMAD.MOV.U32 R7, RZ, RZ, RZ ;  /* 0x000000ffff077224 */ /* 0x000fd400078e00ff */
[----:B------:R-:W-:Y:S05]  /*2b730*/  @!P0 BRA `(.L_x_43) ;  /* 0x0000000c00508947 */ /* 0x000fea0003800000 */
[----:B------:R-:W0:Y:S01]  /*2b740*/  LDC R0, c[0x0][0x28c] ;  /* 0x0000a300ff007b82 */ /* 0x000e220000000800 */
[----:B------:R-:W1:Y:S01]  /*2b750*/  S2R R2, SR_TID.X ;  /* 0x0000000000027919 */ /* 0x000e620000002100 */
[----:B------:R-:W-:Y:S01]  /*2b760*/  ULDC UR8, c[0x0][0xc] ;  /* 0x0000030000087ab9 */ /* 0x000fe20000000800 */
[----:B------:R-:W-:Y:S01]  /*2b770*/  ULDC UR9, c[0x0][0x10] ;  /* 0x0000040000097ab9 */ /* 0x000fe20000000800 */
[----:B------:R-:W-:Y:S01]  /*2b780*/  ULDC UR5, c[0x0][0x658] ;  /* 0x0001960000057ab9 */ /* 0x000fe20000000800 */
[----:B------:R-:W-:Y:S01]  /*2b790*/  UMOV UR6, 0xffffffff ;  /* 0xffffffff00067882 */ /* 0x000fe20000000000 */
[----:B------:R-:W-:Y:S01]  /*2b7a0*/  UMOV UR10, 0x1 ;  /* 0x00000001000a7882 */ /* 0x000fe20000000000 */
[----:B------:R-:W-:Y:S01]  /*2b7b0*/  UIMAD.WIDE.U32 UR8, UR8, UR9, URZ ;  /* 0x00000009080872a5 */ /* 0x000fe2000f8e003f */
[----:B------:R-:W-:Y:S01]  /*2b7c0*/  BSSY B0, `(.L_x_43) ;  /* 0x00000cb000007945 */ /* 0x000fe20003800000 */
[----:B------:R-:W-:Y:S01]  /*2b7d0*/  USHF.L.U32 UR6, UR6, UR5, URZ ;  /* 0x0000000506067299 */ /* 0x000fe2000800063f */
[----:B------:R-:W-:Y:S01]  /*2b7e0*/  IMAD.MOV.U32 R9, RZ, RZ, 0x1 ;  /* 0x00000001ff097424 */ /* 0x000fe200078e00ff */
[----:B------:R-:W-:Y:S01]  /*2b7f0*/  USHF.L.U32 UR19, UR10, UR5, URZ ;  /* 0x000000050a137299 */ /* 0x000fe2000800063f */
[----:B------:R-:W-:Y:S01]  /*2b800*/  IMAD.MOV.U32 R6, RZ, RZ, 0x1 ;  /* 0x00000001ff067424 */ /* 0x000fe200078e00ff */
[----:B------:R-:W-:Y:S01]  /*2b810*/  ULDC UR4, c[0x0][0x600] ;  /* 0x0001800000047ab9 */ /* 0x000fe20000000800 */
[----:B------:R-:W-:Y:S01]  /*2b820*/  ULDC UR5, c[0x0][0x14] ;  /* 0x0000050000057ab9 */ /* 0x000fe20000000800 */
[----:B------:R-:W-:Y:S01]  /*2b830*/  IMAD.MOV.U32 R7, RZ, RZ, RZ ;  /* 0x000000ffff077224 */ /* 0x000fe200078e00ff */
[----:B------:R-:W-:-:S02]  /*2b840*/  UIMAD.WIDE.U32 UR22, UR8, UR5, URZ ;  /* 0x00000005081672a5 */ /* 0x000fc4000f8e003f */
[----:B------:R-:W-:Y:S02]  /*2b850*/  UIMAD UR13, UR9, UR5, URZ ;  /* 0x00000005090d72a4 */ /* 0x000fe4000f8e023f */
[----:B------:R-:W-:Y:S02]  /*2b860*/  ULOP3.LUT UR21, UR7, 0x2, URZ, 0xfc, !UPT ;  /* 0x0000000207157892 */ /* 0x000fe4000f8efc3f */
[----:B------:R-:W-:Y:S01]  /*2b870*/  UIADD3 UR4, UR4, -0x1, URZ ;  /* 0xffffffff04047890 */ /* 0x000fe2000fffe03f */
[----:B0-----:R-:W-:Y:S01]  /*2b880*/  VIADD R0, R0, 0x7f ;  /* 0x0000007f00007836 */ /* 0x001fe20000000000 */
[----:B------:R-:W-:Y:S02]  /*2b890*/  ULOP3.LUT UR18, URZ, UR6, URZ, 0x33, !UPT ;  /* 0x000000063f127292 */ /* 0x000fe4000f8e333f */
[----:B------:R-:W-:Y:S02]  /*2b8a0*/  UIADD3 UR13, UR23, UR13, URZ ;  /* 0x0000000d170d7290 */ /* 0x000fe4000fffe03f */
[----:B------:R-:W-:Y:S01]  /*2b8b0*/  SHF.R.S32.HI R3, RZ, 0x1f, R0 ;  /* 0x0000001fff037819 */ /* 0x000fe20000011400 */
[----:B------:R-:W-:-:S03]  /*2b8c0*/  ULDC.64 UR24, c[0x0][0x198] ;  /* 0x0000660000187ab9 */ /* 0x000fc60000000a00 */
[----:B------:R-:W-:Y:S02]  /*2b8d0*/  LEA.HI R0, R3, R0, RZ, 0x7 ;  /* 0x0000000003007211 */ /* 0x000fe400078f38ff */
[C---:B-1----:R-:W-:Y:S02]  /*2b8e0*/  LOP3.LUT P2, RZ, R2.reuse, 0x7f, RZ, 0xc0, !PT ;  /* 0x0000007f02ff7812 */ /* 0x042fe4000784c0ff */
[----:B------:R-:W-:Y:S02]  /*2b8f0*/  SHF.R.S32.HI R0, RZ, 0x7, R0 ;  /* 0x00000007ff007819 */ /* 0x000fe40000011400 */
[----:B------:R-:W-:-:S03]  /*2b900*/  LOP3.LUT P0, RZ, R2, 0x1f, RZ, 0xc0, !PT ;  /* 0x0000001f02ff7812 */ /* 0x000fc6000780c0ff */
[----:B------:R-:W-:Y:S01]  /*2b910*/  VIADD R14, R0, 0x1 ;  /* 0x00000001000e7836 */ /* 0x000fe20000000000 */
[----:B------:R-:W-:-:S13]  /*2b920*/  PLOP3.LUT P0, PT, P0, P2, PT, 0x8a, 0x0 ;  /* 0x000000000000781c */ /* 0x000fda0000705172 */
.L_x_55:
[----:B------:R-:W-:-:S03]  /*2b930*/  UMOV UR5, 0xffffffff ;  /* 0xffffffff00057882 */ /* 0x000fc60000000000 */
[----:B------:R-:W-:Y:S05]  /*2b940*/  BRA.DIV UR5, `(.L_x_44) ;  /* 0x0000000e05a47947 */ /* 0x000fea000b800000 */
[----:B------:R-:W-:-:S13]  /*2b950*/  ELECT P1, URZ, PT ;  /* 0x00000000003f782f */ /* 0x000fda0003820000 */
.L_x_65:
[----:B------:R-:W0:Y:S01]  /*2b960*/  LDC R2, c[0x0][0x28c] ;  /* 0x0000a300ff027b82 */ /* 0x000e220000000800 */
[----:B------:R-:W-:Y:S01]  /*2b970*/  BSSY B1, `(.L_x_45) ;  /* 0x0000037000017945 */ /* 0x000fe20003800000 */
[----:B0-----:R-:W-:-:S13]  /*2b980*/  ISETP.LT.OR P1, PT, R2, 0x1, !P1 ;  /* 0x000000010200780c */ /* 0x001fda0004f21670 */
[----:B------:R-:W-:Y:S05]  /*2b990*/  @P1 BRA `(.L_x_46) ;  /* 0x0000000000d01947 */ /* 0x000fea0003800000 */
[----:B------:R-:W-:Y:S02]  /*2b9a0*/  IMAD R4, R4, 0xa0, RZ ;  /* 0x000000a004047824 */ /* 0x000fe400078e02ff */
[----:B------:R-:W-:Y:S02]  /*2b9b0*/  IMAD R5, R5, 0x180, RZ ;  /* 0x0000018005057824 */ /* 0x000fe400078e02ff */
[----:B------:R-:W-:Y:S02]  /*2b9c0*/  IMAD.MOV.U32 R13, RZ, RZ, RZ ;  /* 0x000000ffff0d7224 */ /* 0x000fe400078e00ff */
[----:B------:R-:W-:Y:S02]  /*2b9d0*/  IMAD.MOV.U32 R2, RZ, RZ, R14 ;  /* 0x000000ffff027224 */ /* 0x000fe400078e000e */
[----:B------:R-:W-:Y:S02]  /*2b9e0*/  IMAD.MOV.U32 R3, RZ, RZ, R6 ;  /* 0x000000ffff037224 */ /* 0x000fe400078e0006 */
[----:B------:R-:W-:-:S07]  /*2b9f0*/  IMAD.MOV.U32 R8, RZ, RZ, R7 ;  /* 0x000000ffff087224 */ /* 0x000fce00078e0007 */
.L_x_50:
[----:B------:R-:W0:Y:S01]  /*2ba00*/  S2R R12, SR_CgaCtaId ;  /* 0x00000000000c7919 */ /* 0x000e220000008800 */
[----:B------:R-:W-:-:S04]  /*2ba10*/  MOV R11, 0x400 ;  /* 0x00000400000b7802 */ /* 0x000fc80000000f00 */
[----:B0-----:R-:W-:Y:S02]  /*2ba20*/  LEA R15, R12, R11, 0x18 ;  /* 0x0000000b0c0f7211 */ /* 0x001fe400078ec0ff */
[----:B------:R-:W-:Y:S01]  /*2ba30*/  SHF.L.U32 R11, R3, 0x1f, RZ ;  /* 0x0000001f030b7819 */ /* 0x000fe200000006ff */
[----:B------:R-:W0:Y:S02]  /*2ba40*/  @!P2 LDC R12, c[0x0][0x500] ;  /* 0x00014000ff0cab82 */ /* 0x000e240000000800 */
[----:B------:R-:W-:-:S04]  /*2ba50*/  IMAD R16, R8, 0x8, R15 ;  /* 0x0000000808107824 */ /* 0x000fc800078e020f */
[----:B------:R-:W1:Y:S02]  /*2ba60*/  SYNCS.PHASECHK.TRANS64.TRYWAIT P1, [R16+URZ+0x18], R11 ;  /* 0x0000180b100075a7 */ /* 0x000e64000802017f */
[----:B-1----:R-:W-:Y:S05]  /*2ba70*/  @!P1 BRA `(.L_x_47) ;  /* 0x0000000c00789947 */ /* 0x002fea0003800000 */
.L_x_66:
[----:B------:R-:W-:Y:S01]  /*2ba80*/  UPRMT UR5, UR21, 0x9910, URZ ;  /* 0x0000991015057896 */ /* 0x000fe2000800003f */
[----:B0-----:R0:W-:Y:S03]  /*2ba90*/  @!P2 SYNCS.ARRIVE.TRANS64 RZ, [R16+URZ], R12 ;  /* 0x0000000c10ffa9a7 */ /* 0x0011e6000800003f */
[----:B------:R-:W-:-:S06]  /*2baa0*/  UISETP.NE.AND UP0, UPT, UR5, 0x2, UPT ;  /* 0x000000020500788c */ /* 0x000fcc000bf05270 */
[----:B------:R-:W-:-:S13]  /*2bab0*/  PLOP3.LUT P1, PT, PT, PT, UP0, 0x80, 0x0 ;  /* 0x000000000000781c */ /* 0x000fda0003f2f008 */
[----:B0-----:R-:W-:Y:S05]  /*2bac0*/  @P1 BRA `(.L_x_48) ;  /* 0x0000000000041947 */ /* 0x001fea0003800000 */
[----:B------:R-:W-:Y:S01]  /*2bad0*/  BPT.TRAP 0x1 ;  /* 0x000000040000795c */ /* 0x000fe20000300000 */
.L_x_48:
[----:B------:R-:W-:Y:S05]  /*2bae0*/  @P0 BRA `(.L_x_49) ;  /* 0x0000000000040947 */ /* 0x000fea0003800000 */
[----:B------:R-:W-:Y:S01]  /*2baf0*/  BPT.TRAP 0x1 ;  /* 0x000000040000795c */ /* 0x000fe20000300000 */
.L_x_49:
[--C-:B-1----:R-:W-:Y:S01]  /*2bb00*/  IMAD R11, R8, 0xc000, R15.reuse ;  /* 0x0000c000080b7824 */ /* 0x102fe200078e020f */
[----:B------:R-:W-:Y:S01]  /*2bb10*/  R2UR UR9, R16 ;  /* 0x00000000100972ca */ /* 0x000fe200000e0000 */
[----:B------:R-:W-:Y:S01]  /*2bb20*/  IMAD R15, R8, 0x5000, R15 ;  /* 0x00005000080f7824 */ /* 0x000fe200078e020f */
[----:B------:R-:W-:Y:S01]  /*2bb30*/  UIADD3 UR14, UP0, UR24, 0xf0, URZ ;  /* 0x000000f0180e7890 */ /* 0x000fe2000ff1e03f */
[----:B------:R-:W-:Y:S01]  /*2bb40*/  VIADD R2, R2, 0xffffffff ;  /* 0xffffffff02027836 */ /* 0x000fe20000000000 */
[----:B------:R-:W-:Y:S01]  /*2bb50*/  R2UR UR5, R11 ;  /* 0x000000000b0572ca */ /* 0x000fe200000e0000 */
[----:B------:R-:W-:Y:S01]  /*2bb60*/  UIADD3 UR26, UP1, UR24, 0x1f0, URZ ;  /* 0x000001f0181a7890 */ /* 0x000fe2000ff3e03f */
[----:B------:R-:W-:Y:S01]  /*2bb70*/  R2UR UR6, R15 ;  /* 0x000000000f0672ca */ /* 0x000fe200000e0000 */
[----:B------:R-:W-:Y:S01]  /*2bb80*/  UIADD3.X UR15, URZ, UR25, URZ, UP0, !UPT ;  /* 0x000000193f0f7290 */ /* 0x000fe200087fe43f */
[----:B------:R-:W-:Y:S01]  /*2bb90*/  R2UR UR11, R5 ;  /* 0x00000000050b72ca */ /* 0x000fe200000e0000 */
[----:B------:R-:W-:Y:S01]  /*2bba0*/  VIADD R8, R8, 0x1 ;  /* 0x0000000108087836 */ /* 0x000fe20000000000 */
[C---:B------:R-:W-:Y:S01]  /*2bbb0*/  R2UR UR10, R13.reuse ;  /* 0x000000000d0a72ca */ /* 0x040fe200000e0000 */
[----:B------:R-:W-:Y:S01]  /*2bbc0*/  UIADD3.X UR27, URZ, UR25, URZ, UP1, !UPT ;  /* 0x000000193f1b7290 */ /* 0x000fe20008ffe43f */
[----:B------:R-:W-:Y:S01]  /*2bbd0*/  R2UR UR12, R10 ;  /* 0x000000000a0c72ca */ /* 0x000fe200000e0000 */
[----:B------:R-:W-:Y:S01]  /*2bbe0*/  UMOV UR16, 0x0 ;  /* 0x0000000000107882 */ /* 0x000fe20000000000 */
[----:B------:R-:W-:Y:S01]  /*2bbf0*/  R2UR UR20, R4 ;  /* 0x00000000041472ca */ /* 0x000fe200000e0000 */
[----:B------:R-:W-:Y:S01]  /*2bc00*/  UMOV UR17, 0x10000000 ;  /* 0x1000000000117882 */ /* 0x000fe20000000000 */
[----:B------:R-:W-:Y:S01]  /*2bc10*/  ISETP.GT.AND P3, PT, R2, 0x1, PT ;  /* 0x000000010200780c */ /* 0x000fe20003f64270 */
[----:B------:R-:W-:Y:S01]  /*2bc20*/  UIADD3 UR8, UR5, 0x100, URZ ;  /* 0x0000010005087890 */ /* 0x000fe2000fffe03f */
[----:B------:R-:W-:Y:S01]  /*2bc30*/  ISETP.NE.AND P1, PT, R8, 0x3, PT ;  /* 0x000000030800780c */ /* 0x000fe20003f25270 */
[----:B------:R-:W-:Y:S01]  /*2bc40*/  UIADD3 UR6, UR6, 0x24100, URZ ;  /* 0x0002410006067890 */ /* 0x000fe2000fffe03f */
[----:B------:R-:W-:-:S02]  /*2bc50*/  VIADD R13, R13, 0x80 ;  /* 0x000000800d0d7836 */ /* 0x000fc40000000000 */
[----:B------:R-:W-:Y:S02]  /*2bc60*/  SEL R12, RZ, 0x1, P1 ;  /* 0x00000001ff0c7807 */ /* 0x000fe40000800000 */
[----:B------:R-:W-:Y:S02]  /*2bc70*/  SEL R8, R8, RZ, P1 ;  /* 0x000000ff08087207 */ /* 0x000fe40000800000 */
[----:B------:R0:W-:Y:S01]  /*2bc80*/  UTMALDG.3D [UR8], [UR14], desc[UR16] ;  /* 0x000010080e0075b4 */ /* 0x0001e20008011000 */
[----:B------:R-:W-:Y:S01]  /*2bc90*/  LOP3.LUT R3, R3, R12, RZ, 0x3c, !PT ;  /* 0x0000000c03037212 */ /* 0x000fe200078e3cff */
[----:B0-----:R-:W-:Y:S01]  /*2bca0*/  UMOV UR8, UR6 ;  /* 0x0000000600087c82 */ /* 0x001fe20008000000 */
[----:B------:R-:W-:Y:S02]  /*2bcb0*/  UMOV UR11, UR20 ;  /* 0x00000014000b7c82 */ /* 0x000fe40008000000 */
[----:B------:R0:W-:Y:S02]  /*2bcc0*/  UTMALDG.3D [UR8], [UR26], desc[UR16] ;  /* 0x000010081a0075b4 */ /* 0x0001e40008011000 */
[----:B0-----:R-:W-:Y:S05]  /*2bcd0*/  @P3 BRA `(.L_x_50) ;  /* 0xfffffffc00483947 */ /* 0x001fea000383ffff */
.L_x_46:
[----:B------:R-:W-:Y:S05]  /*2bce0*/  BSYNC B1 ;  /* 0x0000000000017941 */ /* 0x000fea0003800000 */
.L_x_45:
[----:B------:R-:W2:Y:S01]  /*2bcf0*/  LDL.LU R16, [R1+0x400] ;  /* 0x0004000001107983 */ /* 0x000ea20000300800 */
[----:B------:R-:W-:Y:S01]  /*2bd00*/  LOP3.LUT P1, RZ, R9, 0xff, RZ, 0xc0, !PT ;  /* 0x000000ff09ff7812 */ /* 0x000fe2000782c0ff */
[C---:B------:R-:W-:Y:S01]  /*2bd10*/  IMAD.IADD R4, R0.reuse, 0x1, R7 ;  /* 0x0000000100047824 */ /* 0x040fe200078e0207 */
[----:B------:R-:W-:Y:S01]  /*2bd20*/  ULDC.64 UR8, c[0x0][0x650] ;  /* 0x0001940000087ab9 */ /* 0x000fe20000000a00 */
[----:B------:R-:W3:Y:S01]  /*2bd30*/  LDL.LU R15, [R1+0x404] ;  /* 0x00040400010f7983 */ /* 0x000ee20000300800 */
[----:B------:R-:W-:Y:S01]  /*2bd40*/  ISETP.GE.U32.AND P3, PT, R0, 0x3, PT ;  /* 0x000000030000780c */ /* 0x000fe20003f66070 */
[----:B------:R-:W-:Y:S01]  /*2bd50*/  BSSY B1, `(.L_x_51) ;  /* 0x000006f000017945 */ /* 0x000fe20003800000 */
[----:B------:R-:W-:Y:S01]  /*2bd60*/  IMAD.MOV.U32 R10, RZ, RZ, -0x1 ;  /* 0xffffffffff0a7424 */ /* 0x000fe200078e00ff */
[----:B------:R-:W-:-:S06]  /*2bd70*/  PRMT R9, RZ, 0x7610, R9 ;  /* 0x00007610ff097816 */ /* 0x000fcc0000000009 */
[----:B------:R-:W0:Y:S01]  /*2bd80*/  @P1 S2R R3, SR_CgaCtaId ;  /* 0x0000000000031919 */ /* 0x000e220000008800 */
[----:B------:R-:W-:-:S04]  /*2bd90*/  @P1 MOV R2, 0x400 ;  /* 0x0000040000021802 */ /* 0x000fc80000000f00 */
[----:B0-----:R-:W-:-:S04]  /*2bda0*/  @P1 LEA R2, R3, R2, 0x18 ;  /* 0x0000000203021211 */ /* 0x001fc800078ec0ff */
[----:B------:R0:W-:Y:S01]  /*2bdb0*/  @P1 SYNCS.ARRIVE.TRANS64.A1T0 RZ, [R2+URZ+0x48], RZ ;  /* 0x000048ff02ff19a7 */ /* 0x0001e2000810003f */
[----:B------:R-:W-:-:S04]  /*2bdc0*/  ISETP.GT.U32.AND P1, PT, R4, 0x2, PT ;  /* 0x000000020400780c */ /* 0x000fc80003f24070 */
[----:B------:R-:W-:Y:S01]  /*2bdd0*/  ISETP.LT.U32.AND P1, PT, R0, 0x3, P1 ;  /* 0x000000030000780c */ /* 0x000fe20000f21070 */
[----:B0-----:R-:W-:-:S05]  /*2bde0*/  IMAD.WIDE.U32 R2, R4, -0x55555555, RZ ;  /* 0xaaaaaaab04027825 */ /* 0x001fca00078e00ff */
[----:B------:R-:W-:Y:S02]  /*2bdf0*/  SHF.R.U32.HI R5, RZ, 0x1, R3 ;  /* 0x00000001ff057819 */ /* 0x000fe40000011603 */
[----:B------:R-:W-:Y:S02]  /*2be00*/  SEL R3, RZ, 0x1, !P1 ;  /* 0x00000001ff037807 */ /* 0x000fe40004800000 */
[----:B------:R-:W-:Y:S01]  /*2be10*/  PRMT R2, RZ, 0x7610, R2 ;  /* 0x00007610ff027816 */ /* 0x000fe20000000002 */
[----:B------:R-:W-:Y:S01]  /*2be20*/  IMAD R7, R5, -0x3, R4 ;  /* 0xfffffffd05077824 */ /* 0x000fe200078e0204 */
[----:B------:R-:W-:Y:S01]  /*2be30*/  LOP3.LUT R6, R6, R3, RZ, 0x3c, !PT ;  /* 0x0000000306067212 */ /* 0x000fe200078e3cff */
[----:B------:R-:W-:-:S03]  /*2be40*/  IMAD.MOV.U32 R4, RZ, RZ, -0x1 ;  /* 0xffffffffff047424 */ /* 0x000fc600078e00ff */
[----:B------:R-:W-:Y:S01]  /*2be50*/  @P3 LOP3.LUT R6, R6, 0x1, R5, 0x78, !PT ;  /* 0x0000000106063812 */ /* 0x000fe200078e7805 */
[----:B------:R-:W-:Y:S01]  /*2be60*/  IMAD.MOV.U32 R5, RZ, RZ, -0x1 ;  /* 0xffffffffff057424 */ /* 0x000fe200078e00ff */
[----:B---3--:R-:W-:-:S04]  /*2be70*/  IADD3 R15, P1, R15, UR22, RZ ;  /* 0x000000160f0f7c10 */ /* 0x008fc8000ff3e0ff */
[----:B--2---:R-:W-:Y:S01]  /*2be80*/  IADD3.X R16, R16, UR13, RZ, P1, !PT ;  /* 0x0000000d10107c10 */ /* 0x004fe20008ffe4ff */
[----:B------:R0:W-:Y:S01]  /*2be90*/  STL [R1+0x404], R15 ;  /* 0x0004040f01007387 */ /* 0x0001e20000100800 */
[----:B------:R-:W-:-:S03]  /*2bea0*/  ISETP.GE.U32.AND P1, PT, R15, UR8, PT ;  /* 0x000000080f007c0c */ /* 0x000fc6000bf26070 */
[----:B------:R0:W-:Y:S01]  /*2beb0*/  STL [R1+0x400], R16 ;  /* 0x0004001001007387 */ /* 0x0001e20000100800 */
[----:B------:R-:W-:-:S13]  /*2bec0*/  ISETP.GE.U32.AND.EX P1, PT, R16, UR9, PT, P1 ;  /* 0x0000000910007c0c */ /* 0x000fda000bf26110 */
[----:B0-----:R-:W-:Y:S05]  /*2bed0*/  @P1 BRA `(.L_x_52) ;  /* 0x0000000400581947 */ /* 0x001fea0003800000 */
[----:B------:R-:W0:Y:S01]  /*2bee0*/  S2R R8, SR_CTAID.X ;  /* 0x0000000000087919 */ /* 0x000e220000002500 */
[----:B------:R-:W1:Y:S01]  /*2bef0*/  LDC R11, c[0x0][0x65c] ;  /* 0x00019700ff0b7b82 */ /* 0x000e620000000800 */
[----:B------:R-:W-:Y:S01]  /*2bf00*/  ULDC UR5, c[0x0][0x150] ;  /* 0x0000540000057ab9 */ /* 0x000fe20000000800 */
[----:B------:R-:W-:Y:S01]  /*2bf10*/  ULDC.64 UR8, c[0x0][0x628] ;  /* 0x00018a0000087ab9 */ /* 0x000fe20000000a00 */
[----:B------:R-:W2:Y:S01]  /*2bf20*/  S2R R5, SR_CTAID.Y ;  /* 0x0000000000057919 */ /* 0x000ea20000002600 */
[----:B------:R-:W-:Y:S01]  /*2bf30*/  ISETP.NE.U32.AND P1, PT, RZ, UR8, PT ;  /* 0x00000008ff007c0c */ /* 0x000fe2000bf25070 */
[----:B------:R-:W-:-:S03]  /*2bf40*/  ULDC UR6, c[0x0][0x630] ;  /* 0x00018c0000067ab9 */ /* 0x000fc60000000800 */
[----:B------:R-:W3:Y:S01]  /*2bf50*/  LDC R3, c[0x0][0x144] ;  /* 0x00005100ff037b82 */ /* 0x000ee20000000800 */
[----:B------:R-:W-:-:S07]  /*2bf60*/  ISETP.NE.AND.EX P1, PT, RZ, UR9, PT, P1 ;  /* 0x00000009ff007c0c */ /* 0x000fce000bf25310 */
[----:B------:R-:W4:Y:S01]  /*2bf70*/  LDC R12, c[0x0][0x148] ;  /* 0x00005200ff0c7b82 */ /* 0x000f220000000800 */
[----:B-1----:R-:W-:Y:S02]  /*2bf80*/  ISETP.NE.AND P4, PT, R11, 0x1, PT ;  /* 0x000000010b00780c */ /* 0x002fe40003f85270 */
[----:B0-----:R-:W-:Y:S02]  /*2bf90*/  I2FP.F32.U32 R2, R8 ;  /* 0x0000000800027245 */ /* 0x001fe40000201000 */
[----:B--2---:R-:W-:-:S03]  /*2bfa0*/  I2FP.F32.U32 R4, R5 ;  /* 0x0000000500047245 */ /* 0x004fc60000201000 */
[----:B------:R-:W-:Y:S01]  /*2bfb0*/  FMUL R2, R2, UR5 ;  /* 0x0000000502027c20 */ /* 0x000fe20008400000 */
[----:B------:R-:W-:Y:S02]  /*2bfc0*/  ULDC UR5, c[0x0][0x154] ;  /* 0x0000550000057ab9 */ /* 0x000fe40000000800 */
[----:B------:R-:W-:-:S03]  /*2bfd0*/  FMUL R10, R4, UR5 ;  /* 0x00000005040a7c20 */ /* 0x000fc60008400000 */
[----:B------:R-:W0:Y:S08]  /*2bfe0*/  F2I.U32.TRUNC.NTZ R2, R2 ;  /* 0x0000000200027305 */ /* 0x000e30000020f000 */
[----:B------:R-:W1:Y:S01]  /*2bff0*/  F2I.U32.TRUNC.NTZ R10, R10 ;  /* 0x0000000a000a7305 */ /* 0x000e62000020f000 */
[----:B0-----:R-:W-:Y:S02]  /*2c000*/  IMAD.MOV R4, RZ, RZ, -R2 ;  /* 0x000000ffff047224 */ /* 0x001fe400078e0a02 */
[----:B------:R-:W-:-:S02]  /*2c010*/  IMAD.MOV.U32 R2, RZ, RZ, R15 ;  /* 0x000000ffff027224 */ /* 0x000fc400078e000f */
[----:B---3--:R-:W-:Y:S02]  /*2c020*/  IMAD R8, R3, R4, R8 ;  /* 0x0000000403087224 */ /* 0x008fe400078e0208 */
[----:B-1----:R-:W-:-:S04]  /*2c030*/  IMAD.MOV R3, RZ, RZ, -R10 ;  /* 0x000000ffff037224 */ /* 0x002fc800078e0a0a */
[----:B----4-:R-:W-:Y:S02]  /*2c040*/  @P4 IMAD R8, R12, R3, R5 ;  /* 0x000000030c084224 */ /* 0x010fe400078e0205 */
[----:B------:R-:W-:Y:S01]  /*2c050*/  IMAD.MOV.U32 R3, RZ, RZ, R16 ;  /* 0x000000ffff037224 */ /* 0x000fe200078e0010 */
[----:B------:R-:W-:Y:S06]  /*2c060*/  @!P1 BRA `(.L_x_53) ;  /* 0x0000000000289947 */ /* 0x000fec0003800000 */
[----:B------:R-:W-:Y:S02]  /*2c070*/  ULDC UR5, c[0x0][0x634] ;  /* 0x00018d0000057ab9 */ /* 0x000fe40000000800 */
[----:B------:R-:W-:-:S05]  /*2c080*/  IADD3 R3, P1, R15, UR5, RZ ;  /* 0x000000050f037c10 */ /* 0x000fca000ff3e0ff */
[----:B------:R-:W-:-:S04]  /*2c090*/  IMAD.X R11, RZ, RZ, R16, P1 ;  /* 0x000000ffff0b7224 */ /* 0x000fc800008e0610 */
[----:B------:R-:W-:-:S04]  /*2c0a0*/  IMAD.WIDE.U32 R4, R11, UR8, RZ ;  /* 0x000000080b047c25 */ /* 0x000fc8000f8e00ff */
[----:B------:R-:W-:-:S04]  /*2c0b0*/  IMAD.WIDE.U32 R4, P1, R3, UR9, R4 ;  /* 0x0000000903047c25 */ /* 0x000fc8000f820004 */
[----:B------:R-:W-:-:S04]  /*2c0c0*/  IMAD.WIDE.U32 R2, R3, UR8, RZ ;  /* 0x0000000803027c25 */ /* 0x000fc8000f8e00ff */
[----:B------:R-:W-:Y:S01]  /*2c0d0*/  IMAD.MOV.U32 R2, RZ, RZ, R5 ;  /* 0x000000ffff027224 */ /* 0x000fe200078e0005 */
[----:B------:R-:W-:Y:S01]  /*2c0e0*/  IADD3 RZ, P3, R3, R4, RZ ;  /* 0x0000000403ff7210 */ /* 0x000fe20007f7e0ff */
[----:B------:R-:W-:-:S04]  /*2c0f0*/  IMAD.X R3, RZ, RZ, RZ, P1 ;  /* 0x000000ffff037224 */ /* 0x000fc800008e06ff */
[----:B------:R-:W-:-:S08]  /*2c100*/  IMAD.WIDE.U32.X R2, R11, UR9, R2, P3 ;  /* 0x000000090b027c25 */ /* 0x000fd000098e0402 */
.L_x_53:
[--C-:B------:R-:W-:Y:S01]  /*2c110*/  SHF.R.U64 R10, R2, UR6, R3.reuse ;  /* 0x00000006020a7c19 */ /* 0x100fe20008001203 */
[----:B------:R-:W-:Y:S01]  /*2c120*/  ULDC.64 UR8, c[0x0][0x620] ;  /* 0x0001880000087ab9 */ /* 0x000fe20000000a00 */
[----:B------:R-:W-:Y:S01]  /*2c130*/  SHF.R.U32.HI R2, RZ, UR6, R3 ;  /* 0x00000006ff027c19 */ /* 0x000fe20008011603 */
[----:B------:R-:W-:Y:S01]  /*2c140*/  IMAD.MOV.U32 R3, RZ, RZ, R16 ;  /* 0x000000ffff037224 */ /* 0x000fe200078e0010 */
[----:B------:R-:W-:Y:S01]  /*2c150*/  IADD3 R11, P1, RZ, -R10, RZ ;  /* 0x8000000aff0b7210 */ /* 0x000fe20007f3e0ff */
[----:B------:R-:W-:-:S04]  /*2c160*/  ULDC UR5, c[0x0][0x618] ;  /* 0x0001860000057ab9 */ /* 0x000fc80000000800 */
[----:B------:R-:W-:-:S04]  /*2c170*/  IMAD.X R2, RZ, RZ, ~R2, P1 ;  /* 0x000000ffff027224 */ /* 0x000fc800008e0e02 */
[----:B------:R-:W-:-:S04]  /*2c180*/  IMAD R2, R2, UR8, RZ ;  /* 0x0000000802027c24 */ /* 0x000fc8000f8e02ff */
[----:B------:R-:W-:Y:S02]  /*2c190*/  IMAD R5, R11, UR9, R2 ;  /* 0x000000090b057c24 */ /* 0x000fe4000f8e0202 */
[----:B------:R-:W-:-:S04]  /*2c1a0*/  IMAD.MOV.U32 R2, RZ, RZ, R15 ;  /* 0x000000ffff027224 */ /* 0x000fc800078e000f */
[----:B------:R-:W-:Y:S01]  /*2c1b0*/  IMAD.WIDE.U32 R2, R11, UR8, R2 ;  /* 0x000000080b027c25 */ /* 0x000fe2000f8e0002 */
[----:B------:R-:W-:Y:S02]  /*2c1c0*/  ULDC.64 UR8, c[0x0][0x640] ;  /* 0x0001900000087ab9 */ /* 0x000fe40000000a00 */
[----:B------:R-:W-:Y:S01]  /*2c1d0*/  ISETP.NE.U32.AND P1, PT, RZ, UR8, PT ;  /* 0x00000008ff007c0c */ /* 0x000fe2000bf25070 */
[----:B------:R-:W-:-:S03]  /*2c1e0*/  IMAD.IADD R3, R3, 0x1, R5 ;  /* 0x0000000103037824 */ /* 0x000fc600078e0205 */
[----:B------:R-:W-:Y:S02]  /*2c1f0*/  ISETP.NE.AND.EX P1, PT, RZ, UR9, PT, P1 ;  /* 0x00000009ff007c0c */ /* 0x000fe4000bf25310 */
[--C-:B------:R-:W-:Y:S02]  /*2c200*/  SHF.R.U64 R11, R2, UR5, R3.reuse ;  /* 0x00000005020b7c19 */ /* 0x100fe40008001203 */
[----:B------:R-:W-:Y:S01]  /*2c210*/  SHF.R.U32.HI R2, RZ, UR5, R3 ;  /* 0x00000005ff027c19 */ /* 0x000fe20008011603 */
[----:B------:R-:W-:-:S03]  /*2c220*/  ULDC UR5, c[0x0][0x608] ;  /* 0x0001820000057ab9 */ /* 0x000fc60000000800 */
[--C-:B------:R-:W-:Y:S02]  /*2c230*/  SHF.R.U64 R12, R11, UR5, R2.reuse ;  /* 0x000000050b0c7c19 */ /* 0x100fe40008001202 */
[----:B------:R-:W-:Y:S01]  /*2c240*/  SHF.R.U32.HI R3, RZ, UR5, R2 ;  /* 0x00000005ff037c19 */ /* 0x000fe20008011602 */
[----:B------:R-:W-:-:S03]  /*2c250*/  ULDC UR5, c[0x0][0x658] ;  /* 0x0001960000057ab9 */ /* 0x000fc60000000800 */
[--C-:B------:R-:W-:Y:S02]  /*2c260*/  SHF.R.U64 R13, R12, UR5, R3.reuse ;  /* 0x000000050c0d7c19 */ /* 0x100fe40008001203 */
[----:B------:R-:W-:-:S03]  /*2c270*/  SHF.R.U32.HI R15, RZ, UR5, R3 ;  /* 0x00000005ff0f7c19 */ /* 0x000fc60008011603 */
[----:B------:R-:W-:Y:S02]  /*2c280*/  IMAD.MOV.U32 R2, RZ, RZ, R13 ;  /* 0x000000ffff027224 */ /* 0x000fe400078e000d */
        /* <DEDUP_REMOVED lines=12> */
.L_x_54:
[----:B------:R-:W-:Y:S01]  /*2c350*/  ULDC UR5, c[0x0][0x648] ;  /* 0x0001920000057ab9 */ /* 0x000fe20000000800 */
[----:B------:R-:W-:Y:S02]  /*2c360*/  LOP3.LUT R12, R12, UR18, RZ, 0xc0, !PT ;  /* 0x000000120c0c7c12 */ /* 0x000fe4000f8ec0ff */
[----:B------:R-:W-:Y:S01]  /*2c370*/  SHF.R.U64 R3, R2, UR5, R3 ;  /* 0x0000000502037c19 */ /* 0x000fe20008001203 */
[----:B------:R-:W-:-:S04]  /*2c380*/  ULDC UR5, c[0x0][0x638] ;  /* 0x00018e0000057ab9 */ /* 0x000fc80000000800 */
[----:B------:R-:W-:Y:S02]  /*2c390*/  IMAD.MOV R2, RZ, RZ, -R3 ;  /* 0x000000ffff027224 */ /* 0x000fe400078e0a03 */
[----:B------:R-:W-:Y:S02]  /*2c3a0*/  IMAD R5, R3, UR19, R12 ;  /* 0x0000001303057c24 */ /* 0x000fe4000f8e020c */
[----:B------:R-:W-:Y:S01]  /*2c3b0*/  IMAD R13, R2, UR5, R13 ;  /* 0x00000005020d7c24 */ /* 0x000fe2000f8e020d */
[----:B------:R-:W-:Y:S01]  /*2c3c0*/  ULDC UR5, c[0x0][0x610] ;  /* 0x0001840000057ab9 */ /* 0x000fe20000000800 */
[----:B------:R-:W-:Y:S01]  /*2c3d0*/  LOP3.LUT R2, R11, UR4, RZ, 0xc0, !PT ;  /* 0x000000040b027c12 */ /* 0x000fe2000f8ec0ff */
[----:B------:R-:W-:Y:S01]  /*2c3e0*/  IMAD R8, R5, UR5, R8 ;  /* 0x0000000505087c24 */ /* 0x000fe2000f8e0208 */
[----:B------:R-:W-:-:S03]  /*2c3f0*/  ULDC UR5, c[0x0][0x600] ;  /* 0x0001800000057ab9 */ /* 0x000fc60000000800 */
[----:B------:R-:W-:Y:S02]  /*2c400*/  IMAD R13, R13, UR5, R2 ;  /* 0x000000050d0d7c24 */ /* 0x000fe4000f8e0202 */
[----:B------:R-:W-:-:S03]  /*2c410*/  IMAD.MOV.U32 R2, RZ, RZ, 0x1 ;  /* 0x00000001ff027424 */ /* 0x000fc600078e00ff */
[----:B------:R-:W-:Y:S02]  /*2c420*/  SEL R4, R13, R8, !P4 ;  /* 0x000000080d047207 */ /* 0x000fe40006000000 */
[----:B------:R-:W-:-:S07]  /*2c430*/  SEL R5, R8, R13, !P4 ;  /* 0x0000000d08057207 */ /* 0x000fce0006000000 */
.L_x_52:
[----:B------:R-:W-:Y:S05]  /*2c440*/  BSYNC B1 ;  /* 0x0000000000017941 */ /* 0x000fea0003800000 */
.L_x_51:
[----:B------:R-:W-:-:S13]  /*2c450*/  LOP3.LUT P1, RZ, R2, 0xff, RZ, 0xc0, !PT ;  /* 0x000000ff02ff7812 */ /* 0x000fda000782c0ff */
[----:B------:R-:W-:Y:S05]  /*2c460*/  @P1 BRA `(.L_x_55) ;  /* 0xfffffff400301947 */ /* 0x000fea000383ffff */
[----:B------:R-:W-:Y:S05]  /*2c470*/  BSYNC B0 ;  /* 0x0000000000007941 */ /* 0x000fea0003800000 */
.L_x_43:
[----:B------:R-:W-:-:S03]  /*2c480*/  UMOV UR5, 0xffffffff ;  /* 0xffffffff00057882 */ /* 0x000fc60000000000 */
[----:B------:R-:W-:Y:S05]  /*2c490*/  BRA.DIV UR5, `(.L_x_56) ;  /* 0x0000000605047947 */ /* 0x000fea000b800000 */
[----:B------:R-:W-:-:S13]  /*2c4a0*/  ELECT P0, URZ, PT ;  /* 0x00000000003f782f */ /* 0x000fda0003800000 */
.L_x_69:
[----:B------:R-:W-:Y:S04]  /*2c4b0*/  BSSY B0, `(.L_x_57) ;  /* 0x0000023000007945 */ /* 0x000fe80003800000 */
[----:B------:R-:W-:Y:S05]  /*2c4c0*/  @!P0 BRA `(.L_x_58) ;  /* 0x0000000000848947 */ /* 0x000fea0003800000 */
[----:B------:R-:W-:-:S04]  /*2c4d0*/  ULOP3.LUT UR5, UR7, 0x2, URZ, 0xfc, !UPT ;  /* 0x0000000207057892 */ /* 0x000fc8000f8efc3f */
[----:B------:R-:W-:-:S06]  /*2c4e0*/  UISETP.NE.AND UP0, UPT, UR5, 0x3, UPT ;  /* 0x000000030500788c */ /* 0x000fcc000bf05270 */
[----:B------:R-:W-:-:S13]  /*2c4f0*/  PLOP3.LUT P0, PT, PT, PT, UP0, 0x80, 0x0 ;  /* 0x000000000000781c */ /* 0x000fda0003f0f008 */
[----:B------:R-:W-:Y:S05]  /*2c500*/  @!P0 BRA `(.L_x_59) ;  /* 0x0000000000048947 */ /* 0x000fea0003800000 */
[----:B------:R-:W-:Y:S01]  /*2c510*/  BPT.TRAP 0x1 ;  /* 0x000000040000795c */ /* 0x000fe20000300000 */
.L_x_59:
[----:B------:R-:W0:Y:S01]  /*2c520*/  S2R R3, SR_CgaCtaId ;  /* 0x0000000000037919 */ /* 0x000e220000008800 */
[----:B------:R-:W-:Y:S02]  /*2c530*/  MOV R0, 0x400 ;  /* 0x0000040000007802 */ /* 0x000fe40000000f00 */
[----:B------:R-:W-:Y:S02]  /*2c540*/  SHF.L.U32 R2, R6, 0x1f, RZ ;  /* 0x0000001f06027819 */ /* 0x000fe400000006ff */
[----:B0-----:R-:W-:-:S05]  /*2c550*/  LEA R0, R3, R0, 0x18 ;  /* 0x0000000003007211 */ /* 0x001fca00078ec0ff */
[----:B------:R-:W-:-:S04]  /*2c560*/  VIADD R0, R0, 0x18 ;  /* 0x0000001800007836 */ /* 0x000fc80000000000 */
[----:B------:R-:W-:-:S04]  /*2c570*/  IMAD R3, R7, 0x8, R0 ;  /* 0x0000000807037824 */ /* 0x000fc800078e0200 */
[----:B------:R-:W0:Y:S02]  /*2c580*/  SYNCS.PHASECHK.TRANS64.TRYWAIT P0, [R3+URZ], R2 ;  /* 0x00000002030075a7 */ /* 0x000e24000800017f */
[----:B0-----:R-:W-:Y:S05]  /*2c590*/  @!P0 BRA `(.L_x_60) ;  /* 0x0000000000e88947 */ /* 0x001fea0003800000 */
.L_x_70:
[----:B------:R-:W-:-:S05]  /*2c5a0*/  VIADD R7, R7, 0x1 ;  /* 0x0000000107077836 */ /* 0x000fca0000000000 */
[----:B------:R-:W-:-:S04]  /*2c5b0*/  ISETP.NE.AND P0, PT, R7, 0x3, PT ;  /* 0x000000030700780c */ /* 0x000fc80003f05270 */
[----:B0-----:R-:W-:Y:S02]  /*2c5c0*/  SEL R3, RZ, 0x1, P0 ;  /* 0x00000001ff037807 */ /* 0x001fe40000000000 */
[----:B------:R-:W-:Y:S02]  /*2c5d0*/  SEL R7, R7, RZ, P0 ;  /* 0x000000ff07077207 */ /* 0x000fe40000000000 */
[----:B------:R-:W-:-:S03]  /*2c5e0*/  LOP3.LUT R5, R6, R3, RZ, 0x3c, !PT ;  /* 0x0000000306057212 */ /* 0x000fc600078e3cff */
[----:B------:R-:W-:Y:S01]  /*2c5f0*/  IMAD R3, R7, 0x8, R0 ;  /* 0x0000000807037824 */ /* 0x000fe200078e0200 */
[----:B------:R-:W-:-:S04]  /*2c600*/  SHF.L.U32 R2, R5, 0x1f, RZ ;  /* 0x0000001f05027819 */ /* 0x000fc800000006ff */
[----:B------:R-:W0:Y:S02]  /*2c610*/  SYNCS.PHASECHK.TRANS64.TRYWAIT P0, [R3+URZ], R2 ;  /* 0x00000002030075a7 */ /* 0x000e24000800017f */
[----:B0-----:R-:W-:Y:S05]  /*2c620*/  @!P0 BRA `(.L_x_61) ;  /* 0x0000000000d88947 */ /* 0x001fea0003800000 */
.L_x_71:
[----:B0-----:R-:W-:-:S05]  /*2c630*/  VIADD R2, R7, 0x1 ;  /* 0x0000000107027836 */ /* 0x001fca0000000000 */
[----:B------:R-:W-:-:S04]  /*2c640*/  ISETP.NE.AND P0, PT, R2, 0x3, PT ;  /* 0x000000030200780c */ /* 0x000fc80003f05270 */
[----:B------:R-:W-:Y:S02]  /*2c650*/  SEL R4, RZ, 0x1, P0 ;  /* 0x00000001ff047807 */ /* 0x000fe40000000000 */
[----:B------:R-:W-:Y:S02]  /*2c660*/  SEL R3, R2, RZ, P0 ;  /* 0x000000ff02037207 */ /* 0x000fe40000000000 */
[----:B------:R-:W-:-:S03]  /*2c670*/  LOP3.LUT R4, R5, R4, RZ, 0x3c, !PT ;  /* 0x0000000405047212 */ /* 0x000fc600078e3cff */
[----:B------:R-:W-:Y:S01]  /*2c680*/  IMAD R3, R3, 0x8, R0 ;  /* 0x0000000803037824 */ /* 0x000fe200078e0200 */
[----:B------:R-:W-:-:S07]  /*2c690*/  SHF.L.U32 R0, R4, 0x1f, RZ ;  /* 0x0000001f04007819 */ /* 0x000fce00000006ff */
.L_x_62:
[----:B0-----:R0:W1:Y:S02]  /*2c6a0*/  SYNCS.PHASECHK.TRANS64.TRYWAIT P0, [R3+URZ], R0 ;  /* 0x00000000030075a7 */ /* 0x001064000800017f */
[----:B-1----:R-:W-:Y:S05]  /*2c6b0*/  @!P0 NANOSLEEP.SYNCS 0x989680 ;  /* 0x009896800000895d */ /* 0x002fea0003900000 */
[----:B------:R-:W1:Y:S02]  /*2c6c0*/  @!P0 SYNCS.PHASECHK.TRANS64 P0, [R3+URZ], R0 ;  /* 0x00000000030085a7 */ /* 0x000e64000800007f */
[----:B-1----:R-:W-:Y:S05]  /*2c6d0*/  @!P0 BRA `(.L_x_62) ;  /* 0xfffffffc00f08947 */ /* 0x002fea000383ffff */
.L_x_58:
[----:B------:R-:W-:Y:S05]  /*2c6e0*/  BSYNC B0 ;  /* 0x0000000000007941 */ /* 0x000fea0003800000 */
.L_x_57:
[----:B------:R-:W-:Y:S05]  /*2c6f0*/  EXIT ;  /* 0x000000000000794d */ /* 0x000fea0003800000 */
.L_x_17:
[----:B--2---:R-:W-:-:S04]  /*2c700*/  IMAD.U32 R12, RZ, RZ, UR12 ;  /* 0x0000000cff0c7e24 */ /* 0x004fc8000f8e00ff */
[----:B------:R2:W0:Y:S03]  /*2c710*/  SYNCS.PHASECHK.TRANS64.TRYWAIT P0, [R12+URZ], R11 ;  /* 0x0000000b0c0075a7 */ /* 0x000426000800017f */
[----:B0-----:R-:W-:Y:S05]  /*2c720*/  @!P0 NANOSLEEP.SYNCS 0x989680 ;  /* 0x009896800000895d */ /* 0x001fea0003900000 */
[----:B------:R-:W0:Y:S02]  /*2c730*/  @!P0 SYNCS.PHASECHK.TRANS64 P0, [R12+URZ], R11 ;  /* 0x0000000b0c0085a7 */ /* 0x000e24000800007f */
[----:B0-----:R-:W-:Y:S05]  /*2c740*/  @!P0 BRA `(.L_x_17) ;  /* 0xfffffffc00ec8947 */ /* 0x001fea000383ffff */
[----:B------:R-:W-:Y:S05]  /*2c750*/  BRA `(.L_x_16) ;  /* 0xfffffd6000a07947 */ /* 0x000fea000383ffff */
.L_x_23:
[----:B-----5:R1:W-:Y:S02]  /*2c760*/  STL [R1+0x40c], R0 ;  /* 0x00040c0001007387 */ /* 0x0203e40000100800 */
[----:B-1----:R-:W-:-:S04]  /*2c770*/  IMAD.U32 R0, RZ, RZ, UR14 ;  /* 0x0000000eff007e24 */ /* 0x002fc8000f8e00ff */
[----:B------:R1:W2:Y:S03]  /*2c780*/  SYNCS.PHASECHK.TRANS64.TRYWAIT P0, [R0+URZ], R11 ;  /* 0x0000000b000075a7 */ /* 0x0002a6000800017f */
[----:B--2---:R-:W-:Y:S05]  /*2c790*/  @!P0 NANOSLEEP.SYNCS 0x989680 ;  /* 0x009896800000895d */ /* 0x004fea0003900000 */
[----:B------:R1:W2:Y:S02]  /*2c7a0*/  @!P0 SYNCS.PHASECHK.TRANS64 P0, [R0+URZ], R11 ;  /* 0x0000000b000085a7 */ /* 0x0002a4000800007f */
[----:B-1----:R1:W5:Y:S02]  /*2c7b0*/  LDL.LU R0, [R1+0x40c] ;  /* 0x00040c0001007983 */ /* 0x0023640000300800 */
[----:B-12---:R-:W-:Y:S05]  /*2c7c0*/  @!P0 BRA `(.L_x_23) ;  /* 0xfffffffc00e48947 */ /* 0x006fea000383ffff */
[----:B------:R-:W-:Y:S05]  /*2c7d0*/  BRA `(.L_x_22) ;  /* 0xfffffdb4001c7947 */ /* 0x000fea000383ffff */
.L_x_44:
[----:B------:R-:W-:Y:S01]  /*2c7e0*/  BSSY B1, `(.L_x_63) ;  /* 0x0000006000017945 */ /* 0x000fe20003800000 */
[----:B------:R-:W-:-:S07]  /*2c7f0*/  IMAD.MOV.U32 R2, RZ, RZ, -0x1 ;  /* 0xffffffffff027424 */ /* 0x000fce00078e00ff */
[----:B------:R-:W-:Y:S05]  /*2c800*/  WARPSYNC.COLLECTIVE R2, `(.L_x_64) ;  /* 0x00000000020c7348 */ /* 0x000fea0003c00000 */
[----:B------:R-:W-:Y:S02]  /*2c810*/  ELECT P1, UR62, PT ;  /* 0x00000000003e782f */ /* 0x000fe40003820000 */
[----:B------:R-:W-:Y:S01]  /*2c820*/  MOV R2, UR62 ;  /* 0x0000003e00027c02 */ /* 0x000fe20008000f00 */
[----:B------:R-:W-:Y:S10]  /*2c830*/  ENDCOLLECTIVE ;  /* 0x000000000000791b */ /* 0x000ff40003800000 */
.L_x_64:
[----:B------:R-:W-:Y:S05]  /*2c840*/  BSYNC B1 ;  /* 0x0000000000017941 */ /* 0x000fea0003800000 */
.L_x_63:
[----:B------:R-:W-:Y:S05]  /*2c850*/  BRA `(.L_x_65) ;  /* 0xfffffff000407947 */ /* 0x000fea000383ffff */
.L_x_47:
[----:B-1----:R1:W2:Y:S02]  /*2c860*/  SYNCS.PHASECHK.TRANS64.TRYWAIT P1, [R16+URZ+0x18], R11 ;  /* 0x0000180b100075a7 */ /* 0x0022a4000802017f */
[----:B--2---:R-:W-:Y:S05]  /*2c870*/  @!P1 NANOSLEEP.SYNCS 0x989680 ;  /* 0x009896800000995d */ /* 0x004fea0003900000 */
[----:B------:R-:W2:Y:S02]  /*2c880*/  @!P1 SYNCS.PHASECHK.TRANS64 P1, [R16+URZ+0x18], R11 ;  /* 0x0000180b100095a7 */ /* 0x000ea4000802007f */
[----:B--2---:R-:W-:Y:S05]  /*2c890*/  @!P1 BRA `(.L_x_47) ;  /* 0xfffffffc00f09947 */ /* 0x004fea000383ffff */
[----:B------:R-:W-:Y:S05]  /*2c8a0*/  BRA `(.L_x_66) ;  /* 0xfffffff000747947 */ /* 0x000fea000383ffff */
.L_x_56:
[----:B------:R-:W-:Y:S01]  /*2c8b0*/  BSSY B0, `(.L_x_67) ;  /* 0x0000006000007945 */ /* 0x000fe20003800000 */
[----:B------:R-:W-:-:S07]  /*2c8c0*/  IMAD.MOV.U32 R2, RZ, RZ, -0x1 ;  /* 0xffffffffff027424 */ /* 0x000fce00078e00ff */
[----:B------:R-:W-:Y:S05]  /*2c8d0*/  WARPSYNC.COLLECTIVE R2, `(.L_x_68) ;  /* 0x00000000020c7348 */ /* 0x000fea0003c00000 */
[----:B------:R-:W-:Y:S02]  /*2c8e0*/  ELECT P1, UR62, PT ;  /* 0x00000000003e782f */ /* 0x000fe40003820000 */
[----:B------:R-:W-:Y:S01]  /*2c8f0*/  MOV R2, UR62 ;  /* 0x0000003e00027c02 */ /* 0x000fe20008000f00 */
[----:B------:R-:W-:Y:S10]  /*2c900*/  ENDCOLLECTIVE ;  /* 0x000000000000791b */ /* 0x000ff40003800000 */
.L_x_68:
[----:B------:R-:W-:Y:S05]  /*2c910*/  BSYNC B0 ;  /* 0x0000000000007941 */ /* 0x000fea0003800000 */
.L_x_67:
[----:B------:R-:W-:Y:S01]  /*2c920*/  PLOP3.LUT P0, PT, P1, PT, PT, 0x80, 0x0 ;  /* 0x000000000000781c */ /* 0x000fe20000f0f070 */
[----:B------:R-:W-:-:S12]  /*2c930*/  BRA `(.L_x_69) ;  /* 0xfffffff800dc7947 */ /* 0x000fd8000383ffff */
.L_x_60:
[----:B0-----:R0:W1:Y:S02]  /*2c940*/  SYNCS.PHASECHK.TRANS64.TRYWAIT P0, [R3+URZ], R2 ;  /* 0x00000002030075a7 */ /* 0x001064000800017f */
[----:B-1----:R-:W-:Y:S05]  /*2c950*/  @!P0 NANOSLEEP.SYNCS 0x989680 ;  /* 0x009896800000895d */ /* 0x002fea0003900000 */
[----:B------:R-:W1:Y:S02]  /*2c960*/  @!P0 SYNCS.PHASECHK.TRANS64 P0, [R3+URZ], R2 ;  /* 0x00000002030085a7 */ /* 0x000e64000800007f */
[----:B-1----:R-:W-:Y:S05]  /*2c970*/  @!P0 BRA `(.L_x_60) ;  /* 0xfffffffc00f08947 */ /* 0x002fea000383ffff */
[----:B------:R-:W-:Y:S05]  /*2c980*/  BRA `(.L_x_70) ;  /* 0xfffffffc00047947 */ /* 0x000fea000383ffff */
.L_x_61:
[----:B0-----:R0:W1:Y:S02]  /*2c990*/  SYNCS.PHASECHK.TRANS64.TRYWAIT P0, [R3+URZ], R2 ;  /* 0x00000002030075a7 */ /* 0x001064000800017f */
[----:B-1----:R-:W-:Y:S05]  /*2c9a0*/  @!P0 NANOSLEEP.SYNCS 0x989680 ;  /* 0x009896800000895d */ /* 0x002fea0003900000 */
[----:B------:R-:W1:Y:S02]  /*2c9b0*/  @!P0 SYNCS.PHASECHK.TRANS64 P0, [R3+URZ], R2 ;  /* 0x00000002030085a7 */ /* 0x000e64000800007f */
[----:B-1----:R-:W-:Y:S05]  /*2c9c0*/  @!P0 BRA `(.L_x_61) ;  /* 0xfffffffc00f08947 */ /* 0x002fea000383ffff */
[----:B------:R-:W-:Y:S05]  /*2c9d0*/  BRA `(.L_x_71) ;  /* 0xfffffffc00147947 */ /* 0x000fea000383ffff */
.L_x_72:
[----:B------:R-:W-:-:S00]  /*2c9e0*/  BRA `(.L_x_72) ;  /* 0xfffffffc00fc7947 */ /* 0x000fc0000383ffff */
[----:B------:R-:W-:-:S00]  /*2c9f0*/  NOP ;  /* 0x0000000000007918 */ /* 0x000fc00000000000 */
        /* <DEDUP_REMOVED lines=8> */
.L_x_73:


//--------------------- .nv.shared._ZN7cutlass13device_kernelINS_4gemm6kernel13GemmUniversalIN4cute5tupleIJiiiiEEENS1_10collective13CollectiveMmaINS1_37MainloopSm90TmaGmmaWarpSpecializedFP8ILi3ENS5_IJNS4_1CILi1EEESB_SB_EEENS1_35KernelTmaWarpSpecializedCooperativeEEENS5_IJNSA_ILi384EEENSA_ILi160EEENSA_ILi128EEEEEENS_12float_e4m3_tENS5_IJlSB_lEEESJ_SK_NS4_8TiledMMAINS4_8MMA_AtomIJNS4_4SM904GMMA30MMA_64x32x32_F32E4M3E4M3_SS_TNILNSO_7ScaleInE1ELSQ_1EEEEEENS4_6LayoutINS5_IJNSA_ILi2EEESB_SB_EEENS5_IJSB_NSA_ILi0EEESW_EEEEENS5_IJNS4_10UnderscoreESZ_SZ_EEEEENS4_13SM90_TMA_LOADENS4_14ComposedLayoutINS4_7SwizzleILi3ELi4ELi3EEENS4_18smem_ptr_flag_bitsILi8EEENST_INS5_IJNSA_ILi8EEESH_EEENS5_IJSH_SB_EEEEEEEvNS4_8identityES12_S1C_vS1D_EENS_8epilogue10collective6detail29Sm90TmaWarpSpecializedAdapterINS1G_15DefaultEpilogueISJ_SK_SK_NS1F_6thread17LinearCombinationISJ_Li1EffLNS1K_9ScaleType4KindE0ELNS_15FloatRoundStyleE2ESJ_EENS1_15EpilogueDefaultEEEEEvvEEEEvNT_6ParamsE --------------------------
	.section	.nv.shared._ZN7cutlass13device_kernelINS_4gemm6kernel13GemmUniversalIN4cute5tupleIJiiiiEEENS1_10collective13CollectiveMmaINS1_37MainloopSm90TmaGmmaWarpSpecializedFP8ILi3ENS5_IJNS4_1CILi1EEESB_SB_EEENS1_35KernelTmaWarpSpecializedCooperativeEEENS5_IJNSA_ILi384EEENSA_ILi160EEENSA_ILi128EEEEEENS_12float_e4m3_tENS5_IJlSB_lEEESJ_SK_NS4_8TiledMMAINS4_8MMA_AtomIJNS4_4SM904GMMA30MMA_64x32x32_F32E4M3E4M3_SS_TNILNSO_7ScaleInE1ELSQ_1EEEEEENS4_6LayoutINS5_IJNSA_ILi2EEESB_SB_EEENS5_IJSB_NSA_ILi0EEESW_EEEEENS5_IJNS4_10UnderscoreESZ_SZ_EEEEENS4_13SM90_TMA_LOADENS4_14ComposedLayoutINS4_7SwizzleILi3ELi4ELi3EEENS4_18smem_ptr_flag_bitsILi8EEENST_INS5_IJNSA_ILi8EEESH_EEENS5_IJSH_SB_EEEEEEEvNS4_8identityES12_S1C_vS1D_EENS_8epilogue10collective6detail29Sm90TmaWarpSpecializedAdapterINS1G_15DefaultEpilogueISJ_SK_SK_NS1F_6thread17LinearCombinationISJ_Li1EffLNS1K_9ScaleType4KindE0ELNS_15FloatRoundStyleE2ESJ_EENS1_15EpilogueDefaultEEEEEvvEEEEvNT_6ParamsE,"aw",@nobits
	.sectionflags	@""
	.align	16
	.zero		1024


//--------------------- .nv.shared.reserved.0     --------------------------
	.section	.nv.shared.reserved.0,"aw",@nobits
	.weak		__nv_reservedSMEM_offset_0_alias
	.size		__nv_reservedSMEM_offset_0_alias, 0, 0
	.other		__nv_reservedSMEM_offset_0_alias,@"STO_CUDA_RESERVED_SHARED STV_DEFAULT"
__nv_reservedSMEM_offset_0_alias:
	.zero		0


//--------------------- .nv.global                --------------------------
	.section	.nv.global,"aw",@nobits
.nv.global:
	.type		_ZN40_INTERNAL_0a22cf77_4_k_cu_11dc2ef9_183634cute1_E,@object
	.size		_ZN40_INTERNAL_0a22cf77_4_k_cu_11dc2ef9_183634cute1_E,(_ZN40_INTERNAL_0a22cf77_4_k_cu_11dc2ef9_183634cuda3std3__45__cpo6cbeginE - _ZN40_INTERNAL_0a22cf77_4_k_cu_11dc2ef9_183634cute1_E)
_ZN40_INTERNAL_0a22cf77_4_k_cu_11dc2ef9_183634cute1_E:
	.zero		1
	.type		_ZN40_INTERNAL_0a22cf77_4_k_cu_11dc2ef9_183634cuda3std3__45__cpo6cbeginE,@object
	.size		_ZN40_INTERNAL_0a22cf77_4_k_cu_11dc2ef9_183634cuda3std3__45__cpo6cbeginE,(_ZN40_INTERNAL_0a22cf77_4_k_cu_11dc2ef9_183634cuda3std3__48in_placeE - _ZN40_INTERNAL_0a22cf77_4_k_cu_11dc2ef9_183634cuda3std3__45__cpo6cbeginE)
_ZN40_INTERNAL_0a22cf77_4_k_cu_11dc2ef9_183634cuda3std3__45__cpo6cbeginE:
	.zero		1
	.type		_ZN40_INTERNAL_0a22cf77_4_k_cu_11dc2ef9_183634cuda3std3__48in_placeE,@object
	.size		_ZN40_INTERNAL_0a22cf77_4_k_cu_11dc2ef9_183634cuda3std3__48in_placeE,(_ZN40_INTERNAL_0a22cf77_4_k_cu_11dc2ef9_183634cuda3std6ranges3__45__cpo9iter_moveE - _ZN40_INTERNAL_0a22cf77_4_k_cu_11dc2ef9_183634cuda3std3__48in_placeE)
_ZN40_INTERNAL_0a22cf77_4_k_cu_11dc2ef9_183634cuda3std3__48in_placeE:
	.zero		1
	.type		_ZN40_INTERNAL_0a22cf77_4_k_cu_11dc2ef9_183634cuda3std6ranges3__45__cpo9iter_moveE,@object
	.size		_ZN40_INTERNAL_0a22cf77_4_k_cu_11dc2ef9_183634cuda3std6ranges3__45__cpo9iter_moveE,(_ZN40_INTERNAL_0a22cf77_4_k_cu_11dc2ef9_183634cuda3std3__45__cpo5beginE - _ZN40_INTERNAL_0a22cf77_4_k_cu_11dc2ef9_183634cuda3std6ranges3__45__cpo9iter_moveE)
_ZN40_INTERNAL_0a22cf77_4_k_cu_11dc2ef9_183634cuda3std6ranges3__45__cpo9iter_moveE:
	.zero		1
	.type		_ZN40_INTERNAL_0a22cf77_4_k_cu_11dc2ef9_183634cuda3std3__45__cpo5beginE,@object
	.size		_ZN40_INTERNAL_0a22cf77_4_k_cu_11dc2ef9_183634cuda3std3__45__cpo5beginE,(_ZN40_INTERNAL_0a22cf77_4_k_cu_11dc2ef9_183634cuda3std3__442_GLOBAL__N__0a22cf77_4_k_cu_11dc2ef9_183636ignoreE - _ZN40_INTERNAL_0a22cf77_4_k_cu_11dc2ef9_183634cuda3std3__45__cpo5beginE)
_ZN40_INTERNAL_0a22cf77_4_k_cu_11dc2ef9_183634cuda3std3__45__cpo5beginE:
	.zero		1
	.type		_ZN40_INTERNAL_0a22cf77_4_k_cu_11dc2ef9_183634cuda3std3__442_GLOBAL__N__0a22cf77_4_k_cu_11dc2ef9_183636ignoreE,@object
	.size		_ZN40_INTERNAL_0a22cf77_4_k_cu_11dc2ef9_183634cuda3std3__442_GLOBAL__N__0a22cf77_4_k_cu_11dc2ef9_183636ignoreE,(_ZN40_INTERNAL_0a22cf77_4_k_cu_11dc2ef9_183634cute7productE - _ZN40_INTERNAL_0a22cf77_4_k_cu_11dc2ef9_183634cuda3std3__442_GLOBAL__N__0a22cf77_4_k_cu_11dc2ef9_183636ignoreE)
_ZN40_INTERNAL_0a22cf77_4_k_cu_11dc2ef9_183634cuda3std3__442_GLOBAL__N__0a22cf77_4_k_cu_11dc2ef9_183636ignoreE:
	.zero		1
	.type		_ZN40_INTERNAL_0a22cf77_4_k_cu_11dc2ef9_183634cute7productE,@object
	.size		_ZN40_INTERNAL_0a22cf77_4_k_cu_11dc2ef9_183634cute7productE,(_ZN40_INTERNAL_0a22cf77_4_k_cu_11dc2ef9_183634cuda3std3__45__cpo3endE - _ZN40_INTERNAL_0a22cf77_4_k_cu_11dc2ef9_183634cute7productE)
_ZN40_INTERNAL_0a22cf77_4_k_cu_11dc2ef9_183634cute7productE:
	.zero		1
	.type		_ZN40_INTERNAL_0a22cf77_4_k_cu_11dc2ef9_183634cuda3std3__45__cpo3endE,@object
	.size		_ZN40_INTERNAL_0a22cf77_4_k_cu_11dc2ef9_183634cuda3std3__45__cpo3endE,(_ZN40_INTERNAL_0a22cf77_4_k_cu_11dc2ef9_183634cuda3std3__419piecewise_constructE - _ZN40_INTERNAL_0a22cf77_4_k_cu_11dc2ef9_183634cuda3std3__45__cpo3endE)
_ZN40_INTERNAL_0a22cf77_4_k_cu_11dc2ef9_183634cuda3std3__45__cpo3endE:
	.zero		1
	.type		_ZN40_INTERNAL_0a22cf77_4_k_cu_11dc2ef9_183634cuda3std3__419piecewise_constructE,@object
	.size		_ZN40_INTERNAL_0a22cf77_4_k_cu_11dc2ef9_183634cuda3std3__419piecewise_constructE,(_ZN40_INTERNAL_0a22cf77_4_k_cu_11dc2ef9_183634cuda3std3__45__cpo4cendE - _ZN40_INTERNAL_0a22cf77_4_k_cu_11dc2ef9_183634cuda3std3__419piecewise_constructE)
_ZN40_INTERNAL_0a22cf77_4_k_cu_11dc2ef9_183634cuda3std3__419piecewise_constructE:
	.zero		1
	.type		_ZN40_INTERNAL_0a22cf77_4_k_cu_11dc2ef9_183634cuda3std3__45__cpo4cendE,@object
	.size		_ZN40_INTERNAL_0a22cf77_4_k_cu_11dc2ef9_183634cuda3std3__45__cpo4cendE,(_ZN40_INTERNAL_0a22cf77_4_k_cu_11dc2ef9_183634cuda3std6ranges3__45__cpo4swapE - _ZN40_INTERNAL_0a22cf77_4_k_cu_11dc2ef9_183634cuda3std3__45__cpo4cendE)
_ZN40_INTERNAL_0a22cf77_4_k_cu_11dc2ef9_183634cuda3std3__45__cpo4cendE:
	.zero		1
	.type		_ZN40_INTERNAL_0a22cf77_4_k_cu_11dc2ef9_183634cuda3std6ranges3__45__cpo4swapE,@object
	.size		_ZN40_INTERNAL_0a22cf77_4_k_cu_11dc2ef9_183634cuda3std6ranges3__45__cpo4swapE,(.L_7 - _ZN40_INTERNAL_0a22cf77_4_k_cu_11dc2ef9_183634cuda3std6ranges3__45__cpo4swapE)
_ZN40_INTERNAL_0a22cf77_4_k_cu_11dc2ef9_183634cuda3std6ranges3__45__cpo4swapE:
	.zero		1
.L_7:


//--------------------- .nv.constant0._ZN7cutlass13device_kernelINS_4gemm6kernel13GemmUniversalIN4cute5tupleIJiiiiEEENS1_10collective13CollectiveMmaINS1_37MainloopSm90TmaGmmaWarpSpecializedFP8ILi3ENS5_IJNS4_1CILi1EEESB_SB_EEENS1_35KernelTmaWarpSpecializedCooperativeEEENS5_IJNSA_ILi384EEENSA_ILi160EEENSA_ILi128EEEEEENS_12float_e4m3_tENS5_IJlSB_lEEESJ_SK_NS4_8TiledMMAINS4_8MMA_AtomIJNS4_4SM904GMMA30MMA_64x32x32_F32E4M3E4M3_SS_TNILNSO_7ScaleInE1ELSQ_1EEEEEENS4_6LayoutINS5_IJNSA_ILi2EEESB_SB_EEENS5_IJSB_NSA_ILi0EEESW_EEEEENS5_IJNS4_10UnderscoreESZ_SZ_EEEEENS4_13SM90_TMA_LOADENS4_14ComposedLayoutINS4_7SwizzleILi3ELi4ELi3EEENS4_18smem_ptr_flag_bitsILi8EEENST_INS5_IJNSA_ILi8EEESH_EEENS5_IJSH_SB_EEEEEEEvNS4_8identityES12_S1C_vS1D_EENS_8epilogue10collective6detail29Sm90TmaWarpSpecializedAdapterINS1G_15DefaultEpilogueISJ_SK_SK_NS1F_6thread17LinearCombinationISJ_Li1EffLNS1K_9ScaleType4KindE0ELNS_15FloatRoundStyleE2ESJ_EENS1_15EpilogueDefaultEEEEEvvEEEEvNT_6ParamsE --------------------------
	.section	.nv.constant0._ZN7cutlass13device_kernelINS_4gemm6kernel13GemmUniversalIN4cute5tupleIJiiiiEEENS1_10collective13CollectiveMmaINS1_37MainloopSm90TmaGmmaWarpSpecializedFP8ILi3ENS5_IJNS4_1CILi1EEESB_SB_EEENS1_35KernelTmaWarpSpecializedCooperativeEEENS5_IJNSA_ILi384EEENSA_ILi160EEENSA_ILi128EEEEEENS_12float_e4m3_tENS5_IJlSB_lEEESJ_SK_NS4_8TiledMMAINS4_8MMA_AtomIJNS4_4SM904GMMA30MMA_64x32x32_F32E4M3E4M3_SS_TNILNSO_7ScaleInE1ELSQ_1EEEEEENS4_6LayoutINS5_IJNSA_ILi2EEESB_SB_EEENS5_IJSB_NSA_ILi0EEESW_EEEEENS5_IJNS4_10UnderscoreESZ_SZ_EEEEENS4_13SM90_TMA_LOADENS4_14ComposedLayoutINS4_7SwizzleILi3ELi4ELi3EEENS4_18smem_ptr_flag_bitsILi8EEENST_INS5_IJNSA_ILi8EEESH_EEENS5_IJSH_SB_EEEEEEEvNS4_8identityES12_S1C_vS1D_EENS_8epilogue10collective6detail29Sm90TmaWarpSpecializedAdapterINS1G_15DefaultEpilogueISJ_SK_SK_NS1F_6thread17LinearCombinationISJ_Li1EffLNS1K_9ScaleType4KindE0ELNS_15FloatRoundStyleE2ESJ_EENS1_15EpilogueDefaultEEEEEvvEEEEvNT_6ParamsE,"a",@progbits
	.sectionflags	@""
	.align	4
.nv.constant0._ZN7cutlass13device_kernelINS_4gemm6kernel13GemmUniversalIN4cute5tupleIJiiiiEEENS1_10collective13CollectiveMmaINS1_37MainloopSm90TmaGmmaWarpSpecializedFP8ILi3ENS5_IJNS4_1CILi1EEESB_SB_EEENS1_35KernelTmaWarpSpecializedCooperativeEEENS5_IJNSA_ILi384EEENSA_ILi160EEENSA_ILi128EEEEEENS_12float_e4m3_tENS5_IJlSB_lEEESJ_SK_NS4_8TiledMMAINS4_8MMA_AtomIJNS4_4SM904GMMA30MMA_64x32x32_F32E4M3E4M3_SS_TNILNSO_7ScaleInE1ELSQ_1EEEEEENS4_6LayoutINS5_IJNSA_ILi2EEESB_SB_EEENS5_IJSB_NSA_ILi0EEESW_EEEEENS5_IJNS4_10UnderscoreESZ_SZ_EEEEENS4_13SM90_TMA_LOADENS4_14ComposedLayoutINS4_7SwizzleILi3ELi4ELi3EEENS4_18smem_ptr_flag_bitsILi8EEENST_INS5_IJNSA_ILi8EEESH_EEENS5_IJSH_SB_EEEEEEEvNS4_8identityES12_S1C_vS1D_EENS_8epilogue10collective6detail29Sm90TmaWarpSpecializedAdapterINS1G_15DefaultEpilogueISJ_SK_SK_NS1F_6thread17LinearCombinationISJ_Li1EffLNS1K_9ScaleType4KindE0ELNS_15FloatRoundStyleE2ESJ_EENS1_15EpilogueDefaultEEEEEvvEEEEvNT_6ParamsE:
	.zero		1664


//--------------------- SYMBOLS --------------------------

	.type		.nv.reservedSmem.offset0,@object
	.size		.nv.reservedSmem.offset0,0x4
